	.target	sm_90a

	.elftype	@"ET_EXEC"


//--------------------- .note.nv.tkinfo           --------------------------
	.section	.note.nv.tkinfo,"",@"SHT_NOTE"
	.sectionflags	@"SHF_NOTE_NV_TKINFO"
	.tkinfo
        /*0018*/ 	.word	0x00000002
        /*0030*/ 	.string	""
        /*0030*/ 	.string	"ptxas"
        /*0030*/ 	.string	"Cuda compilation tools, release 13.0, V13.0.88"
        /*0030*/ 	.string	"Build cuda_13.0.r13.0/compiler.36424714_0"
        /*0030*/ 	.string	"-arch sm_90a -m 64 "



//--------------------- .note.nv.cuinfo           --------------------------
	.section	.note.nv.cuinfo,"",@"SHT_NOTE"
	.sectionflags	@"SHF_NOTE_NV_CUINFO"
        /*0018*/ 	.short	0x0002
        /*001a*/ 	.short	0x005a
        /*001c*/ 	.short	0x0082
	.zero		2


//--------------------- .nv.info                  --------------------------
	.section	.nv.info,"",@"SHT_CUDA_INFO"
	.align	4


	//----- nvinfo : EIATTR_REGCOUNT
	.align		4
        /*0000*/ 	.byte	0x04, 0x2f
        /*0002*/ 	.short	(.L_12 - .L_11)
	.align		4
.L_11:
        /*0004*/ 	.word	index@(_ZN7cutlass13device_kernelINS_4gemm6kernel13GemmUniversalIN4cute5tupleIJiiiiEEENS1_10collective13CollectiveMmaINS1_37MainloopSm90TmaGmmaWarpSpecializedFP8ILi6ENS5_IJNS4_1CILi2EEENSA_ILi1EEESC_EEENS1_35KernelTmaWarpSpecializedCooperativeEEENS5_IJNSA_ILi384EEENSA_ILi160EEENSA_ILi64EEEEEENS_12float_e4m3_tENS5_IJlSC_lEEESK_SL_NS4_8TiledMMAINS4_8MMA_AtomIJNS4_4SM904GMMA30MMA_64x32x32_F32E4M3E4M3_SS_TNILNSP_7ScaleInE1ELSR_1EEEEEENS4_6LayoutISD_NS5_IJSC_NSA_ILi0EEESV_EEEEENS5_IJNS4_10UnderscoreESY_SY_EEEEENS4_13SM90_TMA_LOADENS4_14ComposedLayoutINS4_7SwizzleILi2ELi4ELi3EEENS4_18smem_ptr_flag_bitsILi8EEENSU_INS5_IJNSA_ILi8EEESI_EEENS5_IJSI_SC_EEEEEEEvNS4_8identityENS4_23SM90_TMA_LOAD_MULTICASTES1B_vS1C_EENS_8epilogue10collective6detail29Sm90TmaWarpSpecializedAdapterINS1G_15DefaultEpilogueISK_SL_SL_NS1F_6thread17LinearCombinationISK_Li1EffLNS1K_9ScaleType4KindE0ELNS_15FloatRoundStyleE2ESK_EENS1_15EpilogueDefaultEEEEEvvEEEEvNT_6ParamsE)
        /*0008*/ 	.word	0x000000a8


	//----- nvinfo : EIATTR_FRAME_SIZE
	.align		4
.L_12:
        /*000c*/ 	.byte	0x04, 0x11
        /*000e*/ 	.short	(.L_14 - .L_13)
	.align		4
.L_13:
        /*0010*/ 	.word	index@(_ZN7cutlass13device_kernelINS_4gemm6kernel13GemmUniversalIN4cute5tupleIJiiiiEEENS1_10collective13CollectiveMmaINS1_37MainloopSm90TmaGmmaWarpSpecializedFP8ILi6ENS5_IJNS4_1CILi2EEENSA_ILi1EEESC_EEENS1_35KernelTmaWarpSpecializedCooperativeEEENS5_IJNSA_ILi384EEENSA_ILi160EEENSA_ILi64EEEEEENS_12float_e4m3_tENS5_IJlSC_lEEESK_SL_NS4_8TiledMMAINS4_8MMA_AtomIJNS4_4SM904GMMA30MMA_64x32x32_F32E4M3E4M3_SS_TNILNSP_7ScaleInE1ELSR_1EEEEEENS4_6LayoutISD_NS5_IJSC_NSA_ILi0EEESV_EEEEENS5_IJNS4_10UnderscoreESY_SY_EEEEENS4_13SM90_TMA_LOADENS4_14ComposedLayoutINS4_7SwizzleILi2ELi4ELi3EEENS4_18smem_ptr_flag_bitsILi8EEENSU_INS5_IJNSA_ILi8EEESI_EEENS5_IJSI_SC_EEEEEEEvNS4_8identityENS4_23SM90_TMA_LOAD_MULTICASTES1B_vS1C_EENS_8epilogue10collective6detail29Sm90TmaWarpSpecializedAdapterINS1G_15DefaultEpilogueISK_SL_SL_NS1F_6thread17LinearCombinationISK_Li1EffLNS1K_9ScaleType4KindE0ELNS_15FloatRoundStyleE2ESK_EENS1_15EpilogueDefaultEEEEEvvEEEEvNT_6ParamsE)
        /*0014*/ 	.word	0x000004e0


	//----- nvinfo : EIATTR_MIN_STACK_SIZE
	.align		4
.L_14:
        /*0018*/ 	.byte	0x04, 0x12
        /*001a*/ 	.short	(.L_16 - .L_15)
	.align		4
.L_15:
        /*001c*/ 	.word	index@(_ZN7cutlass13device_kernelINS_4gemm6kernel13GemmUniversalIN4cute5tupleIJiiiiEEENS1_10collective13CollectiveMmaINS1_37MainloopSm90TmaGmmaWarpSpecializedFP8ILi6ENS5_IJNS4_1CILi2EEENSA_ILi1EEESC_EEENS1_35KernelTmaWarpSpecializedCooperativeEEENS5_IJNSA_ILi384EEENSA_ILi160EEENSA_ILi64EEEEEENS_12float_e4m3_tENS5_IJlSC_lEEESK_SL_NS4_8TiledMMAINS4_8MMA_AtomIJNS4_4SM904GMMA30MMA_64x32x32_F32E4M3E4M3_SS_TNILNSP_7ScaleInE1ELSR_1EEEEEENS4_6LayoutISD_NS5_IJSC_NSA_ILi0EEESV_EEEEENS5_IJNS4_10UnderscoreESY_SY_EEEEENS4_13SM90_TMA_LOADENS4_14ComposedLayoutINS4_7SwizzleILi2ELi4ELi3EEENS4_18smem_ptr_flag_bitsILi8EEENSU_INS5_IJNSA_ILi8EEESI_EEENS5_IJSI_SC_EEEEEEEvNS4_8identityENS4_23SM90_TMA_LOAD_MULTICASTES1B_vS1C_EENS_8epilogue10collective6detail29Sm90TmaWarpSpecializedAdapterINS1G_15DefaultEpilogueISK_SL_SL_NS1F_6thread17LinearCombinationISK_Li1EffLNS1K_9ScaleType4KindE0ELNS_15FloatRoundStyleE2ESK_EENS1_15EpilogueDefaultEEEEEvvEEEEvNT_6ParamsE)
        /*0020*/ 	.word	0x000004e0
.L_16:


//--------------------- .nv.compat                --------------------------
	.section	.nv.compat,"",@"SHT_CUDA_COMPAT_INFO"
	.align	4
        /*0000*/ 	.byte	0x02, 0x09, 0x01, 0x00, 0x02, 0x02, 0x04, 0x00, 0x02, 0x05, 0x05, 0x00, 0x03, 0x07, 0x01, 0x01
        /*0010*/ 	.byte	0x02, 0x03, 0x01, 0x00, 0x02, 0x06, 0x01, 0x00, 0x04, 0x0b, 0x08, 0x00, 0x00, 0x00, 0x00, 0x00
        /*0020*/ 	.byte	0x00, 0x00, 0x00, 0x00


//--------------------- .nv.info._ZN7cutlass13device_kernelINS_4gemm6kernel13GemmUniversalIN4cute5tupleIJiiiiEEENS1_10collective13CollectiveMmaINS1_37MainloopSm90TmaGmmaWarpSpecializedFP8ILi6ENS5_IJNS4_1CILi2EEENSA_ILi1EEESC_EEENS1_35KernelTmaWarpSpecializedCooperativeEEENS5_IJNSA_ILi384EEENSA_ILi160EEENSA_ILi64EEEEEENS_12float_e4m3_tENS5_IJlSC_lEEESK_SL_NS4_8TiledMMAINS4_8MMA_AtomIJNS4_4SM904GMMA30MMA_64x32x32_F32E4M3E4M3_SS_TNILNSP_7ScaleInE1ELSR_1EEEEEENS4_6LayoutISD_NS5_IJSC_NSA_ILi0EEESV_EEEEENS5_IJNS4_10UnderscoreESY_SY_EEEEENS4_13SM90_TMA_LOADENS4_14ComposedLayoutINS4_7SwizzleILi2ELi4ELi3EEENS4_18smem_ptr_flag_bitsILi8EEENSU_INS5_IJNSA_ILi8EEESI_EEENS5_IJSI_SC_EEEEEEEvNS4_8identityENS4_23SM90_TMA_LOAD_MULTICASTES1B_vS1C_EENS_8epilogue10collective6detail29Sm90TmaWarpSpecializedAdapterINS1G_15DefaultEpilogueISK_SL_SL_NS1F_6thread17LinearCombinationISK_Li1EffLNS1K_9ScaleType4KindE0ELNS_15FloatRoundStyleE2ESK_EENS1_15EpilogueDefaultEEEEEvvEEEEvNT_6ParamsE --------------------------
	.section	.nv.info._ZN7cutlass13device_kernelINS_4gemm6kernel13GemmUniversalIN4cute5tupleIJiiiiEEENS1_10collective13CollectiveMmaINS1_37MainloopSm90TmaGmmaWarpSpecializedFP8ILi6ENS5_IJNS4_1CILi2EEENSA_ILi1EEESC_EEENS1_35KernelTmaWarpSpecializedCooperativeEEENS5_IJNSA_ILi384EEENSA_ILi160EEENSA_ILi64EEEEEENS_12float_e4m3_tENS5_IJlSC_lEEESK_SL_NS4_8TiledMMAINS4_8MMA_AtomIJNS4_4SM904GMMA30MMA_64x32x32_F32E4M3E4M3_SS_TNILNSP_7ScaleInE1ELSR_1EEEEEENS4_6LayoutISD_NS5_IJSC_NSA_ILi0EEESV_EEEEENS5_IJNS4_10UnderscoreESY_SY_EEEEENS4_13SM90_TMA_LOADENS4_14ComposedLayoutINS4_7SwizzleILi2ELi4ELi3EEENS4_18smem_ptr_flag_bitsILi8EEENSU_INS5_IJNSA_ILi8EEESI_EEENS5_IJSI_SC_EEEEEEEvNS4_8identityENS4_23SM90_TMA_LOAD_MULTICASTES1B_vS1C_EENS_8epilogue10collective6detail29Sm90TmaWarpSpecializedAdapterINS1G_15DefaultEpilogueISK_SL_SL_NS1F_6thread17LinearCombinationISK_Li1EffLNS1K_9ScaleType4KindE0ELNS_15FloatRoundStyleE2ESK_EENS1_15EpilogueDefaultEEEEEvvEEEEvNT_6ParamsE,"",@"SHT_CUDA_INFO"
	.sectionflags	@""
	.align	4


	//----- nvinfo : EIATTR_CUDA_API_VERSION
	.align		4
        /*0000*/ 	.byte	0x04, 0x37
        /*0002*/ 	.short	(.L_18 - .L_17)
.L_17:
        /*0004*/ 	.word	0x00000082


	//----- nvinfo : EIATTR_KPARAM_INFO
	.align		4
.L_18:
        /*0008*/ 	.byte	0x04, 0x17
        /*000a*/ 	.short	(.L_20 - .L_19)
.L_19:
        /*000c*/ 	.word	0x00000000
        /*0010*/ 	.short	0x0000
        /*0012*/ 	.short	0x0070
        /*0014*/ 	.byte	0x00, 0xf0, 0x01, 0x10


	//----- nvinfo : EIATTR_SPARSE_MMA_MASK
	.align		4
.L_20:
        /*0018*/ 	.byte	0x03, 0x50
        /*001a*/ 	.short	0x0000


	//----- nvinfo : EIATTR_MAXREG_COUNT
	.align		4
        /*001c*/ 	.byte	0x03, 0x1b
        /*001e*/ 	.short	0x00a8


	//----- nvinfo : EIATTR_NUM_BARRIERS
	.align		4
        /*0020*/ 	.byte	0x02, 0x4c
        /*0022*/ 	.byte	0x01
	.zero		1


	//----- nvinfo : EIATTR_ANNOTATIONS
	.align		4
        /*0024*/ 	.byte	0x04, 0x55
        /*0026*/ 	.short	(.L_22 - .L_21)


	//   ....[0]....
.L_21:
        /*0028*/ 	.word	0x00000001
        /*002c*/ 	.byte	0x50, 0x07, 0x00, 0x00, 0x01, 0x00, 0x00, 0x00, 0x40, 0x08, 0x00, 0x00, 0x01, 0x00, 0x00, 0x00
        /* <DEDUP_REMOVED lines=1253> */
        /*4e8c*/ 	.byte	0x60, 0xab, 0x02, 0x00


	//----- nvinfo : EIATTR_MERCURY_ISA_VERSION
	.align		4
.L_22:
        /*4e90*/ 	.byte	0x03, 0x5f
        /*4e92*/ 	.short	0x0101


	//----- nvinfo : EIATTR_INT_WARP_WIDE_INSTR_OFFSETS
	.align		4
        /*4e94*/ 	.byte	0x04, 0x31
        /*4e96*/ 	.short	(.L_24 - .L_23)


	//   ....[0]....
.L_23:
        /*4e98*/ 	.word	0x00000590


	//   ....[1]....
        /*4e9c*/ 	.word	0x000005b0


	//   ....[2]....
        /*4ea0*/ 	.word	0x00000720


	//----- nvinfo : EIATTR_COOP_GROUP_MASK_REGIDS
	.align		4
.L_24:
        /*4ea4*/ 	.byte	0x04, 0x29
        /*4ea6*/ 	.short	(.L_26 - .L_25)


	//   ....[0]....
.L_25:
        /*4ea8*/ 	.word	0xffffffff


	//   ....[1]....
        /*4eac*/ 	.word	0xffffffff


	//   ....[2]....
        /*4eb0*/ 	.word	0xffffffff


	//   ....[3]....
        /*4eb4*/ 	.word	0xffffffff


	//   ....[4]....
        /*4eb8*/ 	.word	0xffffffff


	//   ....[5]....
        /*4ebc*/ 	.word	0xffffffff


	//----- nvinfo : EIATTR_COOP_GROUP_INSTR_OFFSETS
	.align		4
.L_26:
        /*4ec0*/ 	.byte	0x04, 0x28
        /*4ec2*/ 	.short	(.L_28 - .L_27)


	//   ....[0]....
.L_27:
        /*4ec4*/ 	.word	0x00000070


	//   ....[1]....
        /*4ec8*/ 	.word	0x00000080


	//   ....[2]....
        /*4ecc*/ 	.word	0x000001a0


	//   ....[3]....
        /*4ed0*/ 	.word	0x00000400


	//   ....[4]....
        /*4ed4*/ 	.word	0x00000880


	//   ....[5]....
        /*4ed8*/ 	.word	0x000028a0


	//----- nvinfo : EIATTR_REG_RECONFIG
	.align		4
.L_28:
        /*4edc*/ 	.byte	0x01, 0x54
	.zero		2


	//----- nvinfo : EIATTR_MBARRIER_INSTR_OFFSETS
	.align		4
        /*4ee0*/ 	.byte	0x04, 0x39
        /*4ee2*/ 	.short	(.L_30 - .L_29)


	//   ....[0]....
.L_29:
        /*4ee4*/ 	.word	0x00000320
        /*4ee8*/ 	.word	0x000000ff
        /*4eec*/ 	.word	0x00000000
        /*4ef0*/ 	.short	0x0100
        /*4ef2*/ 	.byte	0x0a
	.zero		1


	//   ....[1]....
        /*4ef4*/ 	.word	0x00000330
        /*4ef8*/ 	.word	0x000000ff
        /*4efc*/ 	.word	0x00000030
        /*4f00*/ 	.short	0x0100
        /*4f02*/ 	.byte	0x0a
	.zero		1


	//   ....[2]....
        /*4f04*/ 	.word	0x00000340
        /*4f08*/ 	.word	0x000000ff
        /*4f0c*/ 	.word	0x00000008
        /*4f10*/ 	.short	0x0100
        /*4f12*/ 	.byte	0x0a
	.zero		1


	//   ....[3]....
        /*4f14*/ 	.word	0x00000350
        /*4f18*/ 	.word	0x000000ff
        /*4f1c*/ 	.word	0x00000038
        /*4f20*/ 	.short	0x0100
        /*4f22*/ 	.byte	0x0a
	.zero		1


	//   ....[4]....
        /*4f24*/ 	.word	0x00000360
        /*4f28*/ 	.word	0x000000ff
        /*4f2c*/ 	.word	0x00000010
        /*4f30*/ 	.short	0x0100
        /*4f32*/ 	.byte	0x0a
	.zero		1


	//   ....[5]....
        /*4f34*/ 	.word	0x00000370
        /*4f38*/ 	.word	0x000000ff
        /*4f3c*/ 	.word	0x00000040
        /*4f40*/ 	.short	0x0100
        /*4f42*/ 	.byte	0x0a
	.zero		1


	//   ....[6]....
        /*4f44*/ 	.word	0x00000380
        /*4f48*/ 	.word	0x000000ff
        /*4f4c*/ 	.word	0x00000018
        /*4f50*/ 	.short	0x0100
        /*4f52*/ 	.byte	0x0a
	.zero		1


	//   ....[7]....
        /*4f54*/ 	.word	0x00000390
        /*4f58*/ 	.word	0x000000ff
        /*4f5c*/ 	.word	0x00000048
        /*4f60*/ 	.short	0x0100
        /*4f62*/ 	.byte	0x0a
	.zero		1


	//   ....[8]....
        /*4f64*/ 	.word	0x000003a0
        /*4f68*/ 	.word	0x000000ff
        /*4f6c*/ 	.word	0x00000020
        /*4f70*/ 	.short	0x0100
        /*4f72*/ 	.byte	0x0a
	.zero		1


	//   ....[9]....
        /*4f74*/ 	.word	0x000003b0
        /*4f78*/ 	.word	0x000000ff
        /*4f7c*/ 	.word	0x00000050
        /*4f80*/ 	.short	0x0100
        /*4f82*/ 	.byte	0x0a
	.zero		1


	//   ....[10]....
        /*4f84*/ 	.word	0x000003c0
        /*4f88*/ 	.word	0x000000ff
        /*4f8c*/ 	.word	0x00000028
        /*4f90*/ 	.short	0x0100
        /*4f92*/ 	.byte	0x0a
	.zero		1


	//   ....[11]....
        /*4f94*/ 	.word	0x000003d0
        /*4f98*/ 	.word	0x000000ff
        /*4f9c*/ 	.word	0x00000058
        /*4fa0*/ 	.short	0x0100
        /*4fa2*/ 	.byte	0x0a
	.zero		1


	//   ....[12]....
        /*4fa4*/ 	.word	0x000007b0
        /*4fa8*/ 	.word	0x000000ff
        /*4fac*/ 	.word	0x00000070
        /*4fb0*/ 	.short	0x0100
        /*4fb2*/ 	.byte	0x08
	.zero		1


	//   ....[13]....
        /*4fb4*/ 	.word	0x00000820
        /*4fb8*/ 	.word	0x000000ff
        /*4fbc*/ 	.word	0x00000078
        /*4fc0*/ 	.short	0x0100
        /*4fc2*/ 	.byte	0x08
	.zero		1


	//   ....[14]....
        /*4fc4*/ 	.word	0x00002ca0
        /*4fc8*/ 	.word	0x000000ff
        /*4fcc*/ 	.word	0x00000000
        /*4fd0*/ 	.short	0x010a
        /*4fd2*/ 	.byte	0x0c
	.zero		1


	//   ....[15]....
        /*4fd4*/ 	.word	0x00002d00
        /*4fd8*/ 	.word	0x000000ff
        /*4fdc*/ 	.word	0x00000000
        /*4fe0*/ 	.short	0x010a
        /*4fe2*/ 	.byte	0x0c
	.zero		1


	//   ....[16]....
        /*4fe4*/ 	.word	0x00006e90
        /*4fe8*/ 	.word	0x000000ff
        /*4fec*/ 	.word	0x00000000
        /*4ff0*/ 	.short	0x010a
        /*4ff2*/ 	.byte	0x0e
	.zero		1


	//   ....[17]....
        /*4ff4*/ 	.word	0x00006ed0
        /*4ff8*/ 	.word	0x000000ff
        /*4ffc*/ 	.word	0x00000000
        /*5000*/ 	.short	0x010a
        /*5002*/ 	.byte	0x0e
	.zero		1


	//   ....[18]....
        /*5004*/ 	.word	0x0000b360
        /*5008*/ 	.word	0x0000000d
        /*500c*/ 	.word	0x00000000
        /*5010*/ 	.short	0x0101
        /*5012*/ 	.byte	0x3f
	.zero		1


	//   ....[19]....
        /*5014*/ 	.word	0x0000e8c0
        /*5018*/ 	.word	0x0000000b
        /*501c*/ 	.word	0x00000000
        /*5020*/ 	.short	0x0101
        /*5022*/ 	.byte	0x3f
	.zero		1


	//   ....[20]....
        /*5024*/ 	.word	0x00029c30
        /*5028*/ 	.word	0x0000000f
        /*502c*/ 	.word	0x00000030
        /*5030*/ 	.short	0x010a
        /*5032*/ 	.byte	0x3f
	.zero		1


	//   ....[21]....
        /*5034*/ 	.word	0x00029fb0
        /*5038*/ 	.word	0x00000002
        /*503c*/ 	.word	0x00000078
        /*5040*/ 	.short	0x0101
        /*5042*/ 	.byte	0x3f
	.zero		1


	//   ....[22]....
        /*5044*/ 	.word	0x0002a780
        /*5048*/ 	.word	0x00000003
        /*504c*/ 	.word	0x00000000
        /*5050*/ 	.short	0x010a
        /*5052*/ 	.byte	0x3f
	.zero		1


	//   ....[23]....
        /*5054*/ 	.word	0x0002a810
        /*5058*/ 	.word	0x00000003
        /*505c*/ 	.word	0x00000000
        /*5060*/ 	.short	0x010a
        /*5062*/ 	.byte	0x3f
	.zero		1


	//   ....[24]....
        /*5064*/ 	.word	0x0002a8a0
        /*5068*/ 	.word	0x00000003
        /*506c*/ 	.word	0x00000000
        /*5070*/ 	.short	0x010a
        /*5072*/ 	.byte	0x3f
	.zero		1


	//   ....[25]....
        /*5074*/ 	.word	0x0002a930
        /*5078*/ 	.word	0x00000003
        /*507c*/ 	.word	0x00000000
        /*5080*/ 	.short	0x010a
        /*5082*/ 	.byte	0x3f
	.zero		1


	//   ....[26]....
        /*5084*/ 	.word	0x0002a9c0
        /*5088*/ 	.word	0x00000003
        /*508c*/ 	.word	0x00000000
        /*5090*/ 	.short	0x010a
        /*5092*/ 	.byte	0x3f
	.zero		1


	//   ....[27]....
        /*5094*/ 	.word	0x0002aa50
        /*5098*/ 	.word	0x00000003
        /*509c*/ 	.word	0x00000000
        /*50a0*/ 	.short	0x010a
        /*50a2*/ 	.byte	0x3f
	.zero		1


	//   ....[28]....
        /*50a4*/ 	.word	0x0002aac0
        /*50a8*/ 	.word	0x0000000c
        /*50ac*/ 	.word	0x00000000
        /*50b0*/ 	.short	0x010a
        /*50b2*/ 	.byte	0x3f
	.zero		1


	//   ....[29]....
        /*50b4*/ 	.word	0x0002ab30
        /*50b8*/ 	.word	0x00000000
        /*50bc*/ 	.word	0x00000000
        /*50c0*/ 	.short	0x010a
        /*50c2*/ 	.byte	0x3f
	.zero		1


	//   ....[30]....
        /*50c4*/ 	.word	0x0002ac10
        /*50c8*/ 	.word	0x0000000f
        /*50cc*/ 	.word	0x00000030
        /*50d0*/ 	.short	0x010a
        /*50d2*/ 	.byte	0x3f
	.zero		1


	//   ....[31]....
        /*50d4*/ 	.word	0x0002ace0
        /*50d8*/ 	.word	0x00000003
        /*50dc*/ 	.word	0x00000000
        /*50e0*/ 	.short	0x010a
        /*50e2*/ 	.byte	0x3f
	.zero		1


	//   ....[32]....
        /*50e4*/ 	.word	0x0002ad30
        /*50e8*/ 	.word	0x00000003
        /*50ec*/ 	.word	0x00000000
        /*50f0*/ 	.short	0x010a
        /*50f2*/ 	.byte	0x3f
	.zero		1


	//   ....[33]....
        /*50f4*/ 	.word	0x0002ad80
        /*50f8*/ 	.word	0x00000003
        /*50fc*/ 	.word	0x00000000
        /*5100*/ 	.short	0x010a
        /*5102*/ 	.byte	0x3f
	.zero		1


	//   ....[34]....
        /*5104*/ 	.word	0x0002add0
        /*5108*/ 	.word	0x00000003
        /*510c*/ 	.word	0x00000000
        /*5110*/ 	.short	0x010a
        /*5112*/ 	.byte	0x3f
	.zero		1


	//   ....[35]....
        /*5114*/ 	.word	0x0002ae20
        /*5118*/ 	.word	0x00000003
        /*511c*/ 	.word	0x00000000
        /*5120*/ 	.short	0x010a
        /*5122*/ 	.byte	0x3f
	.zero		1


	//----- nvinfo : EIATTR_NUM_MBARRIERS
	.align		4
.L_30:
        /*5124*/ 	.byte	0x03, 0x38
        /*5126*/ 	.short	0x000e


	//----- nvinfo : EIATTR_EXIT_INSTR_OFFSETS
	.align		4
        /*5128*/ 	.byte	0x04, 0x1c
        /*512a*/ 	.short	(.L_32 - .L_31)


	//   ....[0]....
.L_31:
        /*512c*/ 	.word	0x00000a30


	//   ....[1]....
        /*5130*/ 	.word	0x000012c0


	//   ....[2]....
        /*5134*/ 	.word	0x00029330


	//   ....[3]....
        /*5138*/ 	.word	0x000298e0


	//   ....[4]....
        /*513c*/ 	.word	0x0002aaa0


	//----- nvinfo : EIATTR_MAX_THREADS
	.align		4
.L_32:
        /*5140*/ 	.byte	0x04, 0x05
        /*5142*/ 	.short	(.L_34 - .L_33)
.L_33:
        /*5144*/ 	.word	0x00000180
        /*5148*/ 	.word	0x00000001
        /*514c*/ 	.word	0x00000001


	//----- nvinfo : EIATTR_CRS_STACK_SIZE
	.align		4
.L_34:
        /*5150*/ 	.byte	0x04, 0x1e
        /*5152*/ 	.short	(.L_36 - .L_35)
.L_35:
        /*5154*/ 	.word	0x00000000


	//----- nvinfo : EIATTR_CBANK_PARAM_SIZE
	.align		4
.L_36:
        /*5158*/ 	.byte	0x03, 0x19
        /*515a*/ 	.short	0x0470


	//----- nvinfo : EIATTR_PARAM_CBANK
	.align		4
        /*515c*/ 	.byte	0x04, 0x0a
        /*515e*/ 	.short	(.L_38 - .L_37)
	.align		4
.L_37:
        /*5160*/ 	.word	index@(.nv.constant0._ZN7cutlass13device_kernelINS_4gemm6kernel13GemmUniversalIN4cute5tupleIJiiiiEEENS1_10collective13CollectiveMmaINS1_37MainloopSm90TmaGmmaWarpSpecializedFP8ILi6ENS5_IJNS4_1CILi2EEENSA_ILi1EEESC_EEENS1_35KernelTmaWarpSpecializedCooperativeEEENS5_IJNSA_ILi384EEENSA_ILi160EEENSA_ILi64EEEEEENS_12float_e4m3_tENS5_IJlSC_lEEESK_SL_NS4_8TiledMMAINS4_8MMA_AtomIJNS4_4SM904GMMA30MMA_64x32x32_F32E4M3E4M3_SS_TNILNSP_7ScaleInE1ELSR_1EEEEEENS4_6LayoutISD_NS5_IJSC_NSA_ILi0EEESV_EEEEENS5_IJNS4_10UnderscoreESY_SY_EEEEENS4_13SM90_TMA_LOADENS4_14ComposedLayoutINS4_7SwizzleILi2ELi4ELi3EEENS4_18smem_ptr_flag_bitsILi8EEENSU_INS5_IJNSA_ILi8EEESI_EEENS5_IJSI_SC_EEEEEEEvNS4_8identityENS4_23SM90_TMA_LOAD_MULTICASTES1B_vS1C_EENS_8epilogue10collective6detail29Sm90TmaWarpSpecializedAdapterINS1G_15DefaultEpilogueISK_SL_SL_NS1F_6thread17LinearCombinationISK_Li1EffLNS1K_9ScaleType4KindE0ELNS_15FloatRoundStyleE2ESK_EENS1_15EpilogueDefaultEEEEEvvEEEEvNT_6ParamsE)
        /*5164*/ 	.short	0x0210
        /*5166*/ 	.short	0x0470


	//----- nvinfo : EIATTR_SW_WAR
	.align		4
.L_38:
        /*5168*/ 	.byte	0x04, 0x36
        /*516a*/ 	.short	(.L_40 - .L_39)
.L_39:
        /*516c*/ 	.word	0x00000008
.L_40:


//--------------------- .nv.callgraph             --------------------------
	.section	.nv.callgraph,"",@"SHT_CUDA_CALLGRAPH"
	.align	4
	.sectionentsize	8
	.align		4
        /*0000*/ 	.word	0x00000000
	.align		4
        /*0004*/ 	.word	0xffffffff
	.align		4
        /*0008*/ 	.word	0x00000000
	.align		4
        /*000c*/ 	.word	0xfffffffe
	.align		4
        /*0010*/ 	.word	0x00000000
	.align		4
        /*0014*/ 	.word	0xfffffffd
	.align		4
        /*0018*/ 	.word	0x00000000
	.align		4
        /*001c*/ 	.word	0xfffffffc


//--------------------- .nv.constant4             --------------------------
	.section	.nv.constant4,"a",@progbits
	.align	8
	.align		8
.nv.constant4:
        /*0000*/ 	.dword	_ZN40_INTERNAL_2212557b_4_k_cu_4544e755_181474cuda3std3__45__cpo5beginE
	.align		8
        /*0008*/ 	.dword	_ZN40_INTERNAL_2212557b_4_k_cu_4544e755_181474cuda3std3__45__cpo3endE
	.align		8
        /*0010*/ 	.dword	_ZN40_INTERNAL_2212557b_4_k_cu_4544e755_181474cuda3std3__45__cpo6cbeginE
	.align		8
        /*0018*/ 	.dword	_ZN40_INTERNAL_2212557b_4_k_cu_4544e755_181474cuda3std3__45__cpo4cendE
	.align		8
        /*0020*/ 	.dword	_ZN40_INTERNAL_2212557b_4_k_cu_4544e755_181474cuda3std3__442_GLOBAL__N__2212557b_4_k_cu_4544e755_181476ignoreE
	.align		8
        /*0028*/ 	.dword	_ZN40_INTERNAL_2212557b_4_k_cu_4544e755_181474cuda3std3__419piecewise_constructE
	.align		8
        /*0030*/ 	.dword	_ZN40_INTERNAL_2212557b_4_k_cu_4544e755_181474cuda3std3__48in_placeE
	.align		8
        /*0038*/ 	.dword	_ZN40_INTERNAL_2212557b_4_k_cu_4544e755_181474cuda3std6ranges3__45__cpo4swapE
	.align		8
        /*0040*/ 	.dword	_ZN40_INTERNAL_2212557b_4_k_cu_4544e755_181474cuda3std6ranges3__45__cpo9iter_moveE
	.align		8
        /*0048*/ 	.dword	_ZN40_INTERNAL_2212557b_4_k_cu_4544e755_181474cute7productE
	.align		8
        /*0050*/ 	.dword	_ZN40_INTERNAL_2212557b_4_k_cu_4544e755_181474cute1_E


//--------------------- .text._ZN7cutlass13device_kernelINS_4gemm6kernel13GemmUniversalIN4cute5tupleIJiiiiEEENS1_10collective13CollectiveMmaINS1_37MainloopSm90TmaGmmaWarpSpecializedFP8ILi6ENS5_IJNS4_1CILi2EEENSA_ILi1EEESC_EEENS1_35KernelTmaWarpSpecializedCooperativeEEENS5_IJNSA_ILi384EEENSA_ILi160EEENSA_ILi64EEEEEENS_12float_e4m3_tENS5_IJlSC_lEEESK_SL_NS4_8TiledMMAINS4_8MMA_AtomIJNS4_4SM904GMMA30MMA_64x32x32_F32E4M3E4M3_SS_TNILNSP_7ScaleInE1ELSR_1EEEEEENS4_6LayoutISD_NS5_IJSC_NSA_ILi0EEESV_EEEEENS5_IJNS4_10UnderscoreESY_SY_EEEEENS4_13SM90_TMA_LOADENS4_14ComposedLayoutINS4_7SwizzleILi2ELi4ELi3EEENS4_18smem_ptr_flag_bitsILi8EEENSU_INS5_IJNSA_ILi8EEESI_EEENS5_IJSI_SC_EEEEEEEvNS4_8identityENS4_23SM90_TMA_LOAD_MULTICASTES1B_vS1C_EENS_8epilogue10collective6detail29Sm90TmaWarpSpecializedAdapterINS1G_15DefaultEpilogueISK_SL_SL_NS1F_6thread17LinearCombinationISK_Li1EffLNS1K_9ScaleType4KindE0ELNS_15FloatRoundStyleE2ESK_EENS1_15EpilogueDefaultEEEEEvvEEEEvNT_6ParamsE --------------------------
	.section	.text._ZN7cutlass13device_kernelINS_4gemm6kernel13GemmUniversalIN4cute5tupleIJiiiiEEENS1_10collective13CollectiveMmaINS1_37MainloopSm90TmaGmmaWarpSpecializedFP8ILi6ENS5_IJNS4_1CILi2EEENSA_ILi1EEESC_EEENS1_35KernelTmaWarpSpecializedCooperativeEEENS5_IJNSA_ILi384EEENSA_ILi160EEENSA_ILi64EEEEEENS_12float_e4m3_tENS5_IJlSC_lEEESK_SL_NS4_8TiledMMAINS4_8MMA_AtomIJNS4_4SM904GMMA30MMA_64x32x32_F32E4M3E4M3_SS_TNILNSP_7ScaleInE1ELSR_1EEEEEENS4_6LayoutISD_NS5_IJSC_NSA_ILi0EEESV_EEEEENS5_IJNS4_10UnderscoreESY_SY_EEEEENS4_13SM90_TMA_LOADENS4_14ComposedLayoutINS4_7SwizzleILi2ELi4ELi3EEENS4_18smem_ptr_flag_bitsILi8EEENSU_INS5_IJNSA_ILi8EEESI_EEENS5_IJSI_SC_EEEEEEEvNS4_8identityENS4_23SM90_TMA_LOAD_MULTICASTES1B_vS1C_EENS_8epilogue10collective6detail29Sm90TmaWarpSpecializedAdapterINS1G_15DefaultEpilogueISK_SL_SL_NS1F_6thread17LinearCombinationISK_Li1EffLNS1K_9ScaleType4KindE0ELNS_15FloatRoundStyleE2ESK_EENS1_15EpilogueDefaultEEEEEvvEEEEvNT_6ParamsE,"ax",@progbits
	.align	128
.text._ZN7cutlass13device_kernelINS_4gemm6kernel13GemmUniversalIN4cute5tupleIJiiiiEEENS1_10collective13CollectiveMmaINS1_37MainloopSm90TmaGmmaWarpSpecializedFP8ILi6ENS5_IJNS4_1CILi2EEENSA_ILi1EEESC_EEENS1_35KernelTmaWarpSpecializedCooperativeEEENS5_IJNSA_ILi384EEENSA_ILi160EEENSA_ILi64EEEEEENS_12float_e4m3_tENS5_IJlSC_lEEESK_SL_NS4_8TiledMMAINS4_8MMA_AtomIJNS4_4SM904GMMA30MMA_64x32x32_F32E4M3E4M3_SS_TNILNSP_7ScaleInE1ELSR_1EEEEEENS4_6LayoutISD_NS5_IJSC_NSA_ILi0EEESV_EEEEENS5_IJNS4_10UnderscoreESY_SY_EEEEENS4_13SM90_TMA_LOADENS4_14ComposedLayoutINS4_7SwizzleILi2ELi4ELi3EEENS4_18smem_ptr_flag_bitsILi8EEENSU_INS5_IJNSA_ILi8EEESI_EEENS5_IJSI_SC_EEEEEEEvNS4_8identityENS4_23SM90_TMA_LOAD_MULTICASTES1B_vS1C_EENS_8epilogue10collective6detail29Sm90TmaWarpSpecializedAdapterINS1G_15DefaultEpilogueISK_SL_SL_NS1F_6thread17LinearCombinationISK_Li1EffLNS1K_9ScaleType4KindE0ELNS_15FloatRoundStyleE2ESK_EENS1_15EpilogueDefaultEEEEEvvEEEEvNT_6ParamsE:
        .type           _ZN7cutlass13device_kernelINS_4gemm6kernel13GemmUniversalIN4cute5tupleIJiiiiEEENS1_10collective13CollectiveMmaINS1_37MainloopSm90TmaGmmaWarpSpecializedFP8ILi6ENS5_IJNS4_1CILi2EEENSA_ILi1EEESC_EEENS1_35KernelTmaWarpSpecializedCooperativeEEENS5_IJNSA_ILi384EEENSA_ILi160EEENSA_ILi64EEEEEENS_12float_e4m3_tENS5_IJlSC_lEEESK_SL_NS4_8TiledMMAINS4_8MMA_AtomIJNS4_4SM904GMMA30MMA_64x32x32_F32E4M3E4M3_SS_TNILNSP_7ScaleInE1ELSR_1EEEEEENS4_6LayoutISD_NS5_IJSC_NSA_ILi0EEESV_EEEEENS5_IJNS4_10UnderscoreESY_SY_EEEEENS4_13SM90_TMA_LOADENS4_14ComposedLayoutINS4_7SwizzleILi2ELi4ELi3EEENS4_18smem_ptr_flag_bitsILi8EEENSU_INS5_IJNSA_ILi8EEESI_EEENS5_IJSI_SC_EEEEEEEvNS4_8identityENS4_23SM90_TMA_LOAD_MULTICASTES1B_vS1C_EENS_8epilogue10collective6detail29Sm90TmaWarpSpecializedAdapterINS1G_15DefaultEpilogueISK_SL_SL_NS1F_6thread17LinearCombinationISK_Li1EffLNS1K_9ScaleType4KindE0ELNS_15FloatRoundStyleE2ESK_EENS1_15EpilogueDefaultEEEEEvvEEEEvNT_6ParamsE,@function
        .size           _ZN7cutlass13device_kernelINS_4gemm6kernel13GemmUniversalIN4cute5tupleIJiiiiEEENS1_10collective13CollectiveMmaINS1_37MainloopSm90TmaGmmaWarpSpecializedFP8ILi6ENS5_IJNS4_1CILi2EEENSA_ILi1EEESC_EEENS1_35KernelTmaWarpSpecializedCooperativeEEENS5_IJNSA_ILi384EEENSA_ILi160EEENSA_ILi64EEEEEENS_12float_e4m3_tENS5_IJlSC_lEEESK_SL_NS4_8TiledMMAINS4_8MMA_AtomIJNS4_4SM904GMMA30MMA_64x32x32_F32E4M3E4M3_SS_TNILNSP_7ScaleInE1ELSR_1EEEEEENS4_6LayoutISD_NS5_IJSC_NSA_ILi0EEESV_EEEEENS5_IJNS4_10UnderscoreESY_SY_EEEEENS4_13SM90_TMA_LOADENS4_14ComposedLayoutINS4_7SwizzleILi2ELi4ELi3EEENS4_18smem_ptr_flag_bitsILi8EEENSU_INS5_IJNSA_ILi8EEESI_EEENS5_IJSI_SC_EEEEEEEvNS4_8identityENS4_23SM90_TMA_LOAD_MULTICASTES1B_vS1C_EENS_8epilogue10collective6detail29Sm90TmaWarpSpecializedAdapterINS1G_15DefaultEpilogueISK_SL_SL_NS1F_6thread17LinearCombinationISK_Li1EffLNS1K_9ScaleType4KindE0ELNS_15FloatRoundStyleE2ESK_EENS1_15EpilogueDefaultEEEEEvvEEEEvNT_6ParamsE,(.L_x_84 - _ZN7cutlass13device_kernelINS_4gemm6kernel13GemmUniversalIN4cute5tupleIJiiiiEEENS1_10collective13CollectiveMmaINS1_37MainloopSm90TmaGmmaWarpSpecializedFP8ILi6ENS5_IJNS4_1CILi2EEENSA_ILi1EEESC_EEENS1_35KernelTmaWarpSpecializedCooperativeEEENS5_IJNSA_ILi384EEENSA_ILi160EEENSA_ILi64EEEEEENS_12float_e4m3_tENS5_IJlSC_lEEESK_SL_NS4_8TiledMMAINS4_8MMA_AtomIJNS4_4SM904GMMA30MMA_64x32x32_F32E4M3E4M3_SS_TNILNSP_7ScaleInE1ELSR_1EEEEEENS4_6LayoutISD_NS5_IJSC_NSA_ILi0EEESV_EEEEENS5_IJNS4_10UnderscoreESY_SY_EEEEENS4_13SM90_TMA_LOADENS4_14ComposedLayoutINS4_7SwizzleILi2ELi4ELi3EEENS4_18smem_ptr_flag_bitsILi8EEENSU_INS5_IJNSA_ILi8EEESI_EEENS5_IJSI_SC_EEEEEEEvNS4_8identityENS4_23SM90_TMA_LOAD_MULTICASTES1B_vS1C_EENS_8epilogue10collective6detail29Sm90TmaWarpSpecializedAdapterINS1G_15DefaultEpilogueISK_SL_SL_NS1F_6thread17LinearCombinationISK_Li1EffLNS1K_9ScaleType4KindE0ELNS_15FloatRoundStyleE2ESK_EENS1_15EpilogueDefaultEEEEEvvEEEEvNT_6ParamsE)
        .other          _ZN7cutlass13device_kernelINS_4gemm6kernel13GemmUniversalIN4cute5tupleIJiiiiEEENS1_10collective13CollectiveMmaINS1_37MainloopSm90TmaGmmaWarpSpecializedFP8ILi6ENS5_IJNS4_1CILi2EEENSA_ILi1EEESC_EEENS1_35KernelTmaWarpSpecializedCooperativeEEENS5_IJNSA_ILi384EEENSA_ILi160EEENSA_ILi64EEEEEENS_12float_e4m3_tENS5_IJlSC_lEEESK_SL_NS4_8TiledMMAINS4_8MMA_AtomIJNS4_4SM904GMMA30MMA_64x32x32_F32E4M3E4M3_SS_TNILNSP_7ScaleInE1ELSR_1EEEEEENS4_6LayoutISD_NS5_IJSC_NSA_ILi0EEESV_EEEEENS5_IJNS4_10UnderscoreESY_SY_EEEEENS4_13SM90_TMA_LOADENS4_14ComposedLayoutINS4_7SwizzleILi2ELi4ELi3EEENS4_18smem_ptr_flag_bitsILi8EEENSU_INS5_IJNSA_ILi8EEESI_EEENS5_IJSI_SC_EEEEEEEvNS4_8identityENS4_23SM90_TMA_LOAD_MULTICASTES1B_vS1C_EENS_8epilogue10collective6detail29Sm90TmaWarpSpecializedAdapterINS1G_15DefaultEpilogueISK_SL_SL_NS1F_6thread17LinearCombinationISK_Li1EffLNS1K_9ScaleType4KindE0ELNS_15FloatRoundStyleE2ESK_EENS1_15EpilogueDefaultEEEEEvvEEEEvNT_6ParamsE,@"STO_CUDA_ENTRY STV_DEFAULT"
_ZN7cutlass13device_kernelINS_4gemm6kernel13GemmUniversalIN4cute5tupleIJiiiiEEENS1_10collective13CollectiveMmaINS1_37MainloopSm90TmaGmmaWarpSpecializedFP8ILi6ENS5_IJNS4_1CILi2EEENSA_ILi1EEESC_EEENS1_35KernelTmaWarpSpecializedCooperativeEEENS5_IJNSA_ILi384EEENSA_ILi160EEENSA_ILi64EEEEEENS_12float_e4m3_tENS5_IJlSC_lEEESK_SL_NS4_8TiledMMAINS4_8MMA_AtomIJNS4_4SM904GMMA30MMA_64x32x32_F32E4M3E4M3_SS_TNILNSP_7ScaleInE1ELSR_1EEEEEENS4_6LayoutISD_NS5_IJSC_NSA_ILi0EEESV_EEEEENS5_IJNS4_10UnderscoreESY_SY_EEEEENS4_13SM90_TMA_LOADENS4_14ComposedLayoutINS4_7SwizzleILi2ELi4ELi3EEENS4_18smem_ptr_flag_bitsILi8EEENSU_INS5_IJNSA_ILi8EEESI_EEENS5_IJSI_SC_EEEEEEEvNS4_8identityENS4_23SM90_TMA_LOAD_MULTICASTES1B_vS1C_EENS_8epilogue10collective6detail29Sm90TmaWarpSpecializedAdapterINS1G_15DefaultEpilogueISK_SL_SL_NS1F_6thread17LinearCombinationISK_Li1EffLNS1K_9ScaleType4KindE0ELNS_15FloatRoundStyleE2ESK_EENS1_15EpilogueDefaultEEEEEvvEEEEvNT_6ParamsE:
[----:B------:R-:W0:Y:S02]  /*0000*/  LDC R1, c[0x0][0x28] ;  /* 0x00000a00ff017b82 */ /* 0x000e240000000800 */
[----:B0-----:R-:W-:Y:S01]  /*0010*/  VIADD R1, R1, 0xfffffb20 ;  /* 0xfffffb2001017836 */ /* 0x001fe20000000000 */
[----:B------:R-:W0:Y:S01]  /*0020*/  S2R R4, SR_TID.X ;  /* 0x0000000000047919 */ /* 0x000e220000002100 */
[----:B------:R-:W-:Y:S01]  /*0030*/  ELECT P0, URZ, PT ;  /* 0x00000000003f782f */ /* 0x000fe20003800000 */
[----:B------:R-:W-:Y:S01]  /*0040*/  BSSY B0, `(.L_x_0) ;  /* 0x0000015000007945 */ /* 0x000fe20003800000 */
[--C-:B0-----:R-:W-:Y:S02]  /*0050*/  SHF.R.U32.HI R0, RZ, 0x5, R4.reuse ;  /* 0x00000005ff007819 */ /* 0x101fe40000011604 */
[----:B------:R-:W-:-:S03]  /*0060*/  SHF.R.U32.HI R2, RZ, 0x7, R4 ;  /* 0x00000007ff027819 */ /* 0x000fc60000011604 */
[----:B------:R-:W0:Y:S04]  /*0070*/  SHFL.IDX PT, R3, R0, RZ, 0x1f ;  /* 0x00001fff00037589 */ /* 0x000e2800000e0000 */
[----:B------:R-:W1:Y:S01]  /*0080*/  SHFL.IDX PT, R2, R2, RZ, 0x1f ;  /* 0x00001fff02027589 */ /* 0x000e6200000e0000 */
[----:B0-----:R-:W-:Y:S02]  /*0090*/  R2UR UR4, R3 ;  /* 0x00000000030472ca */ /* 0x001fe400000e0000 */
[----:B-1----:R-:W-:-:S11]  /*00a0*/  R2UR UR8, R2 ;  /* 0x00000000020872ca */ /* 0x002fd600000e0000 */
[----:B------:R-:W-:Y:S02]  /*00b0*/  USHF.R.S32.HI UR5, URZ, 0x1f, UR4 ;  /* 0x0000001f3f057899 */ /* 0x000fe40008011404 */
[----:B------:R-:W-:Y:S02]  /*00c0*/  ISETP.NE.OR P0, PT, RZ, UR4, !P0 ;  /* 0x00000004ff007c0c */ /* 0x000fe4000c705670 */
[----:B------:R-:W-:-:S04]  /*00d0*/  ULEA.HI UR5, UR5, UR4, URZ, 0x2 ;  /* 0x0000000405057291 */ /* 0x000fc8000f8f103f */
[----:B------:R-:W-:-:S04]  /*00e0*/  ULOP3.LUT UR5, UR5, 0xfffffffc, URZ, 0xc0, !UPT ;  /* 0xfffffffc05057892 */ /* 0x000fc8000f8ec03f */
[----:B------:R-:W-:-:S03]  /*00f0*/  UIADD3 UR6, UR4, -UR5, URZ ;  /* 0x8000000504067290 */ /* 0x000fc6000fffe03f */
[----:B------:R-:W-:Y:S09]  /*0100*/  @P0 BRA `(.L_x_1) ;  /* 0x0000000000200947 */ /* 0x000ff20003800000 */
[----:B------:R-:W-:Y:S02]  /*0110*/  ULDC.64 UR4, c[0x0][0x198] ;  /* 0x0000660000047ab9 */ /* 0x000fe40000000a00 */
[----:B------:R-:W-:Y:S02]  /*0120*/  UIADD3 UR10, UP0, UR4, 0xf0, URZ ;  /* 0x000000f0040a7890 */ /* 0x000fe4000ff1e03f */
[----:B------:R-:W-:Y:S02]  /*0130*/  UIADD3 UR4, UP1, UR4, 0x1f0, URZ ;  /* 0x000001f004047890 */ /* 0x000fe4000ff3e03f */
[----:B------:R-:W-:Y:S02]  /*0140*/  UIADD3.X UR11, URZ, UR5, URZ, UP0, !UPT ;  /* 0x000000053f0b7290 */ /* 0x000fe400087fe43f */
[----:B------:R-:W-:-:S07]  /*0150*/  UIADD3.X UR5, URZ, UR5, URZ, UP1, !UPT ;  /* 0x000000053f057290 */ /* 0x000fce0008ffe43f */
[----:B------:R0:W-:Y:S02]  /*0160*/  UTMACCTL.PF [UR10] ;  /* 0x000000000a0079b9 */ /* 0x0001e40008040000 */
[----:B------:R0:W-:Y:S02]  /*0170*/  UTMACCTL.PF [UR4] ;  /* 0x00000000040079b9 */ /* 0x0001e40008040000 */
[----:B0-----:R-:W-:Y:S01]  /*0180*/  NOP ;  /* 0x0000000000007918 */ /* 0x001fe20000000000 */
.L_x_1:
[----:B------:R-:W-:Y:S05]  /*0190*/  BSYNC B0 ;  /* 0x0000000000007941 */ /* 0x000fea0003800000 */
.L_x_0:
[----:B------:R-:W0:Y:S01]  /*01a0*/  SHFL.IDX PT, R3, R0, RZ, 0x1f ;  /* 0x00001fff00037589 */ /* 0x000e2200000e0000 */
[----:B------:R-:W-:Y:S01]  /*01b0*/  UISETP.NE.AND UP0, UPT, UR6, 0x3, UPT ;  /* 0x000000030600788c */ /* 0x000fe2000bf05270 */
[----:B------:R-:W-:Y:S01]  /*01c0*/  ISETP.NE.AND P1, PT, RZ, UR8, PT ;  /* 0x00000008ff007c0c */ /* 0x000fe2000bf25270 */
[----:B------:R-:W-:Y:S02]  /*01d0*/  UIADD3 UR11, UR8, -0x1, URZ ;  /* 0xffffffff080b7890 */ /* 0x000fe4000fffe03f */
[----:B------:R-:W-:Y:S02]  /*01e0*/  UISETP.EQ.OR UP0, UPT, UR6, URZ, !UP0 ;  /* 0x0000003f0600728c */ /* 0x000fe4000c702670 */
[----:B------:R-:W-:Y:S02]  /*01f0*/  UISETP.GE.U32.AND UP1, UPT, UR11, 0x2, UPT ;  /* 0x000000020b00788c */ /* 0x000fe4000bf26070 */
[----:B------:R-:W-:-:S04]  /*0200*/  UISETP.EQ.AND UP0, UPT, UR8, URZ, UP0 ;  /* 0x0000003f0800728c */ /* 0x000fc80008702270 */
[----:B------:R-:W-:-:S04]  /*0210*/  USEL UR7, URZ, 0x1, !UP0 ;  /* 0x000000013f077887 */ /* 0x000fc8000c000000 */
[----:B------:R-:W-:Y:S01]  /*0220*/  USEL UR7, UR7, 0x2, UP1 ;  /* 0x0000000207077887 */ /* 0x000fe20008800000 */
[----:B0-----:R-:W-:-:S13]  /*0230*/  ISETP.NE.AND P0, PT, R3, RZ, PT ;  /* 0x000000ff0300720c */ /* 0x001fda0003f05270 */
[----:B------:R-:W-:Y:S05]  /*0240*/  @P0 BRA `(.L_x_2) ;  /* 0x0000000000680947 */ /* 0x000fea0003800000 */
[----:B------:R-:W0:Y:S01]  /*0250*/  S2UR UR10, SR_CgaCtaId ;  /* 0x00000000000a79c3 */ /* 0x000e220000008800 */
[----:B------:R-:W-:Y:S01]  /*0260*/  UMOV UR4, 0x400 ;  /* 0x0000040000047882 */ /* 0x000fe20000000000 */
[----:B------:R-:W-:Y:S01]  /*0270*/  UMOV UR5, 0x1 ;  /* 0x0000000100057882 */ /* 0x000fe20000000000 */
[----:B------:R-:W-:Y:S01]  /*0280*/  UMOV UR8, 0x4 ;  /* 0x0000000400087882 */ /* 0x000fe20000000000 */
[----:B------:R-:W-:Y:S01]  /*0290*/  ELECT P0, URZ, PT ;  /* 0x00000000003f782f */ /* 0x000fe20003800000 */
[----:B------:R-:W-:-:S04]  /*02a0*/  UIADD3 UR8, -UR8, 0x100000, URZ ;  /* 0x0010000008087890 */ /* 0x000fc8000fffe13f */
[----:B------:R-:W-:Y:S02]  /*02b0*/  USHF.L.U32 UR9, UR8, 0xb, URZ ;  /* 0x0000000b08097899 */ /* 0x000fe4000800063f */
[----:B------:R-:W-:Y:S02]  /*02c0*/  USHF.L.U32 UR8, UR8, 0x1, URZ ;  /* 0x0000000108087899 */ /* 0x000fe4000800063f */
[----:B0-----:R-:W-:Y:S02]  /*02d0*/  ULEA UR10, UR10, UR4, 0x18 ;  /* 0x000000040a0a7291 */ /* 0x001fe4000f8ec03f */
[----:B------:R-:W-:-:S04]  /*02e0*/  UIADD3 UR4, -UR5, 0x100000, URZ ;  /* 0x0010000005047890 */ /* 0x000fc8000fffe13f */
[----:B------:R-:W-:Y:S02]  /*02f0*/  USHF.L.U32 UR5, UR4, 0xb, URZ ;  /* 0x0000000b04057899 */ /* 0x000fe4000800063f */
[----:B------:R-:W-:Y:S01]  /*0300*/  USHF.L.U32 UR4, UR4, 0x1, URZ ;  /* 0x0000000104047899 */ /* 0x000fe2000800063f */
[----:B------:R-:W0:Y:S11]  /*0310*/  FENCE.VIEW.ASYNC.S ;  /* 0x00000000000073c6 */ /* 0x000e360000000000 */
[----:B0-----:R0:W1:Y:S01]  /*0320*/  SYNCS.EXCH.64 URZ, [UR10], UR4 ;  /* 0x000000040a3f75b2 */ /* 0x0010620008000100 */
[----:B------:R0:W2:Y:S01]  /*0330*/  SYNCS.EXCH.64 URZ, [UR10+0x30], UR8 ;  /* 0x000030080a3f75b2 */ /* 0x0000a20008000100 */
[----:B------:R0:W3:Y:S01]  /*0340*/  SYNCS.EXCH.64 URZ, [UR10+0x8], UR4 ;  /* 0x000008040a3f75b2 */ /* 0x0000e20008000100 */
[----:B------:R0:W4:Y:S01]  /*0350*/  SYNCS.EXCH.64 URZ, [UR10+0x38], UR8 ;  /* 0x000038080a3f75b2 */ /* 0x0001220008000100 */
[----:B------:R0:W0:Y:S01]  /*0360*/  SYNCS.EXCH.64 URZ, [UR10+0x10], UR4 ;  /* 0x000010040a3f75b2 */ /* 0x0000220008000100 */
[----:B------:R0:W0:Y:S01]  /*0370*/  SYNCS.EXCH.64 URZ, [UR10+0x40], UR8 ;  /* 0x000040080a3f75b2 */ /* 0x0000220008000100 */
[----:B------:R0:W0:Y:S01]  /*0380*/  SYNCS.EXCH.64 URZ, [UR10+0x18], UR4 ;  /* 0x000018040a3f75b2 */ /* 0x0000220008000100 */
[----:B------:R0:W0:Y:S01]  /*0390*/  SYNCS.EXCH.64 URZ, [UR10+0x48], UR8 ;  /* 0x000048080a3f75b2 */ /* 0x0000220008000100 */
[----:B------:R0:W0:Y:S01]  /*03a0*/  SYNCS.EXCH.64 URZ, [UR10+0x20], UR4 ;  /* 0x000020040a3f75b2 */ /* 0x0000220008000100 */
[----:B------:R0:W0:Y:S01]  /*03b0*/  SYNCS.EXCH.64 URZ, [UR10+0x50], UR8 ;  /* 0x000050080a3f75b2 */ /* 0x0000220008000100 */
[----:B------:R0:W0:Y:S01]  /*03c0*/  SYNCS.EXCH.64 URZ, [UR10+0x28], UR4 ;  /* 0x000028040a3f75b2 */ /* 0x0000220008000100 */
[----:B------:R0:W0:Y:S01]  /*03d0*/  SYNCS.EXCH.64 URZ, [UR10+0x58], UR8 ;  /* 0x000058080a3f75b2 */ /* 0x0000220008000100 */
[----:B------:R-:W-:Y:S01]  /*03e0*/  NOP ;  /* 0x0000000000007918 */ /* 0x000fe20000000000 */
.L_x_2:
[----:B------:R-:W-:Y:S01]  /*03f0*/  SHF.R.S32.HI R2, RZ, 0x1f, R4 ;  /* 0x0000001fff027819 */ /* 0x000fe20000011404 */
[----:B------:R-:W5:Y:S01]  /*0400*/  SHFL.IDX PT, R0, R0, RZ, 0x1f ;  /* 0x00001fff00007589 */ /* 0x000f6200000e0000 */
[----:B0-----:R-:W0:Y:S01]  /*0410*/  S2UR UR10, SR_CTAID.X ;  /* 0x00000000000a79c3 */ /* 0x001e220000002500 */
[----:B------:R-:W-:Y:S02]  /*0420*/  ELECT P0, URZ, PT ;  /* 0x00000000003f782f */ /* 0x000fe40003800000 */
[----:B------:R-:W-:Y:S01]  /*0430*/  LEA.HI R2, R2, R4, RZ, 0x7 ;  /* 0x0000000402027211 */ /* 0x000fe200078f38ff */
[----:B------:R-:W-:Y:S01]  /*0440*/  ULDC UR4, c[0x0][0x150] ;  /* 0x0000540000047ab9 */ /* 0x000fe20000000800 */
[----:B------:R-:W-:Y:S01]  /*0450*/  SHF.R.S32.HI R6, RZ, 0x1f, R3 ;  /* 0x0000001fff067819 */ /* 0x000fe20000011403 */
[----:B------:R-:W-:Y:S01]  /*0460*/  NOP ;  /* 0x0000000000007918 */ /* 0x000fe20000000000 */
[----:B------:R-:W-:Y:S01]  /*0470*/  LOP3.LUT R2, R2, 0xffffff80, RZ, 0xc0, !PT ;  /* 0xffffff8002027812 */ /* 0x000fe200078ec0ff */
[----:B------:R-:W-:Y:S01]  /*0480*/  NOP ;  /* 0x0000000000007918 */ /* 0x000fe20000000000 */
[----:B------:R-:W-:Y:S01]  /*0490*/  LEA.HI R6, R6, R3, RZ, 0x2 ;  /* 0x0000000306067211 */ /* 0x000fe200078f10ff */
[----:B------:R-:W1:Y:S02]  /*04a0*/  LDC R8, c[0x0][0x144] ;  /* 0x00005100ff087b82 */ /* 0x000e640000000800 */
[----:B------:R-:W-:Y:S01]  /*04b0*/  IMAD.IADD R4, R4, 0x1, -R2 ;  /* 0x0000000104047824 */ /* 0x000fe200078e0a02 */
[----:B------:R-:W-:Y:S01]  /*04c0*/  LOP3.LUT R6, R6, 0x3ffffffc, RZ, 0xc0, !PT ;  /* 0x3ffffffc06067812 */ /* 0x000fe200078ec0ff */
[----:B------:R-:W2:Y:S03]  /*04d0*/  S2R R2, SR_CTAID.Y ;  /* 0x0000000000027919 */ /* 0x000ea60000002600 */
[----:B------:R-:W-:Y:S01]  /*04e0*/  SHF.R.S32.HI R5, RZ, 0x1f, R4 ;  /* 0x0000001fff057819 */ /* 0x000fe20000011404 */
[----:B------:R-:W-:Y:S01]  /*04f0*/  IMAD.IADD R6, R3, 0x1, -R6 ;  /* 0x0000000103067824 */ /* 0x000fe200078e0a06 */
[----:B------:R-:W3:Y:S02]  /*0500*/  LDC R13, c[0x0][0x148] ;  /* 0x00005200ff0d7b82 */ /* 0x000ee40000000800 */
[----:B------:R-:W-:-:S02]  /*0510*/  LEA.HI R5, R5, R4, RZ, 0x3 ;  /* 0x0000000405057211 */ /* 0x000fc400078f18ff */
[----:B-----5:R-:W-:Y:S02]  /*0520*/  ISETP.NE.OR P0, PT, R0, RZ, !P0 ;  /* 0x000000ff0000720c */ /* 0x020fe40004705670 */
[--C-:B------:R-:W-:Y:S02]  /*0530*/  SHF.R.S32.HI R0, RZ, 0x3, R5.reuse ;  /* 0x00000003ff007819 */ /* 0x100fe40000011405 */
[----:B------:R-:W-:Y:S02]  /*0540*/  SHF.R.S32.HI R5, RZ, 0x1f, R5 ;  /* 0x0000001fff057819 */ /* 0x000fe40000011405 */
[----:B0-----:R-:W-:Y:S02]  /*0550*/  I2FP.F32.U32 R7, UR10 ;  /* 0x0000000a00077c45 */ /* 0x001fe40008201000 */
[----:B------:R-:W-:-:S03]  /*0560*/  LEA.HI R5, R5, R0, RZ, 0x2 ;  /* 0x0000000005057211 */ /* 0x000fc600078f10ff */
[----:B------:R-:W-:Y:S01]  /*0570*/  FMUL R7, R7, UR4 ;  /* 0x0000000407077c20 */ /* 0x000fe20008400000 */
[----:B------:R-:W-:Y:S01]  /*0580*/  LOP3.LUT R5, R5, 0xfffffffc, RZ, 0xc0, !PT ;  /* 0xfffffffc05057812 */ /* 0x000fe200078ec0ff */
[----:B------:R-:W-:Y:S01]  /*0590*/  VOTEU.ALL UP0, P0 ;  /* 0x00000000003f7886 */ /* 0x000fe20000000000 */
[----:B------:R-:W-:Y:S01]  /*05a0*/  ULDC UR4, c[0x0][0x154] ;  /* 0x0000550000047ab9 */ /* 0x000fe20000000800 */
[----:B------:R-:W-:Y:S02]  /*05b0*/  VOTEU.ALL UP1, P0 ;  /* 0x00000000003f7886 */ /* 0x000fe40000020000 */
[----:B------:R-:W0:Y:S01]  /*05c0*/  F2I.U32.TRUNC.NTZ R7, R7 ;  /* 0x0000000700077305 */ /* 0x000e22000020f000 */
[----:B------:R-:W-:Y:S01]  /*05d0*/  IMAD.IADD R5, R0, 0x1, -R5 ;  /* 0x0000000100057824 */ /* 0x000fe200078e0a05 */
[----:B------:R-:W5:Y:S01]  /*05e0*/  @!UP0 S2UR UR9, SR_CgaCtaId ;  /* 0x00000000000989c3 */ /* 0x000f620000008800 */
[----:B------:R-:W-:Y:S02]  /*05f0*/  @!UP0 UMOV UR8, 0x400 ;  /* 0x0000040000088882 */ /* 0x000fe40000000000 */
[----:B------:R-:W-:Y:S01]  /*0600*/  IMAD R5, R6, 0x4, R5 ;  /* 0x0000000406057824 */ /* 0x000fe200078e0205 */
[----:B--2---:R-:W-:-:S04]  /*0610*/  I2FP.F32.U32 R9, R2 ;  /* 0x0000000200097245 */ /* 0x004fc80000201000 */
[----:B------:R-:W-:Y:S01]  /*0620*/  LEA.HI R0, R5, R5, RZ, 0x1 ;  /* 0x0000000505007211 */ /* 0x000fe200078f08ff */
[----:B------:R-:W-:Y:S01]  /*0630*/  FMUL R9, R9, UR4 ;  /* 0x0000000409097c20 */ /* 0x000fe20008400000 */
[----:B------:R-:W-:Y:S02]  /*0640*/  UMOV UR4, 0x20 ;  /* 0x0000002000047882 */ /* 0x000fe40000000000 */
[----:B------:R-:W-:Y:S01]  /*0650*/  LOP3.LUT R6, R0, 0xfffffffe, RZ, 0xc0, !PT ;  /* 0xfffffffe00067812 */ /* 0x000fe200078ec0ff */
[----:B0-----:R-:W-:Y:S01]  /*0660*/  IMAD.MOV R11, RZ, RZ, -R7 ;  /* 0x000000ffff0b7224 */ /* 0x001fe200078e0a07 */
[----:B------:R-:W-:-:S04]  /*0670*/  @!UP0 UIADD3 UR4, -UR4, 0x100000, URZ ;  /* 0x0010000004048890 */ /* 0x000fc8000fffe13f */
[----:B------:R-:W-:Y:S02]  /*0680*/  @!UP0 USHF.L.U32 UR5, UR4, 0xb, URZ ;  /* 0x0000000b04058899 */ /* 0x000fe4000800063f */
[----:B------:R-:W-:Y:S01]  /*0690*/  @!UP0 USHF.L.U32 UR4, UR4, 0x1, URZ ;  /* 0x0000000104048899 */ /* 0x000fe2000800063f */
[----:B------:R-:W0:Y:S01]  /*06a0*/  F2I.U32.TRUNC.NTZ R9, R9 ;  /* 0x0000000900097305 */ /* 0x000e22000020f000 */
[----:B-1----:R-:W-:Y:S02]  /*06b0*/  IMAD R0, R8, R11, UR10 ;  /* 0x0000000a08007e24 */ /* 0x002fe4000f8e020b */
[C---:B------:R-:W-:Y:S02]  /*06c0*/  IMAD.IADD R7, R5.reuse, 0x1, -R6 ;  /* 0x0000000105077824 */ /* 0x040fe400078e0a06 */
[----:B------:R-:W-:-:S03]  /*06d0*/  IMAD.SHL.U32 R6, R5, 0x4, RZ ;  /* 0x0000000405067824 */ /* 0x000fc600078e00ff */
[----:B------:R-:W-:Y:S01]  /*06e0*/  ISETP.NE.AND P2, PT, R7, R0, PT ;  /* 0x000000000700720c */ /* 0x000fe20003f45270 */
[----:B-----5:R-:W-:Y:S01]  /*06f0*/  @!UP0 ULEA UR8, UR9, UR8, 0x18 ;  /* 0x0000000809088291 */ /* 0x020fe2000f8ec03f */
[----:B------:R-:W-:Y:S01]  /*0700*/  LOP3.LUT R10, R5, 0xc, R6, 0x78, !PT ;  /* 0x0000000c050a7812 */ /* 0x000fe200078e7806 */
[----:B------:R-:W1:Y:S01]  /*0710*/  LDC R7, c[0x0][0x140] ;  /* 0x00005000ff077b82 */ /* 0x000e620000000800 */
[----:B------:R-:W-:Y:S01]  /*0720*/  VOTEU.ALL UP0, P0 ;  /* 0x00000000003f7886 */ /* 0x000fe20000000000 */
[----:B------:R-:W-:Y:S01]  /*0730*/  LOP3.LUT P0, RZ, R4, 0x7, RZ, 0xc0, !PT ;  /* 0x0000000704ff7812 */ /* 0x000fe2000780c0ff */
[----:B0-----:R-:W-:Y:S01]  /*0740*/  IMAD.MOV R12, RZ, RZ, -R9 ;  /* 0x000000ffff0c7224 */ /* 0x001fe200078e0a09 */
[----:B------:R0:W-:Y:S01]  /*0750*/  STL [R1+0x404], R10 ;  /* 0x0004040a01007387 */ /* 0x0001e20000100800 */
[----:B------:R-:W-:Y:S01]  /*0760*/  IMAD.MOV.U32 R4, RZ, RZ, 0x1 ;  /* 0x00000001ff047424 */ /* 0x000fe200078e00ff */
[----:B------:R-:W-:Y:S01]  /*0770*/  ISETP.LT.U32.AND P0, PT, R10, 0x2, !P0 ;  /* 0x000000020a00780c */ /* 0x000fe20004701070 */
[----:B---3--:R-:W-:-:S03]  /*0780*/  IMAD R6, R13, R12, R2 ;  /* 0x0000000c0d067224 */ /* 0x008fc600078e0202 */
[----:B------:R-:W-:Y:S01]  /*0790*/  @P2 LEA.HI R5, R10, R10, RZ, 0x1 ;  /* 0x0000000a0a052211 */ /* 0x000fe200078f08ff */
[----:B------:R-:W2:Y:S02]  /*07a0*/  FENCE.VIEW.ASYNC.S ;  /* 0x00000000000073c6 */ /* 0x000ea40000000000 */
[----:B--2---:R0:W2:Y:S01]  /*07b0*/  @!UP0 SYNCS.EXCH.64 URZ, [UR8+0x70], UR4 ;  /* 0x00007004083f85b2 */ /* 0x0040a20008000100 */
[----:B------:R-:W-:-:S04]  /*07c0*/  @P2 SHF.R.S32.HI R5, RZ, 0x1, R5 ;  /* 0x00000001ff052819 */ /* 0x000fc80000011405 */
[----:B------:R-:W-:Y:S02]  /*07d0*/  @P2 ISETP.NE.AND P3, PT, R5, R6, PT ;  /* 0x000000060500220c */ /* 0x000fe40003f65270 */
[----:B------:R-:W-:Y:S02]  /*07e0*/  SEL R5, RZ, 0x1, !P0 ;  /* 0x00000001ff057807 */ /* 0x000fe40004000000 */
[----:B------:R-:W-:Y:S02]  /*07f0*/  @P2 SEL R4, RZ, 0x1, P3 ;  /* 0x00000001ff042807 */ /* 0x000fe40001800000 */
[----:B-1----:R-:W-:Y:S02]  /*0800*/  ISETP.EQ.U32.AND P4, PT, R7, 0x1, PT ;  /* 0x000000010700780c */ /* 0x002fe40003f82070 */
[----:B------:R-:W-:Y:S01]  /*0810*/  LOP3.LUT R4, R4, R5, RZ, 0xc0, !PT ;  /* 0x0000000504047212 */ /* 0x000fe200078ec0ff */
[----:B------:R0:W1:Y:S01]  /*0820*/  @!UP1 SYNCS.EXCH.64 URZ, [UR8+0x78], UR4 ;  /* 0x00007804083f95b2 */ /* 0x0000620008000100 */
[----:B------:R-:W-:-:S03]  /*0830*/  NOP ;  /* 0x0000000000007918 */ /* 0x000fc60000000000 */
[----:B------:R0:W-:Y:S06]  /*0840*/  STL [R1+0x400], R4 ;  /* 0x0004000401007387 */ /* 0x0001ec0000100800 */
[----:B--2---:R-:W-:Y:S05]  /*0850*/  @!P4 BRA `(.L_x_3) ;  /* 0x000000000008c947 */ /* 0x004fea0003800000 */
[----:B-1--4-:R-:W-:Y:S01]  /*0860*/  UCGABAR_ARV ;  /* 0x00000000000079c7 */ /* 0x012fe20008000000 */
[----:B------:R-:W-:Y:S05]  /*0870*/  BRA `(.L_x_4) ;  /* 0x0000000000047947 */ /* 0x000fea0003800000 */
.L_x_3:
[----:B-1--4-:R-:W-:Y:S01]  /*0880*/  NOP ;  /* 0x0000000000007918 */ /* 0x012fe20000000000 */
.L_x_4:
[----:B0-----:R-:W0:Y:S01]  /*0890*/  LDC R4, c[0x0][0x65c] ;  /* 0x00019700ff047b82 */ /* 0x001e220000000800 */
[----:B------:R-:W-:Y:S01]  /*08a0*/  IMAD.MOV.U32 R5, RZ, RZ, RZ ;  /* 0x000000ffff057224 */ /* 0x000fe200078e00ff */
[----:B------:R-:W-:Y:S02]  /*08b0*/  LOP3.LUT R6, R6, 0xfff7ffff, RZ, 0xc0, !PT ;  /* 0xfff7ffff06067812 */ /* 0x000fe400078ec0ff */
[----:B0-----:R-:W-:Y:S01]  /*08c0*/  ISETP.NE.AND P2, PT, R4, 0x1, PT ;  /* 0x000000010400780c */ /* 0x001fe20003f45270 */
[----:B------:R-:W-:-:S12]  /*08d0*/  IMAD.U32 R4, RZ, RZ, UR10 ;  /* 0x0000000aff047e24 */ /* 0x000fd8000f8e00ff */
[----:B------:R-:W0:Y:S01]  /*08e0*/  @P2 LDC R9, c[0x0][0x10] ;  /* 0x00000400ff092b82 */ /* 0x000e220000000800 */
[----:B------:R-:W-:Y:S01]  /*08f0*/  @P2 IMAD.MOV.U32 R3, RZ, RZ, RZ ;  /* 0x000000ffff032224 */ /* 0x000fe200078e00ff */
[----:B------:R-:W-:Y:S01]  /*0900*/  @P2 LOP3.LUT R6, R6, 0x80000, RZ, 0xfc, !PT ;  /* 0x0008000006062812 */ /* 0x000fe200078efcff */
[----:B------:R-:W-:-:S05]  /*0910*/  @P2 IMAD.MOV.U32 R11, RZ, RZ, RZ ;  /* 0x000000ffff0b2224 */ /* 0x000fca00078e00ff */
[----:B------:R-:W1:Y:S01]  /*0920*/  @!P2 LDC R7, c[0x0][0xc] ;  /* 0x00000300ff07ab82 */ /* 0x000e620000000800 */
[----:B0-----:R-:W-:-:S04]  /*0930*/  @P2 IMAD.WIDE.U32 R8, R9, UR10, R2 ;  /* 0x0000000a09082c25 */ /* 0x001fc8000f8e0002 */
[----:B------:R-:W-:Y:S02]  /*0940*/  @P2 IMAD.MOV.U32 R23, RZ, RZ, R8 ;  /* 0x000000ffff172224 */ /* 0x000fe400078e0008 */
[----:B------:R-:W-:Y:S02]  /*0950*/  @P2 IMAD.IADD R24, R9, 0x1, R11 ;  /* 0x0000000109182824 */ /* 0x000fe400078e020b */
[----:B-1----:R-:W-:-:S04]  /*0960*/  @!P2 IMAD.WIDE.U32 R4, R2, R7, R4 ;  /* 0x000000070204a225 */ /* 0x002fc800078e0004 */
[----:B------:R-:W-:Y:S02]  /*0970*/  @!P2 IMAD.MOV.U32 R23, RZ, RZ, R4 ;  /* 0x000000ffff17a224 */ /* 0x000fe400078e0004 */
[----:B------:R-:W-:-:S03]  /*0980*/  @!P2 IMAD.MOV.U32 R24, RZ, RZ, R5 ;  /* 0x000000ffff18a224 */ /* 0x000fc600078e0005 */
[----:B------:R0:W-:Y:S04]  /*0990*/  STL [R1+0x414], R23 ;  /* 0x0004141701007387 */ /* 0x0001e80000100800 */
[----:B------:R0:W-:Y:S01]  /*09a0*/  STL [R1+0x410], R24 ;  /* 0x0004101801007387 */ /* 0x0001e20000100800 */
[----:B------:R-:W-:Y:S05]  /*09b0*/  @!P4 BRA `(.L_x_5) ;  /* 0x00000000000cc947 */ /* 0x000fea0003800000 */
[----:B------:R-:W-:Y:S01]  /*09c0*/  UCGABAR_WAIT ;  /* 0x0000000000007dc7 */ /* 0x000fe20008000000 */
[----:B------:R-:W-:Y:S01]  /*09d0*/  CCTL.IVALL ;  /* 0x00000000ff00798f */ /* 0x000fe20002000000 */
[----:B------:R-:W-:Y:S05]  /*09e0*/  BRA `(.L_x_6) ;  /* 0x0000000000047947 */ /* 0x000fea0003800000 */
.L_x_5:
[----:B------:R-:W-:Y:S06]  /*09f0*/  BAR.SYNC.DEFER_BLOCKING 0x0 ;  /* 0x0000000000007b1d */ /* 0x000fec0000010000 */
.L_x_6:
[----:B------:R-:W-:Y:S05]  /*0a00*/  @!P1 BRA `(.L_x_7) ;  /* 0x00000288004c9947 */ /* 0x000fea0003800000 */
[----:B------:R-:W-:-:S06]  /*0a10*/  UISETP.GT.U32.AND UP0, UPT, UR11, 0x1, UPT ;  /* 0x000000010b00788c */ /* 0x000fcc000bf04070 */
[----:B------:R-:W-:-:S13]  /*0a20*/  PLOP3.LUT P0, PT, PT, PT, UP0, 0x80, 0x0 ;  /* 0x000000000000781c */ /* 0x000fda0003f0f008 */
[----:B------:R-:W-:Y:S05]  /*0a30*/  @P0 EXIT ;  /* 0x000000000000094d */ /* 0x000fea0003800000 */
[----:B------:R-:W-:Y:S01]  /*0a40*/  IMAD.MOV.U32 R7, RZ, RZ, -0x1 ;  /* 0xffffffffff077424 */ /* 0x000fe200078e00ff */
[----:B------:R-:W-:Y:S01]  /*0a50*/  ULDC.64 UR4, c[0x0][0x650] ;  /* 0x0001940000047ab9 */ /* 0x000fe20000000a00 */
[----:B------:R-:W-:Y:S01]  /*0a60*/  IMAD.MOV.U32 R5, RZ, RZ, -0x1 ;  /* 0xffffffffff057424 */ /* 0x000fe200078e00ff */
[----:B------:R-:W-:Y:S01]  /*0a70*/  ISETP.GE.U32.AND P0, PT, R23, UR4, PT ;  /* 0x0000000417007c0c */ /* 0x000fe2000bf06070 */
[----:B------:R-:W-:Y:S01]  /*0a80*/  UMOV UR34, 0xffffffff ;  /* 0xffffffff00227882 */ /* 0x000fe20000000000 */
[----:B------:R1:W-:Y:S01]  /*0a90*/  STL [R1+0x408], R7 ;  /* 0x0004080701007387 */ /* 0x0003e20000100800 */
[----:B------:R-:W-:Y:S02]  /*0aa0*/  PRMT R4, RZ, 0x7610, R4 ;  /* 0x00007610ff047816 */ /* 0x000fe40000000004 */
[----:B------:R-:W-:Y:S01]  /*0ab0*/  ISETP.GE.U32.AND.EX P0, PT, R24, UR5, PT, P0 ;  /* 0x0000000518007c0c */ /* 0x000fe2000bf06100 */
[----:B------:R1:W-:-:S12]  /*0ac0*/  STL [R1+0x40c], R5 ;  /* 0x00040c0501007387 */ /* 0x0003d80000100800 */
[----:B-1----:R-:W-:Y:S05]  /*0ad0*/  @P0 BRA `(.L_x_8) ;  /* 0x0000000400380947 */ /* 0x002fea0003800000 */
[----:B------:R-:W1:Y:S01]  /*0ae0*/  LDC.64 R16, c[0x0][0x628] ;  /* 0x00018a00ff107b82 */ /* 0x000e620000000a00 */
[----:B------:R-:W-:Y:S02]  /*0af0*/  IMAD.MOV.U32 R4, RZ, RZ, R23 ;  /* 0x000000ffff047224 */ /* 0x000fe400078e0017 */
[----:B------:R-:W-:-:S05]  /*0b00*/  IMAD.MOV.U32 R5, RZ, RZ, R24 ;  /* 0x000000ffff057224 */ /* 0x000fca00078e0018 */
[----:B------:R-:W2:Y:S08]  /*0b10*/  LDC R14, c[0x0][0x630] ;  /* 0x00018c00ff0e7b82 */ /* 0x000eb00000000800 */
[----:B------:R-:W3:Y:S01]  /*0b20*/  LDC.64 R18, c[0x0][0x620] ;  /* 0x00018800ff127b82 */ /* 0x000ee20000000a00 */
[----:B-1----:R-:W-:-:S04]  /*0b30*/  ISETP.NE.U32.AND P0, PT, R16, RZ, PT ;  /* 0x000000ff1000720c */ /* 0x002fc80003f05070 */
[----:B------:R-:W-:-:S13]  /*0b40*/  ISETP.NE.AND.EX P0, PT, R17, RZ, PT, P0 ;  /* 0x000000ff1100720c */ /* 0x000fda0003f05300 */
[----:B--23--:R-:W-:Y:S05]  /*0b50*/  @!P0 BRA `(.L_x_9) ;  /* 0x0000000000288947 */ /* 0x00cfea0003800000 */
[----:B------:R-:W1:Y:S02]  /*0b60*/  LDC R7, c[0x0][0x634] ;  /* 0x00018d00ff077b82 */ /* 0x000e640000000800 */
[----:B-1----:R-:W-:-:S05]  /*0b70*/  IADD3 R7, P0, R23, R7, RZ ;  /* 0x0000000717077210 */ /* 0x002fca0007f1e0ff */
[----:B------:R-:W-:-:S04]  /*0b80*/  IMAD.X R15, RZ, RZ, R24, P0 ;  /* 0x000000ffff0f7224 */ /* 0x000fc800000e0618 */
[----:B------:R-:W-:-:S04]  /*0b90*/  IMAD.WIDE.U32 R4, R15, R16, RZ ;  /* 0x000000100f047225 */ /* 0x000fc800078e00ff */
[----:B------:R-:W-:-:S04]  /*0ba0*/  IMAD.WIDE.U32 R8, P0, R7, R17, R4 ;  /* 0x0000001107087225 */ /* 0x000fc80007800004 */
[----:B------:R-:W-:-:S04]  /*0bb0*/  IMAD.WIDE.U32 R4, R7, R16, RZ ;  /* 0x0000001007047225 */ /* 0x000fc800078e00ff */
[----:B------:R-:W-:Y:S01]  /*0bc0*/  IMAD.X R11, RZ, RZ, RZ, P0 ;  /* 0x000000ffff0b7224 */ /* 0x000fe200000e06ff */
[----:B------:R-:W-:Y:S01]  /*0bd0*/  IADD3 RZ, P0, R5, R8, RZ ;  /* 0x0000000805ff7210 */ /* 0x000fe20007f1e0ff */
[----:B------:R-:W-:-:S04]  /*0be0*/  IMAD.MOV.U32 R10, RZ, RZ, R9 ;  /* 0x000000ffff0a7224 */ /* 0x000fc800078e0009 */
[----:B------:R-:W-:-:S08]  /*0bf0*/  IMAD.WIDE.U32.X R4, R15, R17, R10, P0 ;  /* 0x000000110f047225 */ /* 0x000fd000000e040a */
.L_x_9:
[----:B------:R-:W1:Y:S01]  /*0c00*/  LDC.64 R20, c[0x0][0x640] ;  /* 0x00019000ff147b82 */ /* 0x000e620000000a00 */
[-C--:B------:R-:W-:Y:S01]  /*0c10*/  SHF.R.U64 R22, R4, R14.reuse, R5 ;  /* 0x0000000e04167219 */ /* 0x080fe20000001205 */
[----:B------:R-:W-:Y:S01]  /*0c20*/  IMAD.MOV.U32 R4, RZ, RZ, R23 ;  /* 0x000000ffff047224 */ /* 0x000fe200078e0017 */
[----:B------:R-:W-:Y:S01]  /*0c30*/  SHF.R.U32.HI R3, RZ, R14, R5 ;  /* 0x0000000eff037219 */ /* 0x000fe20000011605 */
[----:B------:R-:W-:Y:S01]  /*0c40*/  IMAD.MOV.U32 R5, RZ, RZ, R24 ;  /* 0x000000ffff057224 */ /* 0x000fe200078e0018 */
[----:B------:R-:W-:Y:S01]  /*0c50*/  IADD3 R7, P0, RZ, -R22, RZ ;  /* 0x80000016ff077210 */ /* 0x000fe20007f1e0ff */
[----:B0-----:R-:W-:Y:S02]  /*0c60*/  IMAD R23, R13, R12, R2 ;  /* 0x0000000c0d177224 */ /* 0x001fe400078e0202 */
[----:B------:R-:W0:Y:S01]  /*0c70*/  LDC R10, c[0x0][0x618] ;  /* 0x00018600ff0a7b82 */ /* 0x000e220000000800 */
[----:B------:R-:W-:Y:S02]  /*0c80*/  IMAD.MOV.U32 R13, RZ, RZ, 0x1 ;  /* 0x00000001ff0d7424 */ /* 0x000fe400078e00ff */
[----:B------:R-:W-:-:S02]  /*0c90*/  IMAD.X R3, RZ, RZ, ~R3, P0 ;  /* 0x000000ffff037224 */ /* 0x000fc400000e0e03 */
[----:B------:R-:W-:-:S03]  /*0ca0*/  IMAD.WIDE.U32 R4, R7, R18, R4 ;  /* 0x0000001207047225 */ /* 0x000fc600078e0004 */
[----:B------:R-:W2:Y:S01]  /*0cb0*/  LDC R9, c[0x0][0x608] ;  /* 0x00018200ff097b82 */ /* 0x000ea20000000800 */
[----:B------:R-:W-:-:S04]  /*0cc0*/  IMAD R8, R3, R18, RZ ;  /* 0x0000001203087224 */ /* 0x000fc800078e02ff */
[----:B------:R-:W-:-:S03]  /*0cd0*/  IMAD R3, R7, R19, R8 ;  /* 0x0000001307037224 */ /* 0x000fc600078e0208 */
[----:B------:R-:W3:Y:S01]  /*0ce0*/  LDC R14, c[0x0][0x658] ;  /* 0x00019600ff0e7b82 */ /* 0x000ee20000000800 */
[----:B------:R-:W-:Y:S01]  /*0cf0*/  IMAD.IADD R3, R5, 0x1, R3 ;  /* 0x0000000105037824 */ /* 0x000fe200078e0203 */
[----:B-1----:R-:W-:Y:S01]  /*0d00*/  ISETP.NE.U32.AND P0, PT, R20, RZ, PT ;  /* 0x000000ff1400720c */ /* 0x002fe20003f05070 */
[----:B------:R-:W-:-:S03]  /*0d10*/  IMAD.MOV.U32 R5, RZ, RZ, -0x1 ;  /* 0xffffffffff057424 */ /* 0x000fc600078e00ff */
[----:B------:R-:W-:Y:S02]  /*0d20*/  ISETP.NE.AND.EX P0, PT, R21, RZ, PT, P0 ;  /* 0x000000ff1500720c */ /* 0x000fe40003f05300 */
[----:B------:R-:W1:Y:S01]  /*0d30*/  LDC R17, c[0x0][0x600] ;  /* 0x00018000ff117b82 */ /* 0x000e620000000800 */
[-CC-:B0-----:R-:W-:Y:S02]  /*0d40*/  SHF.R.U64 R15, R4, R10.reuse, R3.reuse ;  /* 0x0000000a040f7219 */ /* 0x181fe40000001203 */
[----:B------:R-:W-:-:S05]  /*0d50*/  SHF.R.U32.HI R4, RZ, R10, R3 ;  /* 0x0000000aff047219 */ /* 0x000fca0000011603 */
[----:B------:R-:W0:Y:S01]  /*0d60*/  LDC R16, c[0x0][0x648] ;  /* 0x00019200ff107b82 */ /* 0x000e220000000800 */
[-CC-:B--2---:R-:W-:Y:S02]  /*0d70*/  SHF.R.U64 R10, R15, R9.reuse, R4.reuse ;  /* 0x000000090f0a7219 */ /* 0x184fe40000001204 */
[----:B------:R-:W-:-:S05]  /*0d80*/  SHF.R.U32.HI R3, RZ, R9, R4 ;  /* 0x00000009ff037219 */ /* 0x000fca0000011604 */
[----:B------:R-:W2:Y:S01]  /*0d90*/  LDC R18, c[0x0][0x638] ;  /* 0x00018e00ff127b82 */ /* 0x000ea20000000800 */
[-C--:B---3--:R-:W-:Y:S02]  /*0da0*/  SHF.L.U32 R2, R5, R14.reuse, RZ ;  /* 0x0000000e05027219 */ /* 0x088fe400000006ff */
[--C-:B------:R-:W-:Y:S02]  /*0db0*/  SHF.R.U64 R12, R10, R14, R3.reuse ;  /* 0x0000000e0a0c7219 */ /* 0x100fe40000001203 */
[----:B------:R-:W-:Y:S02]  /*0dc0*/  LOP3.LUT R7, RZ, R2, RZ, 0x33, !PT ;  /* 0x00000002ff077212 */ /* 0x000fe400078e33ff */
[----:B------:R-:W-:Y:S01]  /*0dd0*/  SHF.R.U32.HI R3, RZ, R14, R3 ;  /* 0x0000000eff037219 */ /* 0x000fe20000011603 */
[----:B------:R-:W3:Y:S01]  /*0de0*/  LDC R19, c[0x0][0x610] ;  /* 0x00018400ff137b82 */ /* 0x000ee20000000800 */
[----:B------:R-:W-:Y:S01]  /*0df0*/  IMAD.MOV.U32 R2, RZ, RZ, R12 ;  /* 0x000000ffff027224 */ /* 0x000fe200078e000c */
[----:B------:R-:W-:Y:S06]  /*0e00*/  @!P0 BRA `(.L_x_10) ;  /* 0x0000000000288947 */ /* 0x000fec0003800000 */
[----:B------:R-:W4:Y:S02]  /*0e10*/  LDC R9, c[0x0][0x64c] ;  /* 0x00019300ff097b82 */ /* 0x000f240000000800 */
[----:B----4-:R-:W-:-:S05]  /*0e20*/  IADD3 R9, P0, R12, R9, RZ ;  /* 0x000000090c097210 */ /* 0x010fca0007f1e0ff */
        /* <DEDUP_REMOVED lines=8> */
.L_x_10:
[----:B0-----:R-:W-:Y:S01]  /*0eb0*/  SHF.R.U64 R3, R2, R16, R3 ;  /* 0x0000001002037219 */ /* 0x001fe20000001203 */
[----:B-1----:R-:W-:Y:S01]  /*0ec0*/  VIADD R4, R17, 0xffffffff ;  /* 0xffffffff11047836 */ /* 0x002fe20000000000 */
[----:B------:R-:W-:Y:S02]  /*0ed0*/  SHF.L.U32 R2, R13, R14, RZ ;  /* 0x0000000e0d027219 */ /* 0x000fe400000006ff */
[----:B------:R-:W-:Y:S01]  /*0ee0*/  LOP3.LUT R7, R10, R7, RZ, 0xc0, !PT ;  /* 0x000000070a077212 */ /* 0x000fe200078ec0ff */
[----:B------:R-:W-:Y:S01]  /*0ef0*/  IMAD.MOV R5, RZ, RZ, -R3 ;  /* 0x000000ffff057224 */ /* 0x000fe200078e0a03 */
[----:B------:R-:W-:Y:S02]  /*0f00*/  SEL R0, R0, R23, !P2 ;  /* 0x0000001700007207 */ /* 0x000fe40005000000 */
[----:B------:R-:W-:Y:S01]  /*0f10*/  LOP3.LUT R4, R15, R4, RZ, 0xc0, !PT ;  /* 0x000000040f047212 */ /* 0x000fe200078ec0ff */
[----:B------:R-:W-:Y:S01]  /*0f20*/  IMAD R7, R2, R3, R7 ;  /* 0x0000000302077224 */ /* 0x000fe200078e0207 */
[----:B------:R-:W-:Y:S01]  /*0f30*/  R2UR UR34, R22 ;  /* 0x00000000162272ca */ /* 0x000fe200000e0000 */
[----:B--2---:R-:W-:-:S02]  /*0f40*/  IMAD R2, R5, R18, R12 ;  /* 0x0000001205027224 */ /* 0x004fc400078e020c */
[----:B---3--:R-:W-:Y:S02]  /*0f50*/  IMAD R0, R7, R19, R0 ;  /* 0x0000001307007224 */ /* 0x008fe400078e0200 */
[----:B------:R-:W-:Y:S02]  /*0f60*/  IMAD R3, R2, R17, R4 ;  /* 0x0000001102037224 */ /* 0x000fe400078e0204 */
[----:B------:R-:W-:-:S03]  /*0f70*/  IMAD.MOV.U32 R4, RZ, RZ, 0x1 ;  /* 0x00000001ff047424 */ /* 0x000fc600078e00ff */
[----:B------:R-:W-:Y:S02]  /*0f80*/  SEL R2, R3, R0, !P2 ;  /* 0x0000000003027207 */ /* 0x000fe40005000000 */
[----:B------:R-:W-:-:S03]  /*0f90*/  SEL R0, R0, R3, !P2 ;  /* 0x0000000300007207 */ /* 0x000fc60005000000 */
[----:B------:R1:W-:Y:S04]  /*0fa0*/  STL [R1+0x40c], R2 ;  /* 0x00040c0201007387 */ /* 0x0003e80000100800 */
[----:B------:R1:W-:Y:S02]  /*0fb0*/  STL [R1+0x408], R0 ;  /* 0x0004080001007387 */ /* 0x0003e40000100800 */
.L_x_8:
[----:B------:R-:W-:-:S08]  /*0fc0*/  NOP ;  /* 0x0000000000007918 */ /* 0x000fd00000000000 */
[----:B------:R-:W2:Y:S02]  /*0fd0*/  USETMAXREG.TRY_ALLOC.CTAPOOL UP0, 0xf0 ;  /* 0x000000f0000079c8 */ /* 0x000ea40008000600 */
[----:B--2---:R-:W-:-:S13]  /*0fe0*/  PLOP3.LUT P0, PT, PT, PT, UP0, 0x80, 0x0 ;  /* 0x000000000000781c */ /* 0x004fda0003f0f008 */
[----:B------:R-:W-:Y:S05]  /*0ff0*/  @!P0 BRA `(.L_x_8) ;  /* 0xfffffffc00f08947 */ /* 0x000fea000383ffff */
[----:B------:R-:W-:Y:S01]  /*1000*/  ULDC.64 UR4, c[0x0][0x598] ;  /* 0x0001660000047ab9 */ /* 0x000fe20000000a00 */
[----:B------:R-:W-:Y:S01]  /*1010*/  ULDC.64 UR38, c[0x0][0x208] ;  /* 0x0000820000267ab9 */ /* 0x000fe20000000a00 */
[----:B------:R-:W-:-:S04]  /*1020*/  ISETP.NE.U32.AND P0, PT, RZ, UR4, PT ;  /* 0x00000004ff007c0c */ /* 0x000fc8000bf05070 */
[----:B------:R-:W-:-:S13]  /*1030*/  ISETP.NE.AND.EX P0, PT, RZ, UR5, PT, P0 ;  /* 0x00000005ff007c0c */ /* 0x000fda000bf05300 */
[----:B------:R-:W-:Y:S05]  /*1040*/  @!P0 BRA `(.L_x_11) ;  /* 0x0000000000208947 */ /* 0x000fea0003800000 */
[----:B-1----:R-:W1:Y:S02]  /*1050*/  LDC.64 R2, c[0x0][0x598] ;  /* 0x00016600ff027b82 */ /* 0x002e640000000a00 */
[----:B-1----:R-:W2:Y:S02]  /*1060*/  LDG.E.64 R2, desc[UR38][R2.64] ;  /* 0x0000002602027981 */ /* 0x002ea4000c1e1b00 */
[----:B--2---:R-:W-:-:S04]  /*1070*/  ISETP.NE.U32.AND P0, PT, R2, RZ, PT ;  /* 0x000000ff0200720c */ /* 0x004fc80003f05070 */
[----:B------:R-:W-:-:S13]  /*1080*/  ISETP.NE.AND.EX P0, PT, R3, RZ, PT, P0 ;  /* 0x000000ff0300720c */ /* 0x000fda0003f05300 */
[----:B------:R-:W-:Y:S05]  /*1090*/  @!P0 BRA `(.L_x_11) ;  /* 0x00000000000c8947 */ /* 0x000fea0003800000 */
[----:B------:R-:W2:Y:S02]  /*10a0*/  LD.E R2, desc[UR38][R2.64] ;  /* 0x0000002602027980 */ /* 0x000ea4000c101900 */
[----:B--2---:R-:W-:Y:S01]  /*10b0*/  R2UR UR33, R2 ;  /* 0x00000000022172ca */ /* 0x004fe200000e0000 */
[----:B------:R-:W-:-:S14]  /*10c0*/  BRA `(.L_x_12) ;  /* 0x0000000000247947 */ /* 0x000fdc0003800000 */
.L_x_11:
[----:B------:R-:W-:Y:S02]  /*10d0*/  ULDC.64 UR4, c[0x0][0x588] ;  /* 0x0001620000047ab9 */ /* 0x000fe40000000a00 */
[----:B------:R-:W-:-:S04]  /*10e0*/  ISETP.NE.U32.AND P0, PT, RZ, UR4, PT ;  /* 0x00000004ff007c0c */ /* 0x000fc8000bf05070 */
[----:B------:R-:W-:-:S13]  /*10f0*/  ISETP.NE.AND.EX P0, PT, RZ, UR5, PT, P0 ;  /* 0x00000005ff007c0c */ /* 0x000fda000bf05300 */
[----:B------:R-:W-:Y:S05]  /*1100*/  @!P0 BRA `(.L_x_13) ;  /* 0x0000000000108947 */ /* 0x000fea0003800000 */
[----:B-1----:R-:W1:Y:S02]  /*1110*/  LDC.64 R2, c[0x0][0x588] ;  /* 0x00016200ff027b82 */ /* 0x002e640000000a00 */
[----:B-1----:R-:W2:Y:S02]  /*1120*/  LDG.E R2, desc[UR38][R2.64] ;  /* 0x0000002602027981 */ /* 0x002ea4000c1e1900 */
[----:B--2---:R-:W-:Y:S01]  /*1130*/  R2UR UR33, R2 ;  /* 0x00000000022172ca */ /* 0x004fe200000e0000 */
[----:B------:R-:W-:-:S14]  /*1140*/  BRA `(.L_x_12) ;  /* 0x0000000000047947 */ /* 0x000fdc0003800000 */
.L_x_13:
[----:B------:R-:W-:-:S05]  /*1150*/  ULDC UR33, c[0x0][0x580] ;  /* 0x0001600000217ab9 */ /* 0x000fca0000000800 */
.L_x_12:
[----:B------:R-:W-:Y:S02]  /*1160*/  ULDC.64 UR4, c[0x0][0x5a0] ;  /* 0x0001680000047ab9 */ /* 0x000fe40000000a00 */
        /* <DEDUP_REMOVED lines=11> */
.L_x_14:
        /* <DEDUP_REMOVED lines=8> */
.L_x_16:
[----:B------:R-:W-:-:S05]  /*12a0*/  ULDC UR32, c[0x0][0x584] ;  /* 0x0001610000207ab9 */ /* 0x000fca0000000800 */
.L_x_15:
[----:B------:R-:W-:-:S13]  /*12b0*/  LOP3.LUT P0, RZ, R4, 0xff, RZ, 0xc0, !PT ;  /* 0x000000ff04ff7812 */ /* 0x000fda000780c0ff */
[----:B------:R-:W-:Y:S05]  /*12c0*/  @!P0 EXIT ;  /* 0x000000000000894d */ /* 0x000fea0003800000 */
[----:B------:R-:W2:Y:S01]  /*12d0*/  LDC.64 R10, c[0x0][0x5c8] ;  /* 0x00017200ff0a7b82 */ /* 0x000ea20000000a00 */
[----:B------:R-:W-:Y:S01]  /*12e0*/  ULDC UR4, c[0x0][0x28c] ;  /* 0x0000a30000047ab9 */ /* 0x000fe20000000800 */
[----:B------:R-:W-:Y:S02]  /*12f0*/  ULOP3.LUT UR8, UR7, 0x1, URZ, 0xfc, !UPT ;  /* 0x0000000107087892 */ /* 0x000fe4000f8efc3f */
[----:B------:R-:W-:-:S04]  /*1300*/  UIADD3 UR4, UR4, 0x3f, URZ ;  /* 0x0000003f04047890 */ /* 0x000fc8000fffe03f */
[----:B------:R-:W-:-:S04]  /*1310*/  USHF.R.S32.HI UR5, URZ, 0x1f, UR4 ;  /* 0x0000001f3f057899 */ /* 0x000fc80008011404 */
[----:B------:R-:W-:-:S03]  /*1320*/  ULEA.HI UR5, UR5, UR4, URZ, 0x6 ;  /* 0x0000000405057291 */ /* 0x000fc6000f8f303f */
[----:B------:R-:W-:Y:S01]  /*1330*/  UMOV UR4, URZ ;  /* 0x0000003f00047c82 */ /* 0x000fe20008000000 */
[----:B------:R-:W-:-:S03]  /*1340*/  USHF.R.S32.HI UR9, URZ, 0x6, UR5 ;  /* 0x000000063f097899 */ /* 0x000fc60008011405 */
[----:B------:R-:W-:Y:S01]  /*1350*/  UMOV UR5, URZ ;  /* 0x0000003f00057c82 */ /* 0x000fe20008000000 */
[C-C-:B--2---:R-:W-:Y:S01]  /*1360*/  SHF.L.U64.HI R7, R10.reuse, 0x7, R11.reuse ;  /* 0x000000070a077819 */ /* 0x144fe2000001020b */
[C---:B------:R-:W-:Y:S01]  /*1370*/  IMAD.SHL.U32 R8, R10.reuse, 0x80, RZ ;  /* 0x000000800a087824 */ /* 0x040fe200078e00ff */
[C-C-:B------:R-:W-:Y:S01]  /*1380*/  SHF.L.U64.HI R4, R10.reuse, 0x3, R11.reuse ;  /* 0x000000030a047819 */ /* 0x140fe2000001020b */
[C---:B------:R-:W-:Y:S01]  /*1390*/  IMAD.SHL.U32 R3, R10.reuse, 0x8, RZ ;  /* 0x000000080a037824 */ /* 0x040fe200078e00ff */
[C---:B------:R-:W-:Y:S01]  /*13a0*/  SHF.L.U64.HI R9, R10.reuse, 0x8, R11 ;  /* 0x000000080a097819 */ /* 0x040fe2000001020b */
[----:B------:R-:W-:-:S07]  /*13b0*/  IMAD.SHL.U32 R10, R10, 0x100, RZ ;  /* 0x000001000a0a7824 */ /* 0x000fce00078e00ff */
.L_x_45:
[----:B------:R-:W-:Y:S01]  /*13c0*/  STL [R1+0x3fc], RZ ;  /* 0x0003fcff01007387 */ /* 0x000fe20000100800 */
[----:B--2---:R-:W2:Y:S01]  /*13d0*/  S2UR UR16, SR_CgaCtaId ;  /* 0x00000000001079c3 */ /* 0x004ea20000008800 */
[----:B------:R-:W-:Y:S01]  /*13e0*/  UMOV UR15, 0x400 ;  /* 0x00000400000f7882 */ /* 0x000fe20000000000 */
[----:B------:R-:W-:Y:S01]  /*13f0*/  UMOV UR6, URZ ;  /* 0x0000003f00067c82 */ /* 0x000fe20008000000 */
[----:B------:R-:W-:Y:S01]  /*1400*/  STL [R1+0x3f8], RZ ;  /* 0x0003f8ff01007387 */ /* 0x000fe20000100800 */
[----:B------:R-:W-:Y:S01]  /*1410*/  UMOV UR12, URZ ;  /* 0x0000003f000c7c82 */ /* 0x000fe20008000000 */
[----:B------:R-:W-:Y:S01]  /*1420*/  UMOV UR13, URZ ;  /* 0x0000003f000d7c82 */ /* 0x000fe20008000000 */
[----:B------:R-:W-:Y:S01]  /*1430*/  UMOV UR37, UR5 ;  /* 0x0000000500257c82 */ /* 0x000fe20008000000 */
[----:B------:R-:W-:Y:S01]  /*1440*/  STL [R1+0x3f4], RZ ;  /* 0x0003f4ff01007387 */ /* 0x000fe20000100800 */
[----:B0-----:R-:W3:Y:S01]  /*1450*/  LDC R12, c[0x0][0x28c] ;  /* 0x0000a300ff0c7b82 */ /* 0x001ee20000000800 */
[----:B------:R-:W-:-:S02]  /*1460*/  CS2R R236, SRZ ;  /* 0x0000000000ec7805 */ /* 0x000fc4000001ff00 */
[----:B------:R-:W-:Y:S01]  /*1470*/  CS2R R234, SRZ ;  /* 0x0000000000ea7805 */ /* 0x000fe2000001ff00 */
[----:B------:R-:W-:Y:S01]  /*1480*/  STL [R1+0x3f0], RZ ;  /* 0x0003f0ff01007387 */ /* 0x000fe20000100800 */
[----:B------:R-:W-:Y:S02]  /*1490*/  CS2R R232, SRZ ;  /* 0x0000000000e87805 */ /* 0x000fe4000001ff00 */
[----:B01----:R-:W-:Y:S02]  /*14a0*/  CS2R R22, SRZ ;  /* 0x0000000000167805 */ /* 0x003fe4000001ff00 */
[----:B------:R-:W-:Y:S01]  /*14b0*/  CS2R R20, SRZ ;  /* 0x0000000000147805 */ /* 0x000fe2000001ff00 */
[----:B------:R-:W-:Y:S01]  /*14c0*/  STL [R1+0x3ec], RZ ;  /* 0x0003ecff01007387 */ /* 0x000fe20000100800 */
[----:B------:R-:W-:Y:S02]  /*14d0*/  CS2R R18, SRZ ;  /* 0x0000000000127805 */ /* 0x000fe4000001ff00 */
[----:B------:R-:W-:-:S02]  /*14e0*/  CS2R R16, SRZ ;  /* 0x0000000000107805 */ /* 0x000fc4000001ff00 */
[----:B------:R-:W-:Y:S01]  /*14f0*/  CS2R R14, SRZ ;  /* 0x00000000000e7805 */ /* 0x000fe2000001ff00 */
[----:B------:R-:W-:Y:S01]  /*1500*/  STL [R1+0x3e8], RZ ;  /* 0x0003e8ff01007387 */ /* 0x000fe20000100800 */
[----:B------:R-:W-:Y:S02]  /*1510*/  CS2R R216, SRZ ;  /* 0x0000000000d87805 */ /* 0x000fe4000001ff00 */
[----:B------:R-:W-:Y:S02]  /*1520*/  CS2R R218, SRZ ;  /* 0x0000000000da7805 */ /* 0x000fe4000001ff00 */
        /* <DEDUP_REMOVED lines=10> */
[----:B---3--:R-:W-:Y:S02]  /*15d0*/  ISETP.GE.AND P0, PT, R12, 0x1, PT ;  /* 0x000000010c00780c */ /* 0x008fe40003f06270 */
        /* <DEDUP_REMOVED lines=126> */
[----:B------:R-:W-:Y:S04]  /*1dc0*/  STL [R1+0x35c], RZ ;  /* 0x00035cff01007387 */ /* 0x000fe80000100800 */
        /* <DEDUP_REMOVED lines=127> */
[----:B------:R-:W-:Y:S01]  /*25c0*/  STL [R1+0x15c], RZ ;  /* 0x00015cff01007387 */ /* 0x000fe20000100800 */
[----:B------:R-:W0:Y:S03]  /*25d0*/  S2R R11, SR_TID.X ;  /* 0x00000000000b7919 */ /* 0x000e260000002100 */
        /* <DEDUP_REMOVED lines=8> */
[----:B0-----:R-:W-:-:S03]  /*2660*/  LOP3.LUT R11, R11, 0x80, RZ, 0xc0, !PT ;  /* 0x000000800b0b7812 */ /* 0x001fc600078ec0ff */
[----:B------:R-:W-:Y:S01]  /*2670*/  STL [R1+0x138], RZ ;  /* 0x000138ff01007387 */ /* 0x000fe20000100800 */
[----:B------:R-:W-:-:S03]  /*2680*/  SHF.R.U32.HI R11, RZ, 0x7, R11 ;  /* 0x00000007ff0b7819 */ /* 0x000fc6000001160b */
        /* <DEDUP_REMOVED lines=33> */
[----:B------:R-:W0:Y:S04]  /*28a0*/  SHFL.IDX PT, R11, R11, RZ, 0x1f ;  /* 0x00001fff0b0b7589 */ /* 0x000e2800000e0000 */
[----:B------:R3:W-:Y:S04]  /*28b0*/  STL [R1+0xb0], RZ ;  /* 0x0000b0ff01007387 */ /* 0x0007e80000100800 */
[----:B------:R3:W-:Y:S04]  /*28c0*/  STL [R1+0xac], RZ ;  /* 0x0000acff01007387 */ /* 0x0007e80000100800 */
[----:B------:R3:W-:Y:S04]  /*28d0*/  STL [R1+0xa8], RZ ;  /* 0x0000a8ff01007387 */ /* 0x0007e80000100800 */
[----:B------:R3:W-:Y:S04]  /*28e0*/  STL [R1+0xa4], RZ ;  /* 0x0000a4ff01007387 */ /* 0x0007e80000100800 */
[----:B------:R3:W-:Y:S04]  /*28f0*/  STL [R1+0xa0], RZ ;  /* 0x0000a0ff01007387 */ /* 0x0007e80000100800 */
[----:B------:R3:W-:Y:S01]  /*2900*/  STL [R1+0x9c], RZ ;  /* 0x00009cff01007387 */ /* 0x0007e20000100800 */
[----:B0-----:R-:W-:Y:S01]  /*2910*/  R2UR UR11, R11 ;  /* 0x000000000b0b72ca */ /* 0x001fe200000e0000 */
[----:B------:R-:W-:-:S02]  /*2920*/  IMAD.U32 R11, RZ, RZ, UR4 ;  /* 0x00000004ff0b7e24 */ /* 0x000fc4000f8e00ff */
[----:B------:R3:W-:Y:S04]  /*2930*/  STL [R1+0x98], RZ ;  /* 0x000098ff01007387 */ /* 0x0007e80000100800 */
[----:B------:R3:W-:Y:S04]  /*2940*/  STL [R1+0x94], RZ ;  /* 0x000094ff01007387 */ /* 0x0007e80000100800 */
[----:B------:R3:W-:Y:S02]  /*2950*/  STL [R1+0x90], RZ ;  /* 0x000090ff01007387 */ /* 0x0007e40000100800 */
[----:B------:R-:W-:-:S02]  /*2960*/  ULEA.HI UR10, UR11, UR11, URZ, 0x1 ;  /* 0x0000000b0b0a7291 */ /* 0x000fc4000f8f083f */
[----:B------:R3:W-:Y:S02]  /*2970*/  STL [R1+0x8c], RZ ;  /* 0x00008cff01007387 */ /* 0x0007e40000100800 */
[----:B------:R-:W-:Y:S02]  /*2980*/  ULOP3.LUT UR14, UR10, 0xffffe, URZ, 0xc0, !UPT ;  /* 0x000ffffe0a0e7892 */ /* 0x000fe4000f8ec03f */
[----:B------:R3:W-:Y:S01]  /*2990*/  STL [R1+0x88], RZ ;  /* 0x000088ff01007387 */ /* 0x0007e20000100800 */
[----:B--2---:R-:W-:Y:S02]  /*29a0*/  ULEA UR10, UR16, UR15, 0x18 ;  /* 0x0000000f100a7291 */ /* 0x004fe4000f8ec03f */
[----:B------:R-:W-:Y:S01]  /*29b0*/  UIADD3 UR14, UR11, -UR14, URZ ;  /* 0x8000000e0b0e7290 */ /* 0x000fe2000fffe03f */
[----:B------:R3:W-:Y:S03]  /*29c0*/  STL [R1+0x84], RZ ;  /* 0x000084ff01007387 */ /* 0x0007e60000100800 */
[----:B------:R-:W-:Y:S01]  /*29d0*/  ULEA UR14, UR14, UR10, 0xc ;  /* 0x0000000a0e0e7291 */ /* 0x000fe2000f8e603f */
[----:B------:R3:W-:Y:S03]  /*29e0*/  STL [R1+0x80], RZ ;  /* 0x000080ff01007387 */ /* 0x0007e60000100800 */
[----:B------:R-:W-:Y:S01]  /*29f0*/  UIADD3 UR14, UR14, 0x180, URZ ;  /* 0x000001800e0e7890 */ /* 0x000fe2000fffe03f */
[----:B------:R3:W-:Y:S03]  /*2a00*/  STL [R1+0x40], RZ ;  /* 0x000040ff01007387 */ /* 0x0007e60000100800 */
[----:B------:R-:W-:Y:S01]  /*2a10*/  USHF.R.U32.HI UR11, URZ, 0x4, UR14 ;  /* 0x000000043f0b7899 */ /* 0x000fe2000801160e */
[----:B------:R3:W-:Y:S03]  /*2a20*/  STL [R1+0x44], RZ ;  /* 0x000044ff01007387 */ /* 0x0007e60000100800 */
[----:B------:R-:W-:Y:S01]  /*2a30*/  ULOP3.LUT UR11, UR11, 0x3fff, URZ, 0xc0, !UPT ;  /* 0x00003fff0b0b7892 */ /* 0x000fe2000f8ec03f */
[----:B------:R3:W-:Y:S04]  /*2a40*/  STL [R1+0x48], RZ ;  /* 0x000048ff01007387 */ /* 0x0007e80000100800 */
        /* <DEDUP_REMOVED lines=13> */
[----:B------:R3:W-:Y:S04]  /*2b20*/  STL [R1], RZ ;  /* 0x000000ff01007387 */ /* 0x0007e80000100800 */
        /* <DEDUP_REMOVED lines=14> */
[----:B------:R3:W-:Y:S01]  /*2c10*/  STL [R1+0x3c], RZ ;  /* 0x00003cff01007387 */ /* 0x0007e20000100800 */
[----:B------:R-:W-:Y:S05]  /*2c20*/  @!P0 BRA `(.L_x_17) ;  /* 0x0000004000508947 */ /* 0x000fea0003800000 */
[----:B------:R-:W-:-:S06]  /*2c30*/  UISETP.NE.AND UP0, UPT, UR8, 0x3, UPT ;  /* 0x000000030800788c */ /* 0x000fcc000bf05270 */
[----:B------:R-:W-:-:S13]  /*2c40*/  PLOP3.LUT P1, PT, PT, PT, UP0, 0x80, 0x0 ;  /* 0x000000000000781c */ /* 0x000fda0003f2f008 */
[----:B------:R-:W-:Y:S05]  /*2c50*/  @!P1 BRA `(.L_x_18) ;  /* 0x0000000000049947 */ /* 0x000fea0003800000 */
[----:B------:R-:W-:Y:S01]  /*2c60*/  BPT.TRAP 0x1 ;  /* 0x000000040000795c */ /* 0x000fe20000300000 */
.L_x_18:
[----:B------:R-:W-:Y:S01]  /*2c70*/  ULEA UR12, UR5, UR10, 0x3 ;  /* 0x0000000a050c7291 */ /* 0x000fe2000f8e183f */
[----:B------:R-:W-:-:S05]  /*2c80*/  IMAD.U32 R11, RZ, RZ, UR4 ;  /* 0x00000004ff0b7e24 */ /* 0x000fca000f8e00ff */
[----:B------:R-:W-:-:S04]  /*2c90*/  SHF.L.U32 R11, R11, 0x1f, RZ ;  /* 0x0000001f0b0b7819 */ /* 0x000fc800000006ff */
[----:B------:R0:W2:Y:S01]  /*2ca0*/  SYNCS.PHASECHK.TRANS64.TRYWAIT P0, [UR12], R11 ;  /* 0x0000000bff0075a7 */ /* 0x0000a2000800014c */
[----:B------:R-:W-:Y:S05]  /*2cb0*/  @!P1 BRA `(.L_x_19) ;  /* 0x0000000000049947 */ /* 0x000fea0003800000 */
[----:B------:R-:W-:Y:S01]  /*2cc0*/  BPT.TRAP 0x1 ;  /* 0x000000040000795c */ /* 0x000fe20000300000 */
.L_x_19:
[----:B------:R4:W-:Y:S01]  /*2cd0*/  STL [R1+0x3fc], RZ ;  /* 0x0003fcff01007387 */ /* 0x0009e20000100800 */
[----:B------:R-:W-:Y:S01]  /*2ce0*/  UMOV UR6, 0x2 ;  /* 0x0000000200067882 */ /* 0x000fe20000000000 */
[----:B--2---:R-:W-:Y:S05]  /*2cf0*/  @P0 BRA `(.L_x_20) ;  /* 0x0000000000080947 */ /* 0x004fea0003800000 */
[----:B------:R-:W2:Y:S02]  /*2d00*/  SYNCS.PHASECHK.TRANS64.TRYWAIT P0, [UR12], R11 ;  /* 0x0000000bff0075a7 */ /* 0x000ea4000800014c */
[----:B--2---:R-:W-:Y:S05]  /*2d10*/  @!P0 BRA `(.L_x_21) ;  /* 0x0000027c00648947 */ /* 0x004fea0003800000 */
.L_x_20:
[----:B------:R-:W-:Y:S01]  /*2d20*/  UIADD3 UR12, UR10, 0x24180, URZ ;  /* 0x000241800a0c7890 */ /* 0x000fe2000fffe03f */
[----:B------:R-:W-:Y:S01]  /*2d30*/  WARPGROUP.ARRIVE ;  /* 0x00000000000079c5 */ /* 0x000fe20000000000 */
[----:B------:R-:W-:Y:S01]  /*2d40*/  ULOP3.LUT UR35, UR11, 0x10000, URZ, 0xfc, !UPT ;  /* 0x000100000b237892 */ /* 0x000fe2000f8efc3f */
[----:B------:R-:W-:Y:S01]  /*2d50*/  STL [R1+0x3f8], RZ ;  /* 0x0003f8ff01007387 */ /* 0x000fe20000100800 */
[----:B------:R-:W-:Y:S02]  /*2d60*/  USHF.R.U32.HI UR12, URZ, 0x4, UR12 ;  /* 0x000000043f0c7899 */ /* 0x000fe4000801160c */
[----:B------:R-:W-:Y:S01]  /*2d70*/  UIMAD UR35, UR5, 0x600, UR35 ;  /* 0x00000600052378a4 */ /* 0x000fe2000f8e0223 */
[----:B------:R-:W-:Y:S01]  /*2d80*/  STL [R1+0x3f4], RZ ;  /* 0x0003f4ff01007387 */ /* 0x000fe20000100800 */
[----:B------:R-:W-:Y:S01]  /*2d90*/  ULOP3.LUT UR12, UR12, 0x3fff, URZ, 0xc0, !UPT ;  /* 0x00003fff0c0c7892 */ /* 0x000fe2000f8ec03f */
[----:B------:R-:W-:Y:S01]  /*2da0*/  UMOV UR21, 0x80000020 ;  /* 0x8000002000157882 */ /* 0x000fe20000000000 */
[----:B------:R-:W-:-:S02]  /*2db0*/  UMOV UR23, 0x80000020 ;  /* 0x8000002000177882 */ /* 0x000fc40000000000 */
[----:B------:R-:W-:Y:S01]  /*2dc0*/  ULOP3.LUT UR12, UR12, 0x10000, URZ, 0xfc, !UPT ;  /* 0x000100000c0c7892 */ /* 0x000fe2000f8efc3f */
[----:B------:R-:W-:Y:S01]  /*2dd0*/  STL [R1+0x3f0], RZ ;  /* 0x0003f0ff01007387 */ /* 0x000fe20000100800 */
[----:B------:R-:W-:Y:S01]  /*2de0*/  UMOV UR20, UR35 ;  /* 0x0000002300147c82 */ /* 0x000fe20008000000 */
[----:B------:R-:W-:Y:S01]  /*2df0*/  UMOV UR25, UR21 ;  /* 0x0000001500197c82 */ /* 0x000fe20008000000 */
[----:B------:R-:W-:Y:S01]  /*2e00*/  UIMAD UR36, UR5, 0x280, UR12 ;  /* 0x00000280052478a4 */ /* 0x000fe2000f8e020c */
[----:B------:R-:W-:Y:S01]  /*2e10*/  STL [R1+0x3ec], RZ ;  /* 0x0003ecff01007387 */ /* 0x000fe20000100800 */
[----:B------:R-:W-:Y:S01]  /*2e20*/  UMOV UR24, UR20 ;  /* 0x0000001400187c82 */ /* 0x000fe20008000000 */
[----:B------:R-:W-:Y:S01]  /*2e30*/  UMOV UR27, 0x80000020 ;  /* 0x80000020001b7882 */ /* 0x000fe20000000000 */
[----:B------:R-:W-:Y:S01]  /*2e40*/  UIADD3 UR26, UR36, 0x80, URZ ;  /* 0x00000080241a7890 */ /* 0x000fe2000fffe03f */
[----:B------:R-:W-:Y:S01]  /*2e50*/  STL [R1+0x3e8], RZ ;  /* 0x0003e8ff01007387 */ /* 0x000fe20000100800 */
[----:B------:R-:W-:-:S02]  /*2e60*/  UIADD3 UR30, UR36, 0x100, URZ ;  /* 0x00000100241e7890 */ /* 0x000fc4000fffe03f */
[----:B------:R-:W-:Y:S01]  /*2e70*/  UMOV UR22, UR36 ;  /* 0x0000002400167c82 */ /* 0x000fe20008000000 */
[----:B------:R-:W-:Y:S01]  /*2e80*/  UMOV UR28, UR20 ;  /* 0x00000014001c7c82 */ /* 0x000fe20008000000 */
[----:B------:R-:W-:Y:S01]  /*2e90*/  QGMMA.64x32x32.F32.E4M3.E4M3 R28, gdesc[UR20], RZ, !UPT, gsb0 ;  /* 0x00600000141c79f3 */ /* 0x000fe2000c0008ff */
[----:B------:R-:W-:Y:S01]  /*2ea0*/  UMOV UR29, UR21 ;  /* 0x00000015001d7c82 */ /* 0x000fe20008000000 */
[----:B------:R-:W-:Y:S01]  /*2eb0*/  UMOV UR31, 0x80000020 ;  /* 0x80000020001f7882 */ /* 0x000fe20000000000 */
[----:B------:R-:W-:Y:S01]  /*2ec0*/  UIADD3 UR18, UR36, 0x180, URZ ;  /* 0x0000018024127890 */ /* 0x000fe2000fffe03f */
[----:B------:R-:W-:Y:S01]  /*2ed0*/  STL [R1+0x3e4], RZ ;  /* 0x0003e4ff01007387 */ /* 0x000fe20000100800 */
[----:B------:R-:W-:Y:S01]  /*2ee0*/  UMOV UR16, UR20 ;  /* 0x0000001400107c82 */ /* 0x000fe20008000000 */
[----:B------:R-:W-:Y:S01]  /*2ef0*/  UMOV UR17, UR21 ;  /* 0x0000001500117c82 */ /* 0x000fe20008000000 */
[----:B------:R-:W-:Y:S01]  /*2f00*/  UMOV UR19, 0x80000020 ;  /* 0x8000002000137882 */ /* 0x000fe20000000000 */
[----:B------:R-:W-:Y:S01]  /*2f10*/  UIADD3 UR14, UR36, 0x200, URZ ;  /* 0x00000200240e7890 */ /* 0x000fe2000fffe03f */
[----:B------:R-:W-:Y:S01]  /*2f20*/  STL [R1+0x3e0], RZ ;  /* 0x0003e0ff01007387 */ /* 0x000fe20000100800 */
[----:B------:R-:W-:Y:S01]  /*2f30*/  UMOV UR12, UR20 ;  /* 0x00000014000c7c82 */ /* 0x000fe20008000000 */
[----:B------:R-:W-:Y:S01]  /*2f40*/  UMOV UR13, UR21 ;  /* 0x00000015000d7c82 */ /* 0x000fe20008000000 */
[----:B------:R-:W-:Y:S01]  /*2f50*/  UMOV UR15, 0x80000020 ;  /* 0x80000020000f7882 */ /* 0x000fe20000000000 */
        /* <DEDUP_REMOVED lines=12> */
[----:B------:R-:W-:-:S02]  /*3020*/  WARPGROUP.DEPBAR.LE gsb0, 0x0 ;  /* 0x00008000000079c5 */ /* 0x000fc40000010000 */
[----:B------:R-:W-:Y:S01]  /*3030*/  WARPGROUP.ARRIVE ;  /* 0x00000000000079c5 */ /* 0x000fe20000000000 */
[----:B------:R-:W-:Y:S01]  /*3040*/  IMAD.MOV.U32 R14, RZ, RZ, R40 ;  /* 0x000000ffff0e7224 */ /* 0x000fe200078e0028 */
[----:B------:R-:W-:Y:S01]  /*3050*/  STL [R1+0x3ac], RZ ;  /* 0x0003acff01007387 */ /* 0x000fe20000100800 */
[----:B------:R-:W-:Y:S02]  /*3060*/  IMAD.MOV.U32 R13, RZ, RZ, R41 ;  /* 0x000000ffff0d7224 */ /* 0x000fe400078e0029 */
[----:B--2---:R-:W-:Y:S01]  /*3070*/  IMAD.MOV.U32 R12, RZ, RZ, R42 ;  /* 0x000000ffff0c7224 */ /* 0x004fe200078e002a */
[----:B------:R-:W-:Y:S01]  /*3080*/  QGMMA.64x32x32.F32.E4M3.E4M3 R200, gdesc[UR24], RZ, !UPT, gsb0 ;  /* 0x0060000018c879f3 */ /* 0x000fe2000c0008ff */
[----:B0-----:R-:W-:Y:S01]  /*3090*/  IMAD.MOV.U32 R11, RZ, RZ, R43 ;  /* 0x000000ffff0b7224 */ /* 0x001fe200078e002b */
[----:B------:R-:W-:Y:S01]  /*30a0*/  STL [R1+0x3a8], RZ ;  /* 0x0003a8ff01007387 */ /* 0x000fe20000100800 */
[----:B------:R-:W-:Y:S02]  /*30b0*/  IMAD.MOV.U32 R26, RZ, RZ, R28 ;  /* 0x000000ffff1a7224 */ /* 0x000fe400078e001c */
[----:B------:R-:W-:Y:S01]  /*30c0*/  IMAD.MOV.U32 R25, RZ, RZ, R29 ;  /* 0x000000ffff197224 */ /* 0x000fe200078e001d */
[----:B------:R-:W-:Y:S01]  /*30d0*/  STL [R1+0x3a4], RZ ;  /* 0x0003a4ff01007387 */ /* 0x000fe20000100800 */
[----:B------:R-:W-:-:S02]  /*30e0*/  IMAD.MOV.U32 R24, RZ, RZ, R30 ;  /* 0x000000ffff187224 */ /* 0x000fc400078e001e */
[----:B------:R-:W-:Y:S01]  /*30f0*/  IMAD.MOV.U32 R23, RZ, RZ, R31 ;  /* 0x000000ffff177224 */ /* 0x000fe200078e001f */
[----:B------:R-:W-:Y:S01]  /*3100*/  STL [R1+0x3a0], RZ ;  /* 0x0003a0ff01007387 */ /* 0x000fe20000100800 */
[----:B------:R-:W-:Y:S02]  /*3110*/  IMAD.MOV.U32 R22, RZ, RZ, R32 ;  /* 0x000000ffff167224 */ /* 0x000fe400078e0020 */
[----:B------:R-:W-:Y:S01]  /*3120*/  IMAD.MOV.U32 R21, RZ, RZ, R33 ;  /* 0x000000ffff157224 */ /* 0x000fe200078e0021 */
        /* <DEDUP_REMOVED lines=24> */
[----:B------:R-:W-:Y:S04]  /*32b0*/  STL [R1+0x36c], RZ ;  /* 0x00036cff01007387 */ /* 0x000fe80000100800 */
[----:B------:R-:W-:Y:S01]  /*32c0*/  STL [R1+0x368], RZ ;  /* 0x000368ff01007387 */ /* 0x000fe20000100800 */
[----:B------:R-:W-:Y:S03]  /*32d0*/  QGMMA.64x32x32.F32.E4M3.E4M3 R152, gdesc[UR28], RZ, !UPT, gsb0 ;  /* 0x006000001c9879f3 */ /* 0x000fe6000c0008ff */
        /* <DEDUP_REMOVED lines=19> */
[----:B------:R-:W-:Y:S01]  /*3410*/  QGMMA.64x32x32.F32.E4M3.E4M3 R104, gdesc[UR16], RZ, !UPT, gsb0 ;  /* 0x00600000106879f3 */ /* 0x000fe2000c0008ff */
[----:B------:R-:W-:Y:S02]  /*3420*/  UIADD3 UR16, UR35, 0x200, URZ ;  /* 0x0000020023107890 */ /* 0x000fe4000fffe03f */
        /* <DEDUP_REMOVED lines=20> */
[----:B------:R-:W-:Y:S01]  /*3570*/  UMOV UR12, UR16 ;  /* 0x00000010000c7c82 */ /* 0x000fe20008000000 */
[----:B------:R-:W-:Y:S01]  /*3580*/  UMOV UR13, 0x80000020 ;  /* 0x80000020000d7882 */ /* 0x000fe20000000000 */
[----:B------:R-:W-:Y:S01]  /*3590*/  UMOV UR16, UR12 ;  /* 0x0000000c00107c82 */ /* 0x000fe20008000000 */
[----:B------:R-:W-:Y:S01]  /*35a0*/  UMOV UR17, UR13 ;  /* 0x0000000d00117c82 */ /* 0x000fe20008000000 */
[----:B------:R-:W-:Y:S01]  /*35b0*/  UMOV UR28, UR12 ;  /* 0x0000000c001c7c82 */ /* 0x000fe20008000000 */
[----:B------:R-:W-:Y:S01]  /*35c0*/  UMOV UR29, UR13 ;  /* 0x0000000d001d7c82 */ /* 0x000fe20008000000 */
[----:B------:R-:W-:Y:S01]  /*35d0*/  UMOV UR24, UR12 ;  /* 0x0000000c00187c82 */ /* 0x000fe20008000000 */
[----:B------:R-:W-:Y:S01]  /*35e0*/  UMOV UR25, UR13 ;  /* 0x0000000d00197c82 */ /* 0x000fe20008000000 */
[----:B------:R-:W-:Y:S01]  /*35f0*/  UMOV UR20, UR12 ;  /* 0x0000000c00147c82 */ /* 0x000fe20008000000 */
[----:B------:R-:W-:Y:S01]  /*3600*/  UMOV UR21, UR13 ;  /* 0x0000000d00157c82 */ /* 0x000fe20008000000 */
        /* <DEDUP_REMOVED lines=105> */
[----:B------:R-:W-:Y:S01]  /*3ca0*/  STL [R1+0x190], RZ ;  /* 0x000190ff01007387 */ /* 0x000fe20000100800 */
[----:B------:R-:W-:Y:S01]  /*3cb0*/  UMOV UR16, UR20 ;  /* 0x0000001400107c82 */ /* 0x000fe20008000000 */
[----:B------:R-:W-:Y:S01]  /*3cc0*/  UMOV UR17, UR21 ;  /* 0x0000001500117c82 */ /* 0x000fe20008000000 */
[----:B------:R-:W-:Y:S01]  /*3cd0*/  UMOV UR12, UR20 ;  /* 0x00000014000c7c82 */ /* 0x000fe20008000000 */
[----:B------:R-:W-:Y:S01]  /*3ce0*/  STL [R1+0x18c], RZ ;  /* 0x00018cff01007387 */ /* 0x000fe20000100800 */
[----:B------:R-:W-:-:S03]  /*3cf0*/  UMOV UR13, UR21 ;  /* 0x00000015000d7c82 */ /* 0x000fc60008000000 */
        /* <DEDUP_REMOVED lines=18> */
[----:B------:R-:W-:Y:S01]  /*3e20*/  STL [R1+0x150], RZ ;  /* 0x000150ff01007387 */ /* 0x000fe20000100800 */
[----:B------:R-:W-:Y:S01]  /*3e30*/  UMOV UR21, 0x80000020 ;  /* 0x8000002000157882 */ /* 0x000fe20000000000 */
[----:B------:R-:W-:-:S02]  /*3e40*/  UMOV UR23, 0x80000020 ;  /* 0x8000002000177882 */ /* 0x000fc40000000000 */
        /* <DEDUP_REMOVED lines=35> */
[----:B------:R-:W-:Y:S01]  /*4080*/  STL.64 [R1], R72 ;  /* 0x0000004801007387 */ /* 0x000fe20000100a00 */
[----:B------:R-:W-:-:S02]  /*4090*/  WARPGROUP.DEPBAR.LE gsb0, 0x0 ;  /* 0x00008000000079c5 */ /* 0x000fc40000010000 */
[----:B------:R-:W-:Y:S01]  /*40a0*/  WARPGROUP.ARRIVE ;  /* 0x00000000000079c5 */ /* 0x000fe20000000000 */
[----:B------:R-:W-:Y:S04]  /*40b0*/  STL.64 [R1+0x8], R74 ;  /* 0x0000084a01007387 */ /* 0x000fe80000100a00 */
[----:B------:R-:W-:Y:S01]  /*40c0*/  STL.64 [R1+0x10], R76 ;  /* 0x0000104c01007387 */ /* 0x000fe20000100a00 */
[----:B------:R-:W-:Y:S03]  /*40d0*/  QGMMA.64x32x32.F32.E4M3.E4M3 R120, gdesc[UR28], RZ, !UPT, gsb0 ;  /* 0x006000001c7879f3 */ /* 0x000fe6000c0008ff */
[----:B------:R-:W-:Y:S04]  /*40e0*/  STL.64 [R1+0x18], R78 ;  /* 0x0000184e01007387 */ /* 0x000fe80000100a00 */
[----:B------:R-:W-:Y:S04]  /*40f0*/  STL.64 [R1+0x20], R80 ;  /* 0x0000205001007387 */ /* 0x000fe80000100a00 */
[----:B------:R-:W-:Y:S04]  /*4100*/  STL.64 [R1+0x28], R82 ;  /* 0x0000285201007387 */ /* 0x000fe80000100a00 */
[----:B------:R-:W-:Y:S04]  /*4110*/  STL.64 [R1+0x30], R84 ;  /* 0x0000305401007387 */ /* 0x000fe80000100a00 */
[----:B------:R-:W-:Y:S04]  /*4120*/  STL.64 [R1+0x38], R86 ;  /* 0x0000385601007387 */ /* 0x000fe80000100a00 */
[----:B------:R-:W-:Y:S04]  /*4130*/  STL [R1+0xd4], RZ ;  /* 0x0000d4ff01007387 */ /* 0x000fe80000100800 */
[----:B------:R0:W-:Y:S04]  /*4140*/  STL.64 [R1+0x448], R230 ;  /* 0x000448e601007387 */ /* 0x0001e80000100a00 */
[----:B------:R2:W-:Y:S04]  /*4150*/  STL.64 [R1+0x440], R228 ;  /* 0x000440e401007387 */ /* 0x0005e80000100a00 */
[----:B------:R5:W-:Y:S04]  /*4160*/  STL.64 [R1+0x438], R226 ;  /* 0x000438e201007387 */ /* 0x000be80000100a00 */
[----:B------:R1:W-:Y:S01]  /*4170*/  STL.64 [R1+0x430], R224 ;  /* 0x000430e001007387 */ /* 0x0003e20000100a00 */
[----:B0-----:R-:W-:-:S02]  /*4180*/  IMAD.MOV.U32 R230, RZ, RZ, R16 ;  /* 0x000000ffffe67224 */ /* 0x001fc400078e0010 */
[----:B------:R-:W-:Y:S01]  /*4190*/  IMAD.MOV.U32 R231, RZ, RZ, R15 ;  /* 0x000000ffffe77224 */ /* 0x000fe200078e000f */
[----:B------:R0:W-:Y:S01]  /*41a0*/  STL.64 [R1+0x428], R222 ;  /* 0x000428de01007387 */ /* 0x0001e20000100a00 */
[----:B--2---:R-:W-:Y:S02]  /*41b0*/  IMAD.MOV.U32 R228, RZ, RZ, R18 ;  /* 0x000000ffffe47224 */ /* 0x004fe400078e0012 */
[----:B------:R-:W-:Y:S01]  /*41c0*/  IMAD.MOV.U32 R229, RZ, RZ, R17 ;  /* 0x000000ffffe57224 */ /* 0x000fe200078e0011 */
[----:B------:R2:W-:Y:S01]  /*41d0*/  STL.64 [R1+0x420], R220 ;  /* 0x000420dc01007387 */ /* 0x0005e20000100a00 */
[----:B-----5:R-:W-:Y:S02]  /*41e0*/  IMAD.MOV.U32 R226, RZ, RZ, R20 ;  /* 0x000000ffffe27224 */ /* 0x020fe400078e0014 */
[----:B------:R-:W-:Y:S01]  /*41f0*/  IMAD.MOV.U32 R227, RZ, RZ, R19 ;  /* 0x000000ffffe37224 */ /* 0x000fe200078e0013 */
[----:B------:R-:W-:Y:S01]  /*4200*/  UMOV UR24, UR20 ;  /* 0x0000001400187c82 */ /* 0x000fe20008000000 */
[----:B-1----:R-:W-:Y:S01]  /*4210*/  IMAD.MOV.U32 R224, RZ, RZ, R22 ;  /* 0x000000ffffe07224 */ /* 0x002fe200078e0016 */
[----:B------:R-:W-:Y:S01]  /*4220*/  UMOV UR25, UR21 ;  /* 0x0000001500197c82 */ /* 0x000fe20008000000 */
[----:B------:R-:W-:Y:S01]  /*4230*/  IMAD.MOV.U32 R225, RZ, RZ, R21 ;  /* 0x000000ffffe17224 */ /* 0x000fe200078e0015 */
[----:B------:R-:W-:Y:S01]  /*4240*/  UMOV UR27, 0x80000020 ;  /* 0x80000020001b7882 */ /* 0x000fe20000000000 */
[----:B0-----:R-:W-:Y:S01]  /*4250*/  IMAD.MOV.U32 R222, RZ, RZ, R24 ;  /* 0x000000ffffde7224 */ /* 0x001fe200078e0018 */
[----:B------:R-:W-:Y:S01]  /*4260*/  UIADD3 UR30, UR36, 0x102, URZ ;  /* 0x00000102241e7890 */ /* 0x000fe2000fffe03f */
[----:B------:R-:W-:Y:S01]  /*4270*/  IMAD.MOV.U32 R223, RZ, RZ, R23 ;  /* 0x000000ffffdf7224 */ /* 0x000fe200078e0017 */
[----:B------:R-:W-:Y:S01]  /*4280*/  UMOV UR28, UR20 ;  /* 0x00000014001c7c82 */ /* 0x000fe20008000000 */
[----:B------:R-:W-:-:S02]  /*4290*/  WARPGROUP.DEPBAR.LE gsb0, 0x0 ;  /* 0x00008000000079c5 */ /* 0x000fc40000010000 */
[----:B------:R-:W-:Y:S01]  /*42a0*/  WARPGROUP.ARRIVE ;  /* 0x00000000000079c5 */ /* 0x000fe20000000000 */
[----:B--2---:R-:W-:Y:S01]  /*42b0*/  IMAD.MOV.U32 R220, RZ, RZ, R26 ;  /* 0x000000ffffdc7224 */ /* 0x004fe200078e001a */
[----:B------:R-:W-:Y:S01]  /*42c0*/  UMOV UR29, UR21 ;  /* 0x00000015001d7c82 */ /* 0x000fe20008000000 */
[----:B------:R-:W-:Y:S01]  /*42d0*/  IMAD.MOV.U32 R221, RZ, RZ, R25 ;  /* 0x000000ffffdd7224 */ /* 0x000fe200078e0019 */
[----:B------:R-:W-:Y:S01]  /*42e0*/  UMOV UR31, 0x80000020 ;  /* 0x80000020001f7882 */ /* 0x000fe20000000000 */
[----:B------:R-:W-:Y:S01]  /*42f0*/  STL [R1+0xd0], RZ ;  /* 0x0000d0ff01007387 */ /* 0x000fe20000100800 */
[----:B------:R-:W-:Y:S01]  /*4300*/  QGMMA.64x32x32.F32.E4M3.E4M3 R72, gdesc[UR16], RZ, !UPT, gsb0 ;  /* 0x00600000104879f3 */ /* 0x000fe2000c0008ff */
[----:B------:R-:W-:Y:S02]  /*4310*/  UIADD3 UR16, UR36, 0x2, URZ ;  /* 0x0000000224107890 */ /* 0x000fe4000fffe03f */
[----:B------:R-:W-:Y:S05]  /*4320*/  STL [R1+0xcc], RZ ;  /* 0x0000ccff01007387 */ /* 0x000fea0000100800 */
[----:B------:R-:W-:Y:S01]  /*4330*/  UMOV UR22, UR16 ;  /* 0x0000001000167c82 */ /* 0x000fe20008000000 */
[----:B------:R-:W-:-:S02]  /*4340*/  WARPGROUP.DEPBAR.LE gsb0, 0x0 ;  /* 0x00008000000079c5 */ /* 0x000fc40000010000 */
[----:B------:R-:W-:-:S06]  /*4350*/  WARPGROUP.ARRIVE ;  /* 0x00000000000079c5 */ /* 0x000fcc0000000000 */
[----:B------:R-:W-:Y:S03]  /*4360*/  QGMMA.64x32x32.F32.E4M3.E4M3 R24, gdesc[UR12], RZ, !UPT, gsb0 ;  /* 0x006000000c1879f3 */ /* 0x000fe6000c0008ff */
[----:B------:R-:W-:Y:S02]  /*4370*/  WARPGROUP.DEPBAR.LE gsb0, 0x0 ;  /* 0x00008000000079c5 */ /* 0x000fe40000010000 */
[----:B------:R-:W-:-:S06]  /*4380*/  WARPGROUP.ARRIVE ;  /* 0x00000000000079c5 */ /* 0x000fcc0000000000 */
[----:B------:R-:W-:Y:S03]  /*4390*/  QGMMA.64x32x32.F32.E4M3.E4M3 R220, gdesc[UR20], R220, gsb0 ;  /* 0x0060000014dc79f3 */ /* 0x000fe600080008dc */
[----:B------:R-:W-:Y:S02]  /*43a0*/  WARPGROUP.DEPBAR.LE gsb0, 0x0 ;  /* 0x00008000000079c5 */ /* 0x000fe40000010000 */
[----:B------:R-:W-:Y:S01]  /*43b0*/  WARPGROUP.ARRIVE ;  /* 0x00000000000079c5 */ /* 0x000fe20000000000 */
[----:B------:R-:W-:Y:S01]  /*43c0*/  UIADD3 UR18, UR36, 0x182, URZ ;  /* 0x0000018224127890 */ /* 0x000fe2000fffe03f */
[----:B------:R0:W-:Y:S04]  /*43d0*/  STL.64 [R1+0x40], R220 ;  /* 0x000040dc01007387 */ /* 0x0001e80000100a00 */
[----:B------:R-:W-:Y:S01]  /*43e0*/  QGMMA.64x32x32.F32.E4M3.E4M3 R200, gdesc[UR24], R200, gsb0 ;  /* 0x0060000018c879f3 */ /* 0x000fe200080008c8 */
[----:B------:R-:W-:Y:S01]  /*43f0*/  UMOV UR16, UR20 ;  /* 0x0000001400107c82 */ /* 0x000fe20008000000 */
[----:B------:R-:W-:Y:S01]  /*4400*/  UMOV UR17, UR21 ;  /* 0x0000001500117c82 */ /* 0x000fe20008000000 */
[----:B------:R-:W-:Y:S01]  /*4410*/  UMOV UR19, 0x80000020 ;  /* 0x8000002000137882 */ /* 0x000fe20000000000 */
[----:B------:R-:W-:Y:S01]  /*4420*/  UIADD3 UR14, UR36, 0x202, URZ ;  /* 0x00000202240e7890 */ /* 0x000fe2000fffe03f */
[----:B------:R1:W-:Y:S01]  /*4430*/  STL.64 [R1+0x48], R222 ;  /* 0x000048de01007387 */ /* 0x0003e20000100a00 */
[----:B------:R-:W-:Y:S01]  /*4440*/  UMOV UR12, UR20 ;  /* 0x00000014000c7c82 */ /* 0x000fe20008000000 */
[----:B------:R-:W-:Y:S01]  /*4450*/  UMOV UR13, UR21 ;  /* 0x00000015000d7c82 */ /* 0x000fe20008000000 */
[----:B------:R-:W-:Y:S01]  /*4460*/  UMOV UR15, 0x80000020 ;  /* 0x80000020000f7882 */ /* 0x000fe20000000000 */
[----:B------:R2:W-:Y:S04]  /*4470*/  STL.64 [R1+0x50], R224 ;  /* 0x000050e001007387 */ /* 0x0005e80000100a00 */
[----:B------:R5:W-:Y:S04]  /*4480*/  STL.64 [R1+0x58], R226 ;  /* 0x000058e201007387 */ /* 0x000be80000100a00 */
[----:B------:R3:W-:Y:S04]  /*4490*/  STL.64 [R1+0x60], R228 ;  /* 0x000060e401007387 */ /* 0x0007e80000100a00 */
[----:B------:R4:W-:Y:S04]  /*44a0*/  STL.64 [R1+0x68], R230 ;  /* 0x000068e601007387 */ /* 0x0009e80000100a00 */
[----:B------:R4:W-:Y:S04]  /*44b0*/  STL.64 [R1+0x70], R232 ;  /* 0x000070e801007387 */ /* 0x0009e80000100a00 */
[----:B------:R4:W-:Y:S04]  /*44c0*/  STL.64 [R1+0x78], R234 ;  /* 0x000078ea01007387 */ /* 0x0009e80000100a00 */
[----:B0-----:R-:W4:Y:S04]  /*44d0*/  LDL.LU.64 R220, [R1] ;  /* 0x0000000001dc7983 */ /* 0x001f280000300a00 */
[----:B-1----:R-:W4:Y:S04]  /*44e0*/  LDL.LU.64 R222, [R1+0x8] ;  /* 0x0000080001de7983 */ /* 0x002f280000300a00 */
[----:B--2---:R-:W2:Y:S04]  /*44f0*/  LDL.LU.64 R224, [R1+0x10] ;  /* 0x0000100001e07983 */ /* 0x004ea80000300a00 */
[----:B-----5:R-:W2:Y:S04]  /*4500*/  LDL.LU.64 R226, [R1+0x18] ;  /* 0x0000180001e27983 */ /* 0x020ea80000300a00 */
[----:B---3--:R-:W2:Y:S04]  /*4510*/  LDL.LU.64 R228, [R1+0x20] ;  /* 0x0000200001e47983 */ /* 0x008ea80000300a00 */
[----:B----4-:R-:W2:Y:S04]  /*4520*/  LDL.LU.64 R230, [R1+0x28] ;  /* 0x0000280001e67983 */ /* 0x010ea80000300a00 */
[----:B------:R-:W2:Y:S01]  /*4530*/  LDL.LU.64 R232, [R1+0x30] ;  /* 0x0000300001e87983 */ /* 0x000ea20000300a00 */
[----:B------:R-:W-:-:S02]  /*4540*/  WARPGROUP.DEPBAR.LE gsb0, 0x0 ;  /* 0x00008000000079c5 */ /* 0x000fc40000010000 */
[----:B------:R-:W-:Y:S01]  /*4550*/  WARPGROUP.ARRIVE ;  /* 0x00000000000079c5 */ /* 0x000fe20000000000 */
[----:B------:R-:W2:Y:S04]  /*4560*/  LDL.LU.64 R234, [R1+0x38] ;  /* 0x0000380001ea7983 */ /* 0x000ea80000300a00 */
[----:B------:R-:W-:Y:S01]  /*4570*/  STL [R1+0xc8], RZ ;  /* 0x0000c8ff01007387 */ /* 0x000fe20000100800 */
[----:B------:R-:W-:Y:S03]  /*4580*/  QGMMA.64x32x32.F32.E4M3.E4M3 R152, gdesc[UR28], R152, gsb0 ;  /* 0x006000001c9879f3 */ /* 0x000fe60008000898 */
[----:B------:R-:W-:Y:S04]  /*4590*/  STL [R1+0xc4], RZ ;  /* 0x0000c4ff01007387 */ /* 0x000fe80000100800 */
[----:B------:R-:W-:Y:S01]  /*45a0*/  STL [R1+0xc0], RZ ;  /* 0x0000c0ff01007387 */ /* 0x000fe20000100800 */
[----:B------:R-:W-:-:S02]  /*45b0*/  WARPGROUP.DEPBAR.LE gsb0, 0x0 ;  /* 0x00008000000079c5 */ /* 0x000fc40000010000 */
[----:B------:R-:W-:-:S06]  /*45c0*/  WARPGROUP.ARRIVE ;  /* 0x00000000000079c5 */ /* 0x000fcc0000000000 */
[----:B------:R-:W-:Y:S01]  /*45d0*/  QGMMA.64x32x32.F32.E4M3.E4M3 R104, gdesc[UR16], R104, gsb0 ;  /* 0x00600000106879f3 */ /* 0x000fe20008000868 */
[----:B------:R-:W-:Y:S02]  /*45e0*/  UIADD3 UR16, UR35, 0x202, URZ ;  /* 0x0000020223107890 */ /* 0x000fe4000fffe03f */
[----:B------:R-:W-:Y:S01]  /*45f0*/  UIADD3 UR35, UR35, 0x402, URZ ;  /* 0x0000040223237890 */ /* 0x000fe2000fffe03f */
[----:B------:R-:W-:Y:S02]  /*4600*/  WARPGROUP.DEPBAR.LE gsb0, 0x0 ;  /* 0x00008000000079c5 */ /* 0x000fe40000010000 */
[----:B------:R-:W-:-:S06]  /*4610*/  WARPGROUP.ARRIVE ;  /* 0x00000000000079c5 */ /* 0x000fcc0000000000 */
[----:B------:R-:W-:Y:S01]  /*4620*/  QGMMA.64x32x32.F32.E4M3.E4M3 R56, gdesc[UR12], R56, gsb0 ;  /* 0x006000000c3879f3 */ /* 0x000fe20008000838 */
        /* <DEDUP_REMOVED lines=10> */
[----:B------:R-:W-:-:S02]  /*46d0*/  WARPGROUP.DEPBAR.LE gsb0, 0x0 ;  /* 0x00008000000079c5 */ /* 0x000fc40000010000 */
[----:B------:R-:W-:-:S06]  /*46e0*/  WARPGROUP.ARRIVE ;  /* 0x00000000000079c5 */ /* 0x000fcc0000000000 */
[----:B------:R-:W-:Y:S01]  /*46f0*/  QGMMA.64x32x32.F32.E4M3.E4M3 R40, gdesc[UR12], R40, gsb0 ;  /* 0x006000000c2879f3 */ /* 0x000fe20008000828 */
[----:B------:R-:W-:Y:S02]  /*4700*/  ULDC UR12, c[0x0][0x50c] ;  /* 0x00014300000c7ab9 */ /* 0x000fe40000000800 */
[----:B------:R-:W-:Y:S02]  /*4710*/  WARPGROUP.DEPBAR.LE gsb0, 0x0 ;  /* 0x00008000000079c5 */ /* 0x000fe40000010000 */
[----:B------:R-:W-:-:S06]  /*4720*/  WARPGROUP.ARRIVE ;  /* 0x00000000000079c5 */ /* 0x000fcc0000000000 */
[----:B------:R-:W-:Y:S03]  /*4730*/  QGMMA.64x32x32.F32.E4M3.E4M3 R88, gdesc[UR16], R88, gsb0 ;  /* 0x00600000105879f3 */ /* 0x000fe60008000858 */
[----:B------:R-:W-:Y:S02]  /*4740*/  WARPGROUP.DEPBAR.LE gsb0, 0x0 ;  /* 0x00008000000079c5 */ /* 0x000fe40000010000 */
[----:B------:R-:W-:-:S06]  /*4750*/  WARPGROUP.ARRIVE ;  /* 0x00000000000079c5 */ /* 0x000fcc0000000000 */
[----:B------:R-:W-:Y:S03]  /*4760*/  QGMMA.64x32x32.F32.E4M3.E4M3 R136, gdesc[UR28], R136, gsb0 ;  /* 0x006000001c8879f3 */ /* 0x000fe60008000888 */
[----:B------:R-:W-:Y:S02]  /*4770*/  WARPGROUP.DEPBAR.LE gsb0, 0x0 ;  /* 0x00008000000079c5 */ /* 0x000fe40000010000 */
[----:B------:R-:W-:-:S06]  /*4780*/  WARPGROUP.ARRIVE ;  /* 0x00000000000079c5 */ /* 0x000fcc0000000000 */
[----:B------:R-:W-:Y:S03]  /*4790*/  QGMMA.64x32x32.F32.E4M3.E4M3 R184, gdesc[UR24], R184, gsb0 ;  /* 0x0060000018b879f3 */ /* 0x000fe600080008b8 */
[----:B------:R-:W-:Y:S02]  /*47a0*/  WARPGROUP.DEPBAR.LE gsb0, 0x0 ;  /* 0x00008000000079c5 */ /* 0x000fe40000010000 */
[----:B--2---:R-:W-:-:S06]  /*47b0*/  WARPGROUP.ARRIVE ;  /* 0x00000000000079c5 */ /* 0x004fcc0000000000 */
[----:B------:R-:W-:Y:S03]  /*47c0*/  QGMMA.64x32x32.F32.E4M3.E4M3 R220, gdesc[UR20], R220, gsb0 ;  /* 0x0060000014dc79f3 */ /* 0x000fe600080008dc */
[----:B------:R-:W-:Y:S02]  /*47d0*/  WARPGROUP.DEPBAR.LE gsb0, 0x0 ;  /* 0x00008000000079c5 */ /* 0x000fe40000010000 */
[----:B------:R-:W-:Y:S01]  /*47e0*/  STL.64 [R1], R220 ;  /* 0x000000dc01007387 */ /* 0x000fe20000100a00 */
[----:B------:R-:W-:Y:S01]  /*47f0*/  UMOV UR20, UR35 ;  /* 0x0000002300147c82 */ /* 0x000fe20008000000 */
[----:B------:R-:W-:Y:S01]  /*4800*/  UMOV UR21, 0x80000020 ;  /* 0x8000002000157882 */ /* 0x000fe20000000000 */
[----:B------:R-:W-:Y:S01]  /*4810*/  UISETP.NE.AND UP0, UPT, UR12, 0x2, UPT ;  /* 0x000000020c00788c */ /* 0x000fe2000bf05270 */
[----:B------:R-:W-:Y:S01]  /*4820*/  STL.64 [R1+0x8], R222 ;  /* 0x000008de01007387 */ /* 0x000fe20000100a00 */
[----:B------:R-:W-:Y:S01]  /*4830*/  IMAD.MOV.U32 R13, RZ, RZ, R233 ;  /* 0x000000ffff0d7224 */ /* 0x000fe200078e00e9 */
[----:B------:R-:W-:Y:S01]  /*4840*/  CS2R R236, SRZ ;  /* 0x0000000000ec7805 */ /* 0x000fe2000001ff00 */
[----:B------:R-:W-:Y:S01]  /*4850*/  IMAD.MOV.U32 R12, RZ, RZ, R234 ;  /* 0x000000ffff0c7224 */ /* 0x000fe200078e00ea */
[----:B------:R-:W-:Y:S01]  /*4860*/  STL.64 [R1+0x10], R224 ;  /* 0x000010e001007387 */ /* 0x000fe20000100a00 */
[----:B------:R-:W-:-:S03]  /*4870*/  IMAD.MOV.U32 R11, RZ, RZ, R235 ;  /* 0x000000ffff0b7224 */ /* 0x000fc600078e00eb */
[----:B------:R-:W-:Y:S04]  /*4880*/  STL.64 [R1+0x18], R226 ;  /* 0x000018e201007387 */ /* 0x000fe80000100a00 */
[----:B------:R-:W-:Y:S04]  /*4890*/  STL.64 [R1+0x20], R228 ;  /* 0x000020e401007387 */ /* 0x000fe80000100a00 */
[----:B------:R0:W-:Y:S04]  /*48a0*/  STL.64 [R1+0x28], R230 ;  /* 0x000028e601007387 */ /* 0x0001e80000100a00 */
[----:B------:R-:W-:Y:S04]  /*48b0*/  STL.64 [R1+0x30], R232 ;  /* 0x000030e801007387 */ /* 0x000fe80000100a00 */
[----:B------:R1:W-:Y:S04]  /*48c0*/  STL.64 [R1+0x38], R234 ;  /* 0x000038ea01007387 */ /* 0x0003e80000100a00 */
[----:B0-----:R-:W2:Y:S04]  /*48d0*/  LDL.LU.64 R230, [R1+0x448] ;  /* 0x0004480001e67983 */ /* 0x001ea80000300a00 */
[----:B------:R-:W2:Y:S04]  /*48e0*/  LDL.LU.64 R228, [R1+0x440] ;  /* 0x0004400001e47983 */ /* 0x000ea80000300a00 */
[----:B------:R-:W2:Y:S04]  /*48f0*/  LDL.LU.64 R226, [R1+0x438] ;  /* 0x0004380001e27983 */ /* 0x000ea80000300a00 */
[----:B------:R-:W2:Y:S04]  /*4900*/  LDL.LU.64 R224, [R1+0x430] ;  /* 0x0004300001e07983 */ /* 0x000ea80000300a00 */
[----:B------:R-:W2:Y:S04]  /*4910*/  LDL.LU.64 R222, [R1+0x428] ;  /* 0x0004280001de7983 */ /* 0x000ea80000300a00 */
[----:B------:R-:W2:Y:S01]  /*4920*/  LDL.LU.64 R220, [R1+0x420] ;  /* 0x0004200001dc7983 */ /* 0x000ea20000300a00 */
[----:B------:R-:W-:Y:S01]  /*4930*/  UMOV UR24, UR20 ;  /* 0x0000001400187c82 */ /* 0x000fe20008000000 */
[----:B------:R-:W-:Y:S01]  /*4940*/  UMOV UR25, UR21 ;  /* 0x0000001500197c82 */ /* 0x000fe20008000000 */
[----:B------:R-:W-:Y:S01]  /*4950*/  UMOV UR28, UR20 ;  /* 0x00000014001c7c82 */ /* 0x000fe20008000000 */
[----:B------:R-:W-:Y:S01]  /*4960*/  UMOV UR29, UR21 ;  /* 0x00000015001d7c82 */ /* 0x000fe20008000000 */
[----:B------:R-:W-:Y:S01]  /*4970*/  UMOV UR16, UR20 ;  /* 0x0000001400107c82 */ /* 0x000fe20008000000 */
[----:B------:R-:W-:Y:S01]  /*4980*/  UMOV UR17, UR21 ;  /* 0x0000001500117c82 */ /* 0x000fe20008000000 */
[----:B------:R0:W-:Y:S01]  /*4990*/  STL [R1+0xbc], RZ ;  /* 0x0000bcff01007387 */ /* 0x0001e20000100800 */
[----:B------:R-:W-:Y:S01]  /*49a0*/  USEL UR12, URZ, 0x1, UP0 ;  /* 0x000000013f0c7887 */ /* 0x000fe20008000000 */
[----:B-1----:R-:W-:-:S02]  /*49b0*/  CS2R R234, SRZ ;  /* 0x0000000000ea7805 */ /* 0x002fc4000001ff00 */
[----:B------:R-:W-:Y:S01]  /*49c0*/  CS2R R232, SRZ ;  /* 0x0000000000e87805 */ /* 0x000fe2000001ff00 */
[----:B------:R0:W-:Y:S01]  /*49d0*/  STL [R1+0xb8], RZ ;  /* 0x0000b8ff01007387 */ /* 0x0001e20000100800 */
[----:B------:R-:W-:Y:S02]  /*49e0*/  CS2R R22, SRZ ;  /* 0x0000000000167805 */ /* 0x000fe4000001ff00 */
[----:B------:R-:W-:Y:S02]  /*49f0*/  CS2R R20, SRZ ;  /* 0x0000000000147805 */ /* 0x000fe4000001ff00 */
[----:B------:R-:W-:Y:S01]  /*4a00*/  ISETP.NE.AND P0, PT, RZ, UR12, PT ;  /* 0x0000000cff007c0c */ /* 0x000fe2000bf05270 */
[----:B------:R0:W-:Y:S01]  /*4a10*/  STL [R1+0xb4], RZ ;  /* 0x0000b4ff01007387 */ /* 0x0001e20000100800 */
[----:B------:R-:W-:Y:S02]  /*4a20*/  CS2R R18, SRZ ;  /* 0x0000000000127805 */ /* 0x000fe4000001ff00 */
[----:B------:R-:W-:-:S02]  /*4a30*/  CS2R R16, SRZ ;  /* 0x0000000000107805 */ /* 0x000fc4000001ff00 */
[----:B------:R-:W-:Y:S01]  /*4a40*/  CS2R R14, SRZ ;  /* 0x00000000000e7805 */ /* 0x000fe2000001ff00 */
        /* <DEDUP_REMOVED lines=13> */
[----:B--2---:R-:W-:-:S06]  /*4b20*/  WARPGROUP.ARRIVE ;  /* 0x00000000000079c5 */ /* 0x004fcc0000000000 */
[----:B------:R-:W-:Y:S01]  /*4b30*/  QGMMA.64x32x32.F32.E4M3.E4M3 R216, gdesc[UR20], R216, gsb0 ;  /* 0x0060000014d879f3 */ /* 0x000fe200080008d8 */
[----:B------:R-:W-:Y:S01]  /*4b40*/  UMOV UR22, UR14 ;  /* 0x0000000e00167c82 */ /* 0x000fe20008000000 */
[----:B------:R-:W-:Y:S01]  /*4b50*/  UMOV UR23, UR15 ;  /* 0x0000000f00177c82 */ /* 0x000fe20008000000 */
        /* <DEDUP_REMOVED lines=13> */
[----:B0-----:R-:W-:Y:S05]  /*4c30*/  @!P0 BRA `(.L_x_22) ;  /* 0x0000002000308947 */ /* 0x001fea0003800000 */
[----:B------:R-:W2:Y:S04]  /*4c40*/  LDL R14, [R1+0x40] ;  /* 0x00004000010e7983 */ /* 0x000ea80000100800 */
[----:B------:R-:W3:Y:S04]  /*4c50*/  LDL R15, [R1+0x44] ;  /* 0x00004400010f7983 */ /* 0x000ee80000100800 */
[----:B------:R-:W4:Y:S04]  /*4c60*/  LDL R16, [R1+0x48] ;  /* 0x0000480001107983 */ /* 0x000f280000100800 */
        /* <DEDUP_REMOVED lines=11> */
[----:B------:R0:W-:Y:S04]  /*4d20*/  STL [R1+0x458], R35 ;  /* 0x0004582301007387 */ /* 0x0001e80000100800 */
[----:B0-----:R-:W4:Y:S04]  /*4d30*/  LDL R35, [R1+0x78] ;  /* 0x0000780001237983 */ /* 0x001f280000100800 */
[----:B------:R0:W-:Y:S04]  /*4d40*/  STL [R1+0x454], R36 ;  /* 0x0004542401007387 */ /* 0x0001e80000100800 */
[----:B0-----:R-:W4:Y:S04]  /*4d50*/  LDL R36, [R1+0x7c] ;  /* 0x00007c0001247983 */ /* 0x001f280000100800 */
[----:B------:R0:W-:Y:S04]  /*4d60*/  STL [R1+0x450], R37 ;  /* 0x0004502501007387 */ /* 0x0001e80000100800 */
[----:B0-----:R-:W4:Y:S04]  /*4d70*/  LDL R37, [R1] ;  /* 0x0000000001257983 */ /* 0x001f280000100800 */
[----:B------:R0:W-:Y:S04]  /*4d80*/  STL [R1+0x44c], R38 ;  /* 0x00044c2601007387 */ /* 0x0001e80000100800 */
[----:B0-----:R-:W4:Y:S04]  /*4d90*/  LDL R38, [R1+0x4] ;  /* 0x0000040001267983 */ /* 0x001f280000100800 */
        /* <DEDUP_REMOVED lines=21> */
[----:B0-----:R-:W4:Y:S01]  /*4ef0*/  LDL R0, [R1+0x30] ;  /* 0x0000300001007983 */ /* 0x001f220000100800 */
[----:B------:R-:W-:-:S01]  /*4f00*/  FADD R13, RZ, R13 ;  /* 0x0000000dff0d7221 */ /* 0x000fc20000000000 */
[----:B------:R-:W-:Y:S01]  /*4f10*/  UMOV UR6, URZ ;  /* 0x0000003f00067c82 */ /* 0x000fe20008000000 */
[----:B--2---:R-:W-:-:S01]  /*4f20*/  FADD R14, RZ, R14 ;  /* 0x0000000eff0e7221 */ /* 0x004fc20000000000 */
[----:B---3--:R-:W-:Y:S01]  /*4f30*/  FADD R15, RZ, R15 ;  /* 0x0000000fff0f7221 */ /* 0x008fe20000000000 */
[----:B----4-:R-:W-:-:S01]  /*4f40*/  FADD R16, RZ, R16 ;  /* 0x00000010ff107221 */ /* 0x010fc20000000000 */
[----:B------:R-:W-:Y:S01]  /*4f50*/  FADD R17, RZ, R17 ;  /* 0x00000011ff117221 */ /* 0x000fe20000000000 */
[----:B------:R-:W-:-:S01]  /*4f60*/  FADD R18, RZ, R18 ;  /* 0x00000012ff127221 */ /* 0x000fc20000000000 */
        /* <DEDUP_REMOVED lines=9> */
[----:B------:R-:W-:-:S02]  /*5000*/  FADD R236, RZ, R35 ;  /* 0x00000023ffec7221 */ /* 0x000fc40000000000 */
[----:B------:R-:W2:Y:S01]  /*5010*/  LDL.LU R35, [R1+0x458] ;  /* 0x0004580001237983 */ /* 0x000ea20000300800 */
[----:B------:R-:W-:-:S03]  /*5020*/  FADD R237, RZ, R36 ;  /* 0x00000024ffed7221 */ /* 0x000fc60000000000 */
[----:B------:R-:W3:Y:S01]  /*5030*/  LDL.LU R36, [R1+0x454] ;  /* 0x0004540001247983 */ /* 0x000ee20000300800 */
[----:B------:R-:W-:-:S05]  /*5040*/  FADD R37, RZ, R37 ;  /* 0x00000025ff257221 */ /* 0x000fca0000000000 */
[----:B------:R0:W-:Y:S01]  /*5050*/  STL [R1+0x80], R37 ;  /* 0x0000802501007387 */ /* 0x0001e20000100800 */
[----:B------:R-:W-:-:S03]  /*5060*/  FADD R38, RZ, R38 ;  /* 0x00000026ff267221 */ /* 0x000fc60000000000 */
[----:B0-----:R-:W4:Y:S04]  /*5070*/  LDL.LU R37, [R1+0x450] ;  /* 0x0004500001257983 */ /* 0x001f280000300800 */
        /* <DEDUP_REMOVED lines=8> */
[----:B0-----:R0:W5:Y:S04]  /*5100*/  LDL.LU R10, [R1+0x444] ;  /* 0x00044400010a7983 */ /* 0x0011680000300800 */
[----:B------:R1:W-:Y:S01]  /*5110*/  STL [R1+0x90], R9 ;  /* 0x0000900901007387 */ /* 0x0003e20000100800 */
[----:B------:R-:W-:-:S03]  /*5120*/  FADD R8, RZ, R8 ;  /* 0x00000008ff087221 */ /* 0x000fc60000000000 */
[----:B-1----:R0:W5:Y:S04]  /*5130*/  LDL.LU R9, [R1+0x440] ;  /* 0x0004400001097983 */ /* 0x0021680000300800 */
        /* <DEDUP_REMOVED lines=21> */
[----:B------:R1:W-:Y:S04]  /*5290*/  STL [R1+0xb0], R0 ;  /* 0x0000b00001007387 */ /* 0x0003e80000100800 */
[----:B-1----:R0:W5:Y:S04]  /*52a0*/  LDL.LU R0, [R1+0x420] ;  /* 0x0004200001007983 */ /* 0x0021680000300800 */
[----:B------:R1:W-:Y:S02]  /*52b0*/  STL [R1+0xb4], R13 ;  /* 0x0000b40d01007387 */ /* 0x0003e40000100800 */
[----:B-1----:R-:W-:-:S01]  /*52c0*/  FADD R13, RZ, R12 ;  /* 0x0000000cff0d7221 */ /* 0x002fc20000000000 */
[----:B------:R-:W-:Y:S01]  /*52d0*/  FADD R12, RZ, R11 ;  /* 0x0000000bff0c7221 */ /* 0x000fe20000000000 */
[----:B------:R-:W-:-:S03]  /*52e0*/  FADD R11, RZ, R216 ;  /* 0x000000d8ff0b7221 */ /* 0x000fc60000000000 */
[----:B------:R1:W-:Y:S04]  /*52f0*/  STL [R1+0xb8], R13 ;  /* 0x0000b80d01007387 */ /* 0x0003e80000100800 */
[----:B------:R0:W-:Y:S04]  /*5300*/  STL [R1+0xbc], R12 ;  /* 0x0000bc0c01007387 */ /* 0x0001e80000100800 */
[----:B------:R0:W-:Y:S01]  /*5310*/  STL [R1+0xc0], R11 ;  /* 0x0000c00b01007387 */ /* 0x0001e20000100800 */
[----:B-1----:R-:W-:-:S01]  /*5320*/  FADD R13, RZ, R217 ;  /* 0x000000d9ff0d7221 */ /* 0x002fc20000000000 */
[----:B0-----:R-:W-:-:S04]  /*5330*/  FADD R12, RZ, R218 ;  /* 0x000000daff0c7221 */ /* 0x001fc80000000000 */
[----:B------:R0:W-:Y:S01]  /*5340*/  STL [R1+0xc4], R13 ;  /* 0x0000c40d01007387 */ /* 0x0001e20000100800 */
[----:B------:R-:W-:-:S03]  /*5350*/  FADD R11, RZ, R219 ;  /* 0x000000dbff0b7221 */ /* 0x000fc60000000000 */
[----:B------:R1:W-:Y:S04]  /*5360*/  STL [R1+0xc8], R12 ;  /* 0x0000c80c01007387 */ /* 0x0003e80000100800 */
[----:B------:R1:W-:Y:S01]  /*5370*/  STL [R1+0xcc], R11 ;  /* 0x0000cc0b01007387 */ /* 0x0003e20000100800 */
[----:B0-----:R-:W-:-:S01]  /*5380*/  FADD R13, RZ, R220 ;  /* 0x000000dcff0d7221 */ /* 0x001fc20000000000 */
[----:B-1----:R-:W-:-:S04]  /*5390*/  FADD R12, RZ, R221 ;  /* 0x000000ddff0c7221 */ /* 0x002fc80000000000 */
        /* <DEDUP_REMOVED lines=13> */
[----:B--2---:R-:W-:-:S03]  /*5470*/  FADD R11, RZ, R228 ;  /* 0x000000e4ff0b7221 */ /* 0x004fc60000000000 */
        /* <DEDUP_REMOVED lines=383> */
[----:B---3--:R-:W-:-:S03]  /*6c70*/  FADD R11, RZ, R36 ;  /* 0x00000024ff0b7221 */ /* 0x008fc60000000000 */
[----:B------:R0:W-:Y:S04]  /*6c80*/  STL [R1+0x3ec], R12 ;  /* 0x0003ec0c01007387 */ /* 0x0001e80000100800 */
[----:B------:R1:W-:Y:S01]  /*6c90*/  STL [R1+0x3f0], R11 ;  /* 0x0003f00b01007387 */ /* 0x0003e20000100800 */
[----:B----4-:R-:W-:-:S01]  /*6ca0*/  FADD R13, RZ, R37 ;  /* 0x00000025ff0d7221 */ /* 0x010fc20000000000 */
[----:B0-----:R-:W-:-:S04]  /*6cb0*/  FADD R12, RZ, R38 ;  /* 0x00000026ff0c7221 */ /* 0x001fc80000000000 */
[----:B------:R0:W-:Y:S01]  /*6cc0*/  STL [R1+0x3f4], R13 ;  /* 0x0003f40d01007387 */ /* 0x0001e20000100800 */
[----:B-1----:R-:W-:-:S03]  /*6cd0*/  FADD R11, RZ, R39 ;  /* 0x00000027ff0b7221 */ /* 0x002fc60000000000 */
[----:B------:R0:W-:Y:S04]  /*6ce0*/  STL [R1+0x3f8], R12 ;  /* 0x0003f80c01007387 */ /* 0x0001e80000100800 */
[----:B------:R0:W-:Y:S02]  /*6cf0*/  STL [R1+0x3fc], R11 ;  /* 0x0003fc0b01007387 */ /* 0x0001e40000100800 */
.L_x_22:
[----:B------:R-:W-:-:S04]  /*6d00*/  UIADD3 UR37, UR5, 0x1, URZ ;  /* 0x0000000105257890 */ /* 0x000fc8000fffe03f */
[----:B------:R-:W-:-:S04]  /*6d10*/  UISETP.NE.AND UP0, UPT, UR37, 0x6, UPT ;  /* 0x000000062500788c */ /* 0x000fc8000bf05270 */
[----:B------:R-:W-:Y:S02]  /*6d20*/  USEL UR13, URZ, 0x1, UP0 ;  /* 0x000000013f0d7887 */ /* 0x000fe40008000000 */
[----:B------:R-:W-:Y:S02]  /*6d30*/  USEL UR37, UR37, URZ, UP0 ;  /* 0x0000003f25257287 */ /* 0x000fe40008000000 */
[----:B------:R-:W-:-:S06]  /*6d40*/  ULOP3.LUT UR13, UR4, UR13, URZ, 0x3c, !UPT ;  /* 0x0000000d040d7292 */ /* 0x000fcc000f8e3c3f */
[----:B0-----:R-:W-:Y:S01]  /*6d50*/  IMAD.U32 R11, RZ, RZ, UR13 ;  /* 0x0000000dff0b7e24 */ /* 0x001fe2000f8e00ff */
[----:B------:R-:W-:-:S06]  /*6d60*/  UMOV UR13, 0x1 ;  /* 0x00000001000d7882 */ /* 0x000fcc0000000000 */
.L_x_17:
[----:B------:R-:W-:-:S04]  /*6d70*/  UISETP.LT.AND UP0, UPT, UR9, 0x1, UPT ;  /* 0x000000010900788c */ /* 0x000fc8000bf01270 */
[----:B------:R-:W-:-:S04]  /*6d80*/  USEL UR14, UR9, 0x1, UP0 ;  /* 0x00000001090e7887 */ /* 0x000fc80008000000 */
[----:B------:R-:W-:-:S04]  /*6d90*/  UIADD3 UR14, UR9, -UR14, URZ ;  /* 0x8000000e090e7290 */ /* 0x000fc8000fffe03f */
[----:B------:R-:W-:-:S06]  /*6da0*/  UISETP.GE.AND UP0, UPT, UR14, 0x1, UPT ;  /* 0x000000010e00788c */ /* 0x000fcc000bf06270 */
[----:B------:R-:W-:-:S13]  /*6db0*/  PLOP3.LUT P0, PT, PT, PT, UP0, 0x80, 0x0 ;  /* 0x000000000000781c */ /* 0x000fda0003f0f008 */
[----:B------:R-:W-:Y:S05]  /*6dc0*/  @!P0 BRA `(.L_x_23) ;  /* 0x0000004400a48947 */ /* 0x000fea0003800000 */
[----:B------:R-:W-:Y:S01]  /*6dd0*/  IMAD.U32 R12, RZ, RZ, UR14 ;  /* 0x0000000eff0c7e24 */ /* 0x000fe2000f8e00ff */
[----:B------:R-:W-:Y:S01]  /*6de0*/  UMOV UR36, UR5 ;  /* 0x0000000500247c82 */ /* 0x000fe20008000000 */
[----:B------:R-:W-:-:S05]  /*6df0*/  ULDC UR35, c[0x0][0x50c] ;  /* 0x0001430000237ab9 */ /* 0x000fca0000000800 */
.L_x_31:
[----:B------:R-:W-:-:S06]  /*6e00*/  UISETP.NE.AND UP0, UPT, UR8, 0x3, UPT ;  /* 0x000000030800788c */ /* 0x000fcc000bf05270 */
[----:B------:R-:W-:-:S13]  /*6e10*/  PLOP3.LUT P1, PT, PT, PT, UP0, 0x80, 0x0 ;  /* 0x000000000000781c */ /* 0x000fda0003f2f008 */
[----:B------:R-:W-:Y:S05]  /*6e20*/  @!P1 BRA `(.L_x_24) ;  /* 0x0000000000049947 */ /* 0x000fea0003800000 */
[----:B------:R-:W-:Y:S01]  /*6e30*/  BPT.TRAP 0x1 ;  /* 0x000000040000795c */ /* 0x000fe20000300000 */
.L_x_24:
[----:B------:R-:W0:Y:S01]  /*6e40*/  S2UR UR14, SR_CgaCtaId ;  /* 0x00000000000e79c3 */ /* 0x000e220000008800 */
[----:B------:R-:W-:Y:S01]  /*6e50*/  UMOV UR10, 0x400 ;  /* 0x00000400000a7882 */ /* 0x000fe20000000000 */
[----:B------:R-:W-:Y:S01]  /*6e60*/  SHF.L.U32 R13, R11, 0x1f, RZ ;  /* 0x0000001f0b0d7819 */ /* 0x000fe200000006ff */
[----:B0-----:R-:W-:-:S04]  /*6e70*/  ULEA UR10, UR14, UR10, 0x18 ;  /* 0x0000000a0e0a7291 */ /* 0x001fc8000f8ec03f */
[----:B------:R-:W-:-:S09]  /*6e80*/  ULEA UR14, UR37, UR10, 0x3 ;  /* 0x0000000a250e7291 */ /* 0x000fd2000f8e183f */
[----:B------:R0:W2:Y:S01]  /*6e90*/  SYNCS.PHASECHK.TRANS64.TRYWAIT P0, [UR14], R13 ;  /* 0x0000000dff0075a7 */ /* 0x0000a2000800014e */
[----:B------:R-:W-:Y:S05]  /*6ea0*/  @!P1 BRA `(.L_x_25) ;  /* 0x0000000000049947 */ /* 0x000fea0003800000 */
[----:B------:R-:W-:Y:S01]  /*6eb0*/  BPT.TRAP 0x1 ;  /* 0x000000040000795c */ /* 0x000fe20000300000 */
.L_x_25:
[----:B--2---:R-:W-:Y:S05]  /*6ec0*/  @P0 BRA `(.L_x_26) ;  /* 0x0000000000080947 */ /* 0x004fea0003800000 */
[----:B------:R-:W2:Y:S02]  /*6ed0*/  SYNCS.PHASECHK.TRANS64.TRYWAIT P0, [UR14], R13 ;  /* 0x0000000dff0075a7 */ /* 0x000ea4000800014e */
[----:B--2---:R-:W-:Y:S05]  /*6ee0*/  @!P0 BRA `(.L_x_27) ;  /* 0x0000023c00088947 */ /* 0x004fea0003800000 */
.L_x_26:
[----:B------:R-:W-:Y:S04]  /*6ef0*/  STL.64 [R1+0x4d8], R38 ;  /* 0x0004d82601007387 */ /* 0x000fe80000100a00 */
[----:B------:R-:W-:Y:S04]  /*6f00*/  STL.64 [R1+0x4d0], R36 ;  /* 0x0004d02401007387 */ /* 0x000fe80000100a00 */
[----:B------:R-:W-:Y:S04]  /*6f10*/  STL.64 [R1+0x4c8], R34 ;  /* 0x0004c82201007387 */ /* 0x000fe80000100a00 */
[----:B------:R-:W-:Y:S04]  /*6f20*/  STL.64 [R1+0x4c0], R32 ;  /* 0x0004c02001007387 */ /* 0x000fe80000100a00 */
[----:B------:R-:W-:Y:S04]  /*6f30*/  STL.64 [R1+0x4b8], R30 ;  /* 0x0004b81e01007387 */ /* 0x000fe80000100a00 */
[----:B------:R-:W-:Y:S04]  /*6f40*/  STL.64 [R1+0x4b0], R28 ;  /* 0x0004b01c01007387 */ /* 0x000fe80000100a00 */
[----:B------:R-:W-:Y:S04]  /*6f50*/  STL.64 [R1+0x4a8], R26 ;  /* 0x0004a81a01007387 */ /* 0x000fe80000100a00 */
[----:B------:R2:W-:Y:S04]  /*6f60*/  STL.64 [R1+0x4a0], R24 ;  /* 0x0004a01801007387 */ /* 0x0005e80000100a00 */
[----:B--2---:R-:W2:Y:S04]  /*6f70*/  LDL.LU.64 R24, [R1+0x40] ;  /* 0x0000400001187983 */ /* 0x004ea80000300a00 */
[----:B------:R-:W2:Y:S04]  /*6f80*/  LDL.LU.64 R26, [R1+0x48] ;  /* 0x00004800011a7983 */ /* 0x000ea80000300a00 */
[----:B------:R-:W2:Y:S04]  /*6f90*/  LDL.LU.64 R28, [R1+0x50] ;  /* 0x00005000011c7983 */ /* 0x000ea80000300a00 */
[----:B------:R-:W2:Y:S04]  /*6fa0*/  LDL.LU.64 R30, [R1+0x58] ;  /* 0x00005800011e7983 */ /* 0x000ea80000300a00 */
[----:B------:R-:W2:Y:S04]  /*6fb0*/  LDL.LU.64 R32, [R1+0x60] ;  /* 0x0000600001207983 */ /* 0x000ea80000300a00 */
[----:B------:R-:W2:Y:S04]  /*6fc0*/  LDL.LU.64 R34, [R1+0x68] ;  /* 0x0000680001227983 */ /* 0x000ea80000300a00 */
[----:B------:R-:W2:Y:S04]  /*6fd0*/  LDL.LU.64 R36, [R1+0x70] ;  /* 0x0000700001247983 */ /* 0x000ea80000300a00 */
[----:B------:R-:W2:Y:S01]  /*6fe0*/  LDL.LU.64 R38, [R1+0x78] ;  /* 0x0000780001267983 */ /* 0x000ea20000300a00 */
[----:B------:R-:W-:-:S02]  /*6ff0*/  UIADD3 UR14, UR10, 0x24180, URZ ;  /* 0x000241800a0e7890 */ /* 0x000fc4000fffe03f */
[----:B------:R-:W-:Y:S01]  /*7000*/  UISETP.NE.AND UP0, UPT, UR12, URZ, UPT ;  /* 0x0000003f0c00728c */ /* 0x000fe2000bf05270 */
[----:B------:R-:W-:Y:S01]  /*7010*/  STL.64 [R1+0x458], R18 ;  /* 0x0004581201007387 */ /* 0x000fe20000100a00 */
[----:B------:R-:W-:Y:S02]  /*7020*/  USHF.R.U32.HI UR14, URZ, 0x4, UR14 ;  /* 0x000000043f0e7899 */ /* 0x000fe4000801160e */
[----:B------:R-:W-:Y:S01]  /*7030*/  USEL UR13, UR13, URZ, !UP0 ;  /* 0x0000003f0d0d7287 */ /* 0x000fe2000c000000 */
[----:B------:R-:W-:Y:S01]  /*7040*/  STL.64 [R1+0x450], R16 ;  /* 0x0004501001007387 */ /* 0x000fe20000100a00 */
[----:B------:R-:W-:Y:S02]  /*7050*/  ULOP3.LUT UR14, UR14, 0x3fff, URZ, 0xc0, !UPT ;  /* 0x00003fff0e0e7892 */ /* 0x000fe4000f8ec03f */
[----:B------:R-:W-:Y:S01]  /*7060*/  ULOP3.LUT UR40, UR11, 0x10000, URZ, 0xfc, !UPT ;  /* 0x000100000b287892 */ /* 0x000fe2000f8efc3f */
[----:B------:R-:W-:Y:S01]  /*7070*/  STL.64 [R1+0x448], R14 ;  /* 0x0004480e01007387 */ /* 0x000fe20000100a00 */
[----:B------:R-:W-:-:S02]  /*7080*/  ULOP3.LUT UR14, UR14, 0x10000, URZ, 0xfc, !UPT ;  /* 0x000100000e0e7892 */ /* 0x000fc4000f8efc3f */
[----:B------:R-:W-:Y:S01]  /*7090*/  UISETP.NE.U32.AND UP0, UPT, UR13, URZ, UPT ;  /* 0x0000003f0d00728c */ /* 0x000fe2000bf05070 */
[----:B------:R-:W-:Y:S01]  /*70a0*/  STL [R1+0x440], R12 ;  /* 0x0004400c01007387 */ /* 0x000fe20000100800 */
[----:B------:R-:W-:Y:S02]  /*70b0*/  UIMAD UR40, UR37, 0x600, UR40 ;  /* 0x00000600252878a4 */ /* 0x000fe4000f8e0228 */
[----:B------:R-:W-:Y:S01]  /*70c0*/  UIMAD UR41, UR37, 0x280, UR14 ;  /* 0x00000280252978a4 */ /* 0x000fe2000f8e020e */
[----:B-----5:R-:W-:Y:S01]  /*70d0*/  STL.64 [R1+0x438], R10 ;  /* 0x0004380a01007387 */ /* 0x020fe20000100a00 */
[----:B------:R-:W-:Y:S01]  /*70e0*/  UMOV UR25, 0x80000020 ;  /* 0x8000002000197882 */ /* 0x000fe20000000000 */
[----:B------:R-:W-:Y:S02]  /*70f0*/  UMOV UR27, 0x80000020 ;  /* 0x80000020001b7882 */ /* 0x000fe40000000000 */
[----:B------:R-:W-:Y:S02]  /*7100*/  UMOV UR24, UR40 ;  /* 0x0000002800187c82 */ /* 0x000fe40008000000 */
[----:B------:R-:W-:Y:S01]  /*7110*/  UMOV UR26, UR41 ;  /* 0x00000029001a7c82 */ /* 0x000fe20008000000 */
[----:B------:R-:W-:Y:S01]  /*7120*/  UIADD3 UR22, UR41, 0x80, URZ ;  /* 0x0000008029167890 */ /* 0x000fe2000fffe03f */
[----:B------:R-:W-:Y:S01]  /*7130*/  STL.64 [R1+0x430], R8 ;  /* 0x0004300801007387 */ /* 0x000fe20000100a00 */
[----:B------:R-:W-:Y:S01]  /*7140*/  UMOV UR20, UR24 ;  /* 0x0000001800147c82 */ /* 0x000fe20008000000 */
[----:B------:R-:W-:Y:S01]  /*7150*/  UMOV UR21, UR25 ;  /* 0x0000001900157c82 */ /* 0x000fe20008000000 */
[----:B------:R-:W-:Y:S01]  /*7160*/  UMOV UR23, 0x80000020 ;  /* 0x8000002000177882 */ /* 0x000fe20000000000 */
[----:B------:R-:W-:Y:S01]  /*7170*/  UIADD3 UR18, UR41, 0x100, URZ ;  /* 0x0000010029127890 */ /* 0x000fe2000fffe03f */
[----:B------:R-:W-:Y:S01]  /*7180*/  STL.64 [R1+0x428], R6 ;  /* 0x0004280601007387 */ /* 0x000fe20000100a00 */
        /* <DEDUP_REMOVED lines=8> */
[----:B--2---:R-:W-:Y:S01]  /*7210*/  WARPGROUP.ARRIVE ;  /* 0x00000000000079c5 */ /* 0x004fe20000000000 */
[----:B------:R-:W-:Y:S01]  /*7220*/  UIADD3 UR30, UR41, 0x200, URZ ;  /* 0x00000200291e7890 */ /* 0x000fe2000fffe03f */
[----:B----4-:R-:W2:Y:S04]  /*7230*/  LDL.LU.64 R4, [R1] ;  /* 0x0000000001047983 */ /* 0x010ea80000300a00 */
[----:B------:R-:W-:Y:S01]  /*7240*/  QGMMA.64x32x32.F32.E4M3.E4M3 R24, gdesc[UR24], R24, UP0, gsb0 ;  /* 0x00600000181879f3 */ /* 0x000fe2000b800818 */
[----:B------:R-:W-:Y:S01]  /*7250*/  UMOV UR28, UR24 ;  /* 0x00000018001c7c82 */ /* 0x000fe20008000000 */
[----:B------:R-:W-:Y:S01]  /*7260*/  UMOV UR29, UR25 ;  /* 0x00000019001d7c82 */ /* 0x000fe20008000000 */
[----:B------:R-:W-:Y:S01]  /*7270*/  UMOV UR31, 0x80000020 ;  /* 0x80000020001f7882 */ /* 0x000fe20000000000 */
[----:B------:R-:W2:Y:S04]  /*7280*/  LDL.LU.64 R6, [R1+0x8] ;  /* 0x0000080001067983 */ /* 0x000ea80000300a00 */
[----:B------:R-:W2:Y:S04]  /*7290*/  LDL.LU.64 R8, [R1+0x10] ;  /* 0x0000100001087983 */ /* 0x000ea80000300a00 */
[----:B------:R-:W2:Y:S04]  /*72a0*/  LDL.LU.64 R10, [R1+0x18] ;  /* 0x00001800010a7983 */ /* 0x000ea80000300a00 */
[----:B0-----:R-:W2:Y:S04]  /*72b0*/  LDL.LU.64 R12, [R1+0x20] ;  /* 0x00002000010c7983 */ /* 0x001ea80000300a00 */
[----:B------:R-:W2:Y:S04]  /*72c0*/  LDL.LU.64 R14, [R1+0x28] ;  /* 0x00002800010e7983 */ /* 0x000ea80000300a00 */
[----:B------:R-:W2:Y:S04]  /*72d0*/  LDL.LU.64 R16, [R1+0x30] ;  /* 0x0000300001107983 */ /* 0x000ea80000300a00 */
[----:B------:R-:W2:Y:S01]  /*72e0*/  LDL.LU.64 R18, [R1+0x38] ;  /* 0x0000380001127983 */ /* 0x000ea20000300a00 */
[----:B------:R-:W-:-:S02]  /*72f0*/  WARPGROUP.DEPBAR.LE gsb0, 0x0 ;  /* 0x00008000000079c5 */ /* 0x000fc40000010000 */
[----:B------:R-:W-:Y:S01]  /*7300*/  WARPGROUP.ARRIVE ;  /* 0x00000000000079c5 */ /* 0x000fe20000000000 */
[----:B------:R-:W-:Y:S04]  /*7310*/  STL.64 [R1+0x40], R24 ;  /* 0x0000401801007387 */ /* 0x000fe80000100a00 */
[----:B------:R-:W-:Y:S01]  /*7320*/  STL.64 [R1+0x48], R26 ;  /* 0x0000481a01007387 */ /* 0x000fe20000100a00 */
[----:B------:R-:W-:Y:S03]  /*7330*/  QGMMA.64x32x32.F32.E4M3.E4M3 R200, gdesc[UR20], R200, UP0, gsb0 ;  /* 0x0060000014c879f3 */ /* 0x000fe6000b8008c8 */
[----:B------:R-:W-:Y:S04]  /*7340*/  STL.64 [R1+0x50], R28 ;  /* 0x0000501c01007387 */ /* 0x000fe80000100a00 */
[----:B------:R-:W-:Y:S04]  /*7350*/  STL.64 [R1+0x58], R30 ;  /* 0x0000581e01007387 */ /* 0x000fe80000100a00 */
[----:B------:R-:W-:Y:S04]  /*7360*/  STL.64 [R1+0x60], R32 ;  /* 0x0000602001007387 */ /* 0x000fe80000100a00 */
[----:B------:R-:W-:Y:S04]  /*7370*/  STL.64 [R1+0x68], R34 ;  /* 0x0000682201007387 */ /* 0x000fe80000100a00 */
[----:B------:R-:W-:Y:S04]  /*7380*/  STL.64 [R1+0x70], R36 ;  /* 0x0000702401007387 */ /* 0x000fe80000100a00 */
[----:B------:R0:W-:Y:S04]  /*7390*/  STL.64 [R1+0x78], R38 ;  /* 0x0000782601007387 */ /* 0x0001e80000100a00 */
[----:B0-----:R-:W4:Y:S04]  /*73a0*/  LDL.LU.64 R38, [R1+0x4d8] ;  /* 0x0004d80001267983 */ /* 0x001f280000300a00 */
[----:B------:R-:W4:Y:S04]  /*73b0*/  LDL.LU.64 R36, [R1+0x4d0] ;  /* 0x0004d00001247983 */ /* 0x000f280000300a00 */
[----:B------:R-:W4:Y:S04]  /*73c0*/  LDL.LU.64 R34, [R1+0x4c8] ;  /* 0x0004c80001227983 */ /* 0x000f280000300a00 */
[----:B------:R-:W4:Y:S04]  /*73d0*/  LDL.LU.64 R32, [R1+0x4c0] ;  /* 0x0004c00001207983 */ /* 0x000f280000300a00 */
[----:B------:R-:W4:Y:S04]  /*73e0*/  LDL.LU.64 R30, [R1+0x4b8] ;  /* 0x0004b800011e7983 */ /* 0x000f280000300a00 */
[----:B------:R-:W4:Y:S04]  /*73f0*/  LDL.LU.64 R28, [R1+0x4b0] ;  /* 0x0004b000011c7983 */ /* 0x000f280000300a00 */
[----:B------:R-:W4:Y:S01]  /*7400*/  LDL.LU.64 R26, [R1+0x4a8] ;  /* 0x0004a800011a7983 */ /* 0x000f220000300a00 */
[----:B------:R-:W-:-:S02]  /*7410*/  WARPGROUP.DEPBAR.LE gsb0, 0x0 ;  /* 0x00008000000079c5 */ /* 0x000fc40000010000 */
[----:B------:R-:W-:Y:S01]  /*7420*/  WARPGROUP.ARRIVE ;  /* 0x00000000000079c5 */ /* 0x000fe20000000000 */
[----:B------:R-:W4:Y:S04]  /*7430*/  LDL.LU.64 R24, [R1+0x4a0] ;  /* 0x0004a00001187983 */ /* 0x000f280000300a00 */
[----:B------:R-:W-:Y:S01]  /*7440*/  STL.64 [R1+0x498], R214 ;  /* 0x000498d601007387 */ /* 0x000fe20000100a00 */
[----:B------:R-:W-:Y:S03]  /*7450*/  QGMMA.64x32x32.F32.E4M3.E4M3 R152, gdesc[UR16], R152, UP0, gsb0 ;  /* 0x00600000109879f3 */ /* 0x000fe6000b800898 */
[----:B------:R-:W-:Y:S01]  /*7460*/  STL.64 [R1+0x490], R212 ;  /* 0x000490d401007387 */ /* 0x000fe20000100a00 */
[----:B------:R-:W-:-:S03]  /*7470*/  UIADD3 UR16, UR40, 0x200, URZ ;  /* 0x0000020028107890 */ /* 0x000fc6000fffe03f */
[----:B------:R-:W-:Y:S04]  /*7480*/  STL.64 [R1+0x488], R210 ;  /* 0x000488d201007387 */ /* 0x000fe80000100a00 */
[----:B------:R-:W-:Y:S04]  /*7490*/  STL.64 [R1+0x480], R208 ;  /* 0x000480d001007387 */ /* 0x000fe80000100a00 */
[----:B------:R-:W-:Y:S04]  /*74a0*/  STL.64 [R1+0x478], R206 ;  /* 0x000478ce01007387 */ /* 0x000fe80000100a00 */
[----:B------:R-:W-:Y:S04]  /*74b0*/  STL.64 [R1+0x470], R204 ;  /* 0x000470cc01007387 */ /* 0x000fe80000100a00 */
[----:B------:R-:W-:Y:S04]  /*74c0*/  STL.64 [R1+0x468], R202 ;  /* 0x000468ca01007387 */ /* 0x000fe80000100a00 */
[----:B------:R0:W-:Y:S04]  /*74d0*/  STL.64 [R1+0x460], R200 ;  /* 0x000460c801007387 */ /* 0x0001e80000100a00 */
[----:B0-----:R-:W3:Y:S04]  /*74e0*/  LDL.LU R200, [R1+0x40] ;  /* 0x0000400001c87983 */ /* 0x001ee80000300800 */
[----:B------:R-:W3:Y:S04]  /*74f0*/  LDL.LU R201, [R1+0x44] ;  /* 0x0000440001c97983 */ /* 0x000ee80000300800 */
[----:B------:R-:W3:Y:S04]  /*7500*/  LDL.LU R202, [R1+0x48] ;  /* 0x0000480001ca7983 */ /* 0x000ee80000300800 */
[----:B------:R-:W3:Y:S04]  /*7510*/  LDL.LU R203, [R1+0x4c] ;  /* 0x00004c0001cb7983 */ /* 0x000ee80000300800 */
[----:B------:R-:W3:Y:S04]  /*7520*/  LDL.LU R204, [R1+0x50] ;  /* 0x0000500001cc7983 */ /* 0x000ee80000300800 */
[----:B------:R-:W3:Y:S01]  /*7530*/  LDL.LU R205, [R1+0x54] ;  /* 0x0000540001cd7983 */ /* 0x000ee20000300800 */
[----:B------:R-:W-:-:S02]  /*7540*/  WARPGROUP.DEPBAR.LE gsb0, 0x0 ;  /* 0x00008000000079c5 */ /* 0x000fc40000010000 */
[----:B------:R-:W-:Y:S01]  /*7550*/  WARPGROUP.ARRIVE ;  /* 0x00000000000079c5 */ /* 0x000fe20000000000 */
[----:B------:R-:W3:Y:S04]  /*7560*/  LDL.LU R206, [R1+0x58] ;  /* 0x0000580001ce7983 */ /* 0x000ee80000300800 */
[----:B------:R-:W3:Y:S01]  /*7570*/  LDL.LU R207, [R1+0x5c] ;  /* 0x00005c0001cf7983 */ /* 0x000ee20000300800 */
[----:B------:R-:W-:Y:S03]  /*7580*/  QGMMA.64x32x32.F32.E4M3.E4M3 R104, gdesc[UR12], R104, UP0, gsb0 ;  /* 0x006000000c6879f3 */ /* 0x000fe6000b800868 */
[----:B------:R-:W3:Y:S04]  /*7590*/  LDL.LU R208, [R1+0x60] ;  /* 0x0000600001d07983 */ /* 0x000ee80000300800 */
[----:B------:R-:W3:Y:S04]  /*75a0*/  LDL.LU R209, [R1+0x64] ;  /* 0x0000640001d17983 */ /* 0x000ee80000300800 */
[----:B------:R-:W3:Y:S04]  /*75b0*/  LDL.LU R210, [R1+0x68] ;  /* 0x0000680001d27983 */ /* 0x000ee80000300800 */
[----:B------:R-:W3:Y:S04]  /*75c0*/  LDL.LU R211, [R1+0x6c] ;  /* 0x00006c0001d37983 */ /* 0x000ee80000300800 */
[----:B------:R-:W3:Y:S04]  /*75d0*/  LDL.LU R212, [R1+0x70] ;  /* 0x0000700001d47983 */ /* 0x000ee80000300800 */
[----:B------:R-:W3:Y:S04]  /*75e0*/  LDL.LU R213, [R1+0x74] ;  /* 0x0000740001d57983 */ /* 0x000ee80000300800 */
[----:B------:R-:W3:Y:S04]  /*75f0*/  LDL.LU R214, [R1+0x78] ;  /* 0x0000780001d67983 */ /* 0x000ee80000300800 */
[----:B------:R-:W3:Y:S01]  /*7600*/  LDL.LU R215, [R1+0x7c] ;  /* 0x00007c0001d77983 */ /* 0x000ee20000300800 */
[----:B------:R-:W-:-:S02]  /*7610*/  WARPGROUP.DEPBAR.LE gsb0, 0x0 ;  /* 0x00008000000079c5 */ /* 0x000fc40000010000 */
[----:B------:R-:W-:-:S06]  /*7620*/  WARPGROUP.ARRIVE ;  /* 0x00000000000079c5 */ /* 0x000fcc0000000000 */
[----:B------:R-:W-:Y:S01]  /*7630*/  QGMMA.64x32x32.F32.E4M3.E4M3 R56, gdesc[UR28], R56, UP0, gsb0 ;  /* 0x006000001c3879f3 */ /* 0x000fe2000b800838 */
        /* <DEDUP_REMOVED lines=12> */
[----:B------:R-:W-:Y:S03]  /*7700*/  QGMMA.64x32x32.F32.E4M3.E4M3 R40, gdesc[UR28], R40, UP0, gsb0 ;  /* 0x006000001c2879f3 */ /* 0x000fe6000b800828 */
[----:B------:R-:W-:Y:S02]  /*7710*/  WARPGROUP.DEPBAR.LE gsb0, 0x0 ;  /* 0x00008000000079c5 */ /* 0x000fe40000010000 */
[----:B------:R-:W-:-:S06]  /*7720*/  WARPGROUP.ARRIVE ;  /* 0x00000000000079c5 */ /* 0x000fcc0000000000 */
[----:B------:R-:W-:Y:S01]  /*7730*/  QGMMA.64x32x32.F32.E4M3.E4M3 R88, gdesc[UR12], R88, UP0, gsb0 ;  /* 0x006000000c5879f3 */ /* 0x000fe2000b800858 */
[----:B------:R-:W-:Y:S02]  /*7740*/  UIADD3 UR12, UR40, 0x400, URZ ;  /* 0x00000400280c7890 */ /* 0x000fe4000fffe03f */
[----:B------:R-:W-:Y:S02]  /*7750*/  WARPGROUP.DEPBAR.LE gsb0, 0x0 ;  /* 0x00008000000079c5 */ /* 0x000fe40000010000 */
[----:B------:R-:W-:-:S06]  /*7760*/  WARPGROUP.ARRIVE ;  /* 0x00000000000079c5 */ /* 0x000fcc0000000000 */
[----:B------:R-:W-:Y:S03]  /*7770*/  QGMMA.64x32x32.F32.E4M3.E4M3 R136, gdesc[UR16], R136, UP0, gsb0 ;  /* 0x00600000108879f3 */ /* 0x000fe6000b800888 */
[----:B------:R-:W-:Y:S02]  /*7780*/  WARPGROUP.DEPBAR.LE gsb0, 0x0 ;  /* 0x00008000000079c5 */ /* 0x000fe40000010000 */
[----:B------:R-:W-:-:S06]  /*7790*/  WARPGROUP.ARRIVE ;  /* 0x00000000000079c5 */ /* 0x000fcc0000000000 */
[----:B------:R-:W-:Y:S03]  /*77a0*/  QGMMA.64x32x32.F32.E4M3.E4M3 R184, gdesc[UR20], R184, UP0, gsb0 ;  /* 0x0060000014b879f3 */ /* 0x000fe6000b8008b8 */
[----:B------:R-:W-:Y:S02]  /*77b0*/  WARPGROUP.DEPBAR.LE gsb0, 0x0 ;  /* 0x00008000000079c5 */ /* 0x000fe40000010000 */
[----:B--2---:R-:W-:-:S06]  /*77c0*/  WARPGROUP.ARRIVE ;  /* 0x00000000000079c5 */ /* 0x004fcc0000000000 */
        /* <DEDUP_REMOVED lines=9> */
[----:B------:R-:W-:Y:S02]  /*7860*/  WARPGROUP.DEPBAR.LE gsb0, 0x0 ;  /* 0x00008000000079c5 */ /* 0x000fe40000010000 */
[----:B------:R-:W-:-:S06]  /*7870*/  WARPGROUP.ARRIVE ;  /* 0x00000000000079c5 */ /* 0x000fcc0000000000 */
[----:B------:R-:W-:Y:S01]  /*7880*/  QGMMA.64x32x32.F32.E4M3.E4M3 R216, gdesc[UR24], R216, UP0, gsb0 ;  /* 0x0060000018d879f3 */ /* 0x000fe2000b8008d8 */
[----:B------:R-:W-:Y:S01]  /*7890*/  UMOV UR26, UR30 ;  /* 0x0000001e001a7c82 */ /* 0x000fe20008000000 */
[----:B------:R-:W-:Y:S01]  /*78a0*/  UMOV UR27, UR31 ;  /* 0x0000001f001b7c82 */ /* 0x000fe20008000000 */
[----:B------:R-:W-:Y:S02]  /*78b0*/  WARPGROUP.DEPBAR.LE gsb0, 0x0 ;  /* 0x00008000000079c5 */ /* 0x000fe40000010000 */
[----:B------:R-:W-:-:S06]  /*78c0*/  WARPGROUP.ARRIVE ;  /* 0x00000000000079c5 */ /* 0x000fcc0000000000 */
[----:B------:R-:W-:Y:S01]  /*78d0*/  QGMMA.64x32x32.F32.E4M3.E4M3 R168, gdesc[UR20], R168, UP0, gsb0 ;  /* 0x0060000014a879f3 */ /* 0x000fe2000b8008a8 */
[----:B------:R-:W-:Y:S02]  /*78e0*/  UIADD3 UR22, UR41, 0x82, URZ ;  /* 0x0000008229167890 */ /* 0x000fe4000fffe03f */
[----:B------:R-:W-:Y:S02]  /*78f0*/  WARPGROUP.DEPBAR.LE gsb0, 0x0 ;  /* 0x00008000000079c5 */ /* 0x000fe40000010000 */
[----:B------:R-:W-:-:S06]  /*7900*/  WARPGROUP.ARRIVE ;  /* 0x00000000000079c5 */ /* 0x000fcc0000000000 */
[----:B------:R-:W-:Y:S01]  /*7910*/  QGMMA.64x32x32.F32.E4M3.E4M3 R120, gdesc[UR16], R120, UP0, gsb0 ;  /* 0x00600000107879f3 */ /* 0x000fe2000b800878 */
[----:B------:R-:W-:Y:S01]  /*7920*/  UIADD3 UR16, UR40, 0x2, URZ ;  /* 0x0000000228107890 */ /* 0x000fe2000fffe03f */
[----:B------:R-:W-:Y:S01]  /*7930*/  UMOV UR23, 0x80000020 ;  /* 0x8000002000177882 */ /* 0x000fe20000000000 */
[----:B------:R-:W-:Y:S01]  /*7940*/  UIADD3 UR18, UR41, 0x102, URZ ;  /* 0x0000010229127890 */ /* 0x000fe2000fffe03f */
[----:B------:R-:W-:Y:S02]  /*7950*/  WARPGROUP.DEPBAR.LE gsb0, 0x0 ;  /* 0x00008000000079c5 */ /* 0x000fe40000010000 */
[----:B------:R-:W-:-:S06]  /*7960*/  WARPGROUP.ARRIVE ;  /* 0x00000000000079c5 */ /* 0x000fcc0000000000 */
[----:B------:R-:W-:Y:S03]  /*7970*/  QGMMA.64x32x32.F32.E4M3.E4M3 R72, gdesc[UR12], R72, UP0, gsb0 ;  /* 0x006000000c4879f3 */ /* 0x000fe6000b800848 */
[----:B------:R-:W-:Y:S02]  /*7980*/  WARPGROUP.DEPBAR.LE gsb0, 0x0 ;  /* 0x00008000000079c5 */ /* 0x000fe40000010000 */
[----:B----4-:R-:W-:-:S06]  /*7990*/  WARPGROUP.ARRIVE ;  /* 0x00000000000079c5 */ /* 0x010fcc0000000000 */
[----:B------:R-:W-:Y:S01]  /*79a0*/  QGMMA.64x32x32.F32.E4M3.E4M3 R24, gdesc[UR24], R24, UP0, gsb0 ;  /* 0x00600000181879f3 */ /* 0x000fe2000b800818 */
[----:B------:R-:W-:Y:S01]  /*79b0*/  UIADD3 UR26, UR41, 0x2, URZ ;  /* 0x00000002291a7890 */ /* 0x000fe2000fffe03f */
[----:B------:R-:W-:Y:S01]  /*79c0*/  UMOV UR24, UR16 ;  /* 0x0000001000187c82 */ /* 0x000fe20008000000 */
[----:B------:R-:W-:Y:S01]  /*79d0*/  UMOV UR25, 0x80000020 ;  /* 0x8000002000197882 */ /* 0x000fe20000000000 */
[----:B------:R-:W-:Y:S01]  /*79e0*/  UMOV UR27, 0x80000020 ;  /* 0x80000020001b7882 */ /* 0x000fe20000000000 */
[----:B------:R-:W-:Y:S01]  /*79f0*/  UMOV UR20, UR24 ;  /* 0x0000001800147c82 */ /* 0x000fe20008000000 */
[----:B------:R-:W-:Y:S01]  /*7a00*/  UMOV UR21, UR25 ;  /* 0x0000001900157c82 */ /* 0x000fe20008000000 */
[----:B------:R-:W-:Y:S01]  /*7a10*/  UMOV UR16, UR24 ;  /* 0x0000001800107c82 */ /* 0x000fe20008000000 */
[----:B------:R-:W-:Y:S01]  /*7a20*/  UMOV UR17, UR25 ;  /* 0x0000001900117c82 */ /* 0x000fe20008000000 */
[----:B------:R-:W-:Y:S02]  /*7a30*/  WARPGROUP.DEPBAR.LE gsb0, 0x0 ;  /* 0x00008000000079c5 */ /* 0x000fe40000010000 */
[----:B---3--:R-:W-:-:S06]  /*7a40*/  WARPGROUP.ARRIVE ;  /* 0x00000000000079c5 */ /* 0x008fcc0000000000 */
[----:B------:R-:W-:Y:S03]  /*7a50*/  QGMMA.64x32x32.F32.E4M3.E4M3 R200, gdesc[UR24], R200, gsb0 ;  /* 0x0060000018c879f3 */ /* 0x000fe600080008c8 */
[----:B------:R-:W-:Y:S02]  /*7a60*/  WARPGROUP.DEPBAR.LE gsb0, 0x0 ;  /* 0x00008000000079c5 */ /* 0x000fe40000010000 */
        /* <DEDUP_REMOVED lines=8> */
[----:B0-----:R-:W2:Y:S04]  /*7af0*/  LDL.LU.64 R214, [R1+0x498] ;  /* 0x0004980001d67983 */ /* 0x001ea80000300a00 */
[----:B------:R-:W2:Y:S04]  /*7b00*/  LDL.LU.64 R212, [R1+0x490] ;  /* 0x0004900001d47983 */ /* 0x000ea80000300a00 */
[----:B------:R-:W2:Y:S04]  /*7b10*/  LDL.LU.64 R210, [R1+0x488] ;  /* 0x0004880001d27983 */ /* 0x000ea80000300a00 */
[----:B------:R-:W2:Y:S04]  /*7b20*/  LDL.LU.64 R208, [R1+0x480] ;  /* 0x0004800001d07983 */ /* 0x000ea80000300a00 */
[----:B------:R-:W2:Y:S04]  /*7b30*/  LDL.LU.64 R206, [R1+0x478] ;  /* 0x0004780001ce7983 */ /* 0x000ea80000300a00 */
[----:B------:R-:W2:Y:S04]  /*7b40*/  LDL.LU.64 R204, [R1+0x470] ;  /* 0x0004700001cc7983 */ /* 0x000ea80000300a00 */
[----:B------:R-:W2:Y:S04]  /*7b50*/  LDL.LU.64 R202, [R1+0x468] ;  /* 0x0004680001ca7983 */ /* 0x000ea80000300a00 */
[----:B------:R-:W2:Y:S01]  /*7b60*/  LDL.LU.64 R200, [R1+0x460] ;  /* 0x0004600001c87983 */ /* 0x000ea20000300a00 */
[----:B------:R-:W-:Y:S01]  /*7b70*/  UMOV UR19, 0x80000020 ;  /* 0x8000002000137882 */ /* 0x000fe20000000000 */
[----:B------:R-:W-:Y:S01]  /*7b80*/  UIADD3 UR14, UR41, 0x182, URZ ;  /* 0x00000182290e7890 */ /* 0x000fe2000fffe03f */
[----:B------:R-:W-:Y:S01]  /*7b90*/  UMOV UR12, UR24 ;  /* 0x00000018000c7c82 */ /* 0x000fe20008000000 */
[----:B------:R-:W-:Y:S01]  /*7ba0*/  UMOV UR13, UR25 ;  /* 0x00000019000d7c82 */ /* 0x000fe20008000000 */
[----:B------:R-:W-:Y:S01]  /*7bb0*/  UMOV UR15, 0x80000020 ;  /* 0x80000020000f7882 */ /* 0x000fe20000000000 */
[----:B------:R-:W-:Y:S01]  /*7bc0*/  UIADD3 UR30, UR41, 0x202, URZ ;  /* 0x00000202291e7890 */ /* 0x000fe2000fffe03f */
[----:B------:R-:W-:Y:S01]  /*7bd0*/  UMOV UR28, UR24 ;  /* 0x00000018001c7c82 */ /* 0x000fe20008000000 */
[----:B------:R-:W-:Y:S01]  /*7be0*/  UMOV UR29, UR25 ;  /* 0x00000019001d7c82 */ /* 0x000fe20008000000 */
[----:B------:R-:W-:Y:S01]  /*7bf0*/  UMOV UR31, 0x80000020 ;  /* 0x80000020001f7882 */ /* 0x000fe20000000000 */
[----:B--2---:R-:W-:-:S06]  /*7c00*/  WARPGROUP.ARRIVE ;  /* 0x00000000000079c5 */ /* 0x004fcc0000000000 */
[----:B------:R-:W-:Y:S03]  /*7c10*/  QGMMA.64x32x32.F32.E4M3.E4M3 R200, gdesc[UR20], R200, gsb0 ;  /* 0x0060000014c879f3 */ /* 0x000fe600080008c8 */
[----:B------:R-:W-:Y:S02]  /*7c20*/  WARPGROUP.DEPBAR.LE gsb0, 0x0 ;  /* 0x00008000000079c5 */ /* 0x000fe40000010000 */
[----:B------:R-:W-:-:S06]  /*7c30*/  WARPGROUP.ARRIVE ;  /* 0x00000000000079c5 */ /* 0x000fcc0000000000 */
[----:B------:R-:W-:Y:S01]  /*7c40*/  QGMMA.64x32x32.F32.E4M3.E4M3 R152, gdesc[UR16], R152, gsb0 ;  /* 0x00600000109879f3 */ /* 0x000fe20008000898 */
[----:B------:R-:W-:Y:S02]  /*7c50*/  UIADD3 UR16, UR40, 0x202, URZ ;  /* 0x0000020228107890 */ /* 0x000fe4000fffe03f */
[----:B------:R-:W-:Y:S01]  /*7c60*/  UIADD3 UR40, UR40, 0x402, URZ ;  /* 0x0000040228287890 */ /* 0x000fe2000fffe03f */
[----:B------:R-:W-:Y:S02]  /*7c70*/  WARPGROUP.DEPBAR.LE gsb0, 0x0 ;  /* 0x00008000000079c5 */ /* 0x000fe40000010000 */
[----:B------:R-:W-:-:S06]  /*7c80*/  WARPGROUP.ARRIVE ;  /* 0x00000000000079c5 */ /* 0x000fcc0000000000 */
[----:B------:R-:W-:Y:S03]  /*7c90*/  QGMMA.64x32x32.F32.E4M3.E4M3 R104, gdesc[UR12], R104, gsb0 ;  /* 0x006000000c6879f3 */ /* 0x000fe60008000868 */
        /* <DEDUP_REMOVED lines=30> */
[----:B------:R-:W-:Y:S02]  /*7e80*/  WARPGROUP.DEPBAR.LE gsb0, 0x0 ;  /* 0x00008000000079c5 */ /* 0x000fe40000010000 */
[----:B------:R-:W-:Y:S01]  /*7e90*/  WARPGROUP.ARRIVE ;  /* 0x00000000000079c5 */ /* 0x000fe20000000000 */
[----:B------:R-:W-:Y:S04]  /*7ea0*/  STL.64 [R1], R4 ;  /* 0x0000000401007387 */ /* 0x000fe80000100a00 */
[----:B------:R-:W-:Y:S01]  /*7eb0*/  STL.64 [R1+0x8], R6 ;  /* 0x0000080601007387 */ /* 0x000fe20000100a00 */
[----:B------:R-:W-:Y:S03]  /*7ec0*/  QGMMA.64x32x32.F32.E4M3.E4M3 R216, gdesc[UR24], R216, gsb0 ;  /* 0x0060000018d879f3 */ /* 0x000fe600080008d8 */
[----:B------:R-:W-:Y:S04]  /*7ed0*/  STL.64 [R1+0x10], R8 ;  /* 0x0000100801007387 */ /* 0x000fe80000100a00 */
[----:B------:R-:W-:Y:S04]  /*7ee0*/  STL.64 [R1+0x18], R10 ;  /* 0x0000180a01007387 */ /* 0x000fe80000100a00 */
[----:B------:R0:W-:Y:S04]  /*7ef0*/  STL.64 [R1+0x20], R12 ;  /* 0x0000200c01007387 */ /* 0x0001e80000100a00 */
[----:B------:R-:W-:Y:S04]  /*7f00*/  STL.64 [R1+0x28], R14 ;  /* 0x0000280e01007387 */ /* 0x000fe80000100a00 */
[----:B------:R-:W-:Y:S04]  /*7f10*/  STL.64 [R1+0x30], R16 ;  /* 0x0000301001007387 */ /* 0x000fe80000100a00 */
[----:B------:R2:W-:Y:S01]  /*7f20*/  STL.64 [R1+0x38], R18 ;  /* 0x0000381201007387 */ /* 0x0005e20000100a00 */
[----:B0-----:R-:W-:-:S03]  /*7f30*/  IMAD.MOV.U32 R13, RZ, RZ, R19 ;  /* 0x000000ffff0d7224 */ /* 0x001fc600078e0013 */
[----:B--2---:R0:W5:Y:S04]  /*7f40*/  LDL.LU.64 R18, [R1+0x458] ;  /* 0x0004580001127983 */ /* 0x0041680000300a00 */
[----:B------:R0:W5:Y:S04]  /*7f50*/  LDL.LU.64 R16, [R1+0x450] ;  /* 0x0004500001107983 */ /* 0x0001680000300a00 */
[----:B------:R0:W5:Y:S04]  /*7f60*/  LDL.LU.64 R14, [R1+0x448] ;  /* 0x00044800010e7983 */ /* 0x0001680000300a00 */
[----:B------:R0:W5:Y:S04]  /*7f70*/  LDL.LU R12, [R1+0x440] ;  /* 0x00044000010c7983 */ /* 0x0001680000300800 */
[----:B------:R0:W5:Y:S04]  /*7f80*/  LDL.LU.64 R10, [R1+0x438] ;  /* 0x00043800010a7983 */ /* 0x0001680000300a00 */
[----:B------:R0:W5:Y:S04]  /*7f90*/  LDL.LU.64 R8, [R1+0x430] ;  /* 0x0004300001087983 */ /* 0x0001680000300a00 */
[----:B------:R0:W5:Y:S04]  /*7fa0*/  LDL.LU.64 R6, [R1+0x428] ;  /* 0x0004280001067983 */ /* 0x0001680000300a00 */
[----:B------:R0:W5:Y:S01]  /*7fb0*/  LDL.LU.64 R4, [R1+0x420] ;  /* 0x0004200001047983 */ /* 0x0001620000300a00 */
[----:B------:R-:W-:-:S02]  /*7fc0*/  WARPGROUP.DEPBAR.LE gsb0, 0x0 ;  /* 0x00008000000079c5 */ /* 0x000fc40000010000 */
[----:B------:R-:W-:Y:S01]  /*7fd0*/  WARPGROUP.ARRIVE ;  /* 0x00000000000079c5 */ /* 0x000fe20000000000 */
[----:B------:R-:W-:Y:S01]  /*7fe0*/  UMOV UR20, UR24 ;  /* 0x0000001800147c82 */ /* 0x000fe20008000000 */
[----:B------:R-:W-:Y:S01]  /*7ff0*/  UMOV UR21, UR25 ;  /* 0x0000001900157c82 */ /* 0x000fe20008000000 */
[----:B------:R-:W-:Y:S01]  /*8000*/  UMOV UR16, UR24 ;  /* 0x0000001800107c82 */ /* 0x000fe20008000000 */
[----:B------:R-:W-:Y:S01]  /*8010*/  UMOV UR17, UR25 ;  /* 0x0000001900117c82 */ /* 0x000fe20008000000 */
[----:B------:R-:W-:Y:S01]  /*8020*/  UMOV UR12, UR24 ;  /* 0x00000018000c7c82 */ /* 0x000fe20008000000 */
[----:B------:R-:W-:Y:S01]  /*8030*/  QGMMA.64x32x32.F32.E4M3.E4M3 R168, gdesc[UR20], R168, gsb0 ;  /* 0x0060000014a879f3 */ /* 0x000fe200080008a8 */
[----:B------:R-:W-:Y:S01]  /*8040*/  UMOV UR13, UR25 ;  /* 0x00000019000d7c82 */ /* 0x000fe20008000000 */
[----:B------:R-:W-:Y:S01]  /*8050*/  UMOV UR26, UR30 ;  /* 0x0000001e001a7c82 */ /* 0x000fe20008000000 */
[----:B------:R-:W-:Y:S01]  /*8060*/  UMOV UR27, UR31 ;  /* 0x0000001f001b7c82 */ /* 0x000fe20008000000 */
[----:B------:R-:W-:-:S04]  /*8070*/  UIADD3 UR6, UR6, 0x2, URZ ;  /* 0x0000000206067890 */ /* 0x000fc8000fffe03f */
[----:B------:R-:W-:Y:S01]  /*8080*/  UISETP.NE.AND UP0, UPT, UR6, UR35, UPT ;  /* 0x000000230600728c */ /* 0x000fe2000bf05270 */
[----:B------:R-:W-:Y:S02]  /*8090*/  WARPGROUP.DEPBAR.LE gsb0, 0x0 ;  /* 0x00008000000079c5 */ /* 0x000fe40000010000 */
[----:B------:R-:W-:-:S06]  /*80a0*/  WARPGROUP.ARRIVE ;  /* 0x00000000000079c5 */ /* 0x000fcc0000000000 */
[----:B------:R-:W-:Y:S03]  /*80b0*/  QGMMA.64x32x32.F32.E4M3.E4M3 R120, gdesc[UR16], R120, gsb0 ;  /* 0x00600000107879f3 */ /* 0x000fe60008000878 */
[----:B------:R-:W-:Y:S02]  /*80c0*/  WARPGROUP.DEPBAR.LE gsb0, 0x0 ;  /* 0x00008000000079c5 */ /* 0x000fe40000010000 */
[----:B------:R-:W-:-:S06]  /*80d0*/  WARPGROUP.ARRIVE ;  /* 0x00000000000079c5 */ /* 0x000fcc0000000000 */
[----:B------:R-:W-:Y:S01]  /*80e0*/  QGMMA.64x32x32.F32.E4M3.E4M3 R72, gdesc[UR12], R72, gsb0 ;  /* 0x006000000c4879f3 */ /* 0x000fe20008000848 */
[----:B------:R-:W-:-:S06]  /*80f0*/  USEL UR12, URZ, 0x1, UP0 ;  /* 0x000000013f0c7887 */ /* 0x000fcc0008000000 */
[----:B------:R-:W-:Y:S01]  /*8100*/  ISETP.NE.AND P0, PT, RZ, UR12, PT ;  /* 0x0000000cff007c0c */ /* 0x000fe2000bf05270 */
[----:B------:R-:W-:Y:S02]  /*8110*/  WARPGROUP.DEPBAR.LE gsb0, 0x0 ;  /* 0x00008000000079c5 */ /* 0x000fe40000010000 */
[----:B------:R-:W-:-:S06]  /*8120*/  WARPGROUP.ARRIVE ;  /* 0x00000000000079c5 */ /* 0x000fcc0000000000 */
[----:B------:R-:W-:Y:S03]  /*8130*/  QGMMA.64x32x32.F32.E4M3.E4M3 R24, gdesc[UR24], R24, gsb0 ;  /* 0x00600000181879f3 */ /* 0x000fe60008000818 */
[----:B------:R-:W-:Y:S02]  /*8140*/  WARPGROUP.DEPBAR.LE gsb0, 0x0 ;  /* 0x00008000000079c5 */ /* 0x000fe40000010000 */
[----:B0-----:R-:W-:Y:S05]  /*8150*/  @!P0 BRA `(.L_x_28) ;  /* 0x0000003000508947 */ /* 0x001fea0003800000 */
[----:B------:R0:W-:Y:S04]  /*8160*/  STL [R1+0x4a4], R50 ;  /* 0x0004a43201007387 */ /* 0x0001e80000100800 */
[----:B0-----:R-:W2:Y:S04]  /*8170*/  LDL R50, [R1+0x40] ;  /* 0x0000400001327983 */ /* 0x001ea80000100800 */
[----:B------:R0:W-:Y:S04]  /*8180*/  STL [R1+0x4a0], R51 ;  /* 0x0004a03301007387 */ /* 0x0001e80000100800 */
[----:B0-----:R-:W3:Y:S04]  /*8190*/  LDL R51, [R1+0x44] ;  /* 0x0000440001337983 */ /* 0x001ee80000100800 */
        /* <DEDUP_REMOVED lines=9> */
[----:B0-----:R-:W4:Y:S04]  /*8230*/  LDL.LU R24, [R1+0x88] ;  /* 0x0000880001187983 */ /* 0x001f280000300800 */
        /* <DEDUP_REMOVED lines=30> */
[----:B-----5:R0:W-:Y:S04]  /*8420*/  STL [R1+0x44c], R12 ;  /* 0x00044c0c01007387 */ /* 0x0201e80000100800 */
        /* <DEDUP_REMOVED lines=20> */
[----:B-1----:R-:W4:Y:S04]  /*8570*/  LDL R2, [R1+0x58] ;  /* 0x0000580001027983 */ /* 0x002f280000100800 */
[----:B------:R0:W-:Y:S04]  /*8580*/  STL [R1+0x420], R0 ;  /* 0x0004200001007387 */ /* 0x0001e80000100800 */
[----:B0-----:R-:W4:Y:S01]  /*8590*/  LDL R0, [R1+0x54] ;  /* 0x0000540001007983 */ /* 0x001f220000100800 */
[----:B--2---:R-:W-:-:S01]  /*85a0*/  FADD R14, R50, R14 ;  /* 0x0000000e320e7221 */ /* 0x004fc20000000000 */
[----:B---3--:R-:W-:Y:S01]  /*85b0*/  FADD R15, R51, R15 ;  /* 0x0000000f330f7221 */ /* 0x008fe20000000000 */
[----:B----4-:R-:W-:-:S01]  /*85c0*/  FADD R24, R26, R24 ;  /* 0x000000181a187221 */ /* 0x010fc20000000000 */
[----:B------:R-:W2:Y:S01]  /*85d0*/  LDL.LU R50, [R1+0x4a4] ;  /* 0x0004a40001327983 */ /* 0x000ea20000300800 */
[----:B------:R-:W-:-:S01]  /*85e0*/  FADD R16, R52, R16 ;  /* 0x0000001034107221 */ /* 0x000fc20000000000 */
[----:B------:R-:W-:-:S02]  /*85f0*/  FADD R17, R53, R17 ;  /* 0x0000001135117221 */ /* 0x000fc40000000000 */
[----:B------:R-:W3:Y:S01]  /*8600*/  LDL.LU R51, [R1+0x4a0] ;  /* 0x0004a00001337983 */ /* 0x000ee20000300800 */
[----:B------:R-:W-:-:S01]  /*8610*/  FADD R18, R54, R18 ;  /* 0x0000001236127221 */ /* 0x000fc20000000000 */
[----:B------:R-:W-:Y:S02]  /*8620*/  FADD R28, R30, R28 ;  /* 0x0000001c1e1c7221 */ /* 0x000fe40000000000 */
[----:B------:R-:W4:Y:S04]  /*8630*/  LDL.LU R52, [R1+0x49c] ;  /* 0x00049c0001347983 */ /* 0x000f280000300800 */
[----:B------:R-:W4:Y:S04]  /*8640*/  LDL.LU R53, [R1+0x498] ;  /* 0x0004980001357983 */ /* 0x000f280000300800 */
[----:B------:R-:W4:Y:S04]  /*8650*/  LDL.LU R54, [R1+0x494] ;  /* 0x0004940001367983 */ /* 0x000f280000300800 */
[----:B------:R0:W-:Y:S01]  /*8660*/  STL [R1+0x88], R24 ;  /* 0x0000881801007387 */ /* 0x0001e20000100800 */
[----:B------:R-:W-:-:S05]  /*8670*/  FADD R32, R34, R32 ;  /* 0x0000002022207221 */ /* 0x000fca0000000000 */
[----:B------:R-:W-:Y:S04]  /*8680*/  STL [R1+0x80], R32 ;  /* 0x0000802001007387 */ /* 0x000fe80000100800 */
[----:B0-----:R-:W2:Y:S04]  /*8690*/  LDL.LU R24, [R1+0x8c] ;  /* 0x00008c0001187983 */ /* 0x001ea80000300800 */
[----:B------:R0:W-:Y:S04]  /*86a0*/  STL [R1+0x84], R28 ;  /* 0x0000841c01007387 */ /* 0x0001e80000100800 */
[----:B------:R-:W3:Y:S04]  /*86b0*/  LDL.LU R26, [R1+0x90] ;  /* 0x00009000011a7983 */ /* 0x000ee80000300800 */
[----:B0-----:R-:W4:Y:S04]  /*86c0*/  LDL.LU R28, [R1+0x94] ;  /* 0x00009400011c7983 */ /* 0x001f280000300800 */
[----:B------:R-:W4:Y:S04]  /*86d0*/  LDL.LU R30, [R1+0x98] ;  /* 0x00009800011e7983 */ /* 0x000f280000300800 */
[----:B------:R-:W4:Y:S04]  /*86e0*/  LDL.LU R32, [R1+0x9c] ;  /* 0x00009c0001207983 */ /* 0x000f280000300800 */
[----:B------:R-:W4:Y:S01]  /*86f0*/  LDL.LU R34, [R1+0xa0] ;  /* 0x0000a00001227983 */ /* 0x000f220000300800 */
[----:B------:R-:W-:-:S03]  /*8700*/  FADD R237, R11, R237 ;  /* 0x000000ed0bed7221 */ /* 0x000fc60000000000 */
        /* <DEDUP_REMOVED lines=21> */
[----:B--2---:R-:W-:-:S03]  /*8860*/  FADD R24, R55, R24 ;  /* 0x0000001837187221 */ /* 0x004fc60000000000 */
[----:B------:R-:W2:Y:S04]  /*8870*/  LDL.LU R55, [R1+0x490] ;  /* 0x0004900001377983 */ /* 0x000ea80000300800 */
[----:B------:R0:W-:Y:S01]  /*8880*/  STL [R1+0x8c], R24 ;  /* 0x00008c1801007387 */ /* 0x0001e20000100800 */
[----:B---3--:R-:W-:-:S01]  /*8890*/  FADD R26, R25, R26 ;  /* 0x0000001a191a7221 */ /* 0x008fc20000000000 */
[----:B----4-:R-:W-:Y:S02]  /*88a0*/  FADD R28, R27, R28 ;  /* 0x0000001c1b1c7221 */ /* 0x010fe40000000000 */
[----:B0-----:R-:W3:Y:S01]  /*88b0*/  LDL.LU R24, [R1+0x48c] ;  /* 0x00048c0001187983 */ /* 0x001ee20000300800 */
[----:B------:R-:W-:-:S03]  /*88c0*/  FADD R30, R29, R30 ;  /* 0x0000001e1d1e7221 */ /* 0x000fc60000000000 */
[----:B------:R-:W4:Y:S04]  /*88d0*/  LDL.LU R25, [R1+0x488] ;  /* 0x0004880001197983 */ /* 0x000f280000300800 */
[----:B------:R0:W-:Y:S01]  /*88e0*/  STL [R1+0x90], R26 ;  /* 0x0000901a01007387 */ /* 0x0001e20000100800 */
[----:B------:R-:W-:-:S01]  /*88f0*/  FADD R32, R31, R32 ;  /* 0x000000201f207221 */ /* 0x000fc20000000000 */
[----:B------:R-:W-:Y:S02]  /*8900*/  FADD R34, R33, R34 ;  /* 0x0000002221227221 */ /* 0x000fe40000000000 */
[----:B0-----:R-:W4:Y:S04]  /*8910*/  LDL.LU R26, [R1+0x484] ;  /* 0x00048400011a7983 */ /* 0x001f280000300800 */
[----:B------:R-:W4:Y:S04]  /*8920*/  LDL.LU R27, [R1+0x480] ;  /* 0x00048000011b7983 */ /* 0x000f280000300800 */
[----:B------:R0:W-:Y:S04]  /*8930*/  STL [R1+0x94], R28 ;  /* 0x0000941c01007387 */ /* 0x0001e80000100800 */
[----:B0-----:R-:W4:Y:S04]  /*8940*/  LDL.LU R28, [R1+0x47c] ;  /* 0x00047c00011c7983 */ /* 0x001f280000300800 */
[----:B------:R-:W4:Y:S04]  /*8950*/  LDL.LU R29, [R1+0x478] ;  /* 0x00047800011d7983 */ /* 0x000f280000300800 */
[----:B------:R0:W-:Y:S04]  /*8960*/  STL [R1+0x98], R30 ;  /* 0x0000981e01007387 */ /* 0x0001e80000100800 */
[----:B0-----:R-:W4:Y:S04]  /*8970*/  LDL.LU R30, [R1+0x474] ;  /* 0x00047400011e7983 */ /* 0x001f280000300800 */
[----:B------:R-:W4:Y:S04]  /*8980*/  LDL.LU R31, [R1+0x470] ;  /* 0x00047000011f7983 */ /* 0x000f280000300800 */
[----:B------:R0:W-:Y:S04]  /*8990*/  STL [R1+0x9c], R32 ;  /* 0x00009c2001007387 */ /* 0x0001e80000100800 */
[----:B0-----:R-:W4:Y:S01]  /*89a0*/  LDL.LU R32, [R1+0x46c] ;  /* 0x00046c0001207983 */ /* 0x001f220000300800 */
[----:B------:R-:W-:-:S03]  /*89b0*/  FADD R11, R35, R11 ;  /* 0x0000000b230b7221 */ /* 0x000fc60000000000 */
[----:B------:R-:W4:Y:S04]  /*89c0*/  LDL.LU R33, [R1+0x468] ;  /* 0x0004680001217983 */ /* 0x000f280000300800 */
[----:B------:R0:W-:Y:S01]  /*89d0*/  STL [R1+0xa0], R34 ;  /* 0x0000a02201007387 */ /* 0x0001e20000100800 */
[----:B------:R-:W-:-:S03]  /*89e0*/  FADD R10, R12, R10 ;  /* 0x0000000a0c0a7221 */ /* 0x000fc60000000000 */
[----:B0-----:R-:W4:Y:S04]  /*89f0*/  LDL.LU R34, [R1+0x464] ;  /* 0x0004640001227983 */ /* 0x001f280000300800 */
[----:B------:R-:W4:Y:S04]  /*8a00*/  LDL.LU R35, [R1+0x460] ;  /* 0x0004600001237983 */ /* 0x000f280000300800 */
[----:B------:R0:W-:Y:S01]  /*8a10*/  STL [R1+0xa4], R11 ;  /* 0x0000a40b01007387 */ /* 0x0001e20000100800 */
[----:B------:R-:W-:-:S03]  /*8a20*/  FADD R9, R39, R9 ;  /* 0x0000000927097221 */ /* 0x000fc60000000000 */
[----:B------:R1:W-:Y:S04]  /*8a30*/  STL [R1+0xa8], R10 ;  /* 0x0000a80a01007387 */ /* 0x0003e80000100800 */
[----:B------:R1:W-:Y:S01]  /*8a40*/  STL [R1+0xac], R9 ;  /* 0x0000ac0901007387 */ /* 0x0003e20000100800 */
[----:B------:R-:W-:-:S05]  /*8a50*/  FADD R8, R38, R8 ;  /* 0x0000000826087221 */ /* 0x000fca0000000000 */
        /* <DEDUP_REMOVED lines=8> */
[----:B------:R1:W-:Y:S04]  /*8ae0*/  STL [R1+0xc0], R4 ;  /* 0x0000c00401007387 */ /* 0x0003e80000100800 */
[----:B------:R-:W2:Y:S01]  /*8af0*/  LDL.LU R39, [R1+0xd0] ;  /* 0x0000d00001277983 */ /* 0x000ea20000300800 */
[----:B------:R-:W-:-:S05]  /*8b00*/  FADD R3, R217, R3 ;  /* 0x00000003d9037221 */ /* 0x000fca0000000000 */
[----:B------:R1:W-:Y:S04]  /*8b10*/  STL [R1+0xc4], R3 ;  /* 0x0000c40301007387 */ /* 0x0003e80000100800 */
[----:B------:R-:W3:Y:S01]  /*8b20*/  LDL.LU R38, [R1+0xd4] ;  /* 0x0000d40001267983 */ /* 0x000ee20000300800 */
[----:B------:R-:W-:-:S05]  /*8b30*/  FADD R2, R218, R2 ;  /* 0x00000002da027221 */ /* 0x000fca0000000000 */
[----:B------:R1:W-:Y:S04]  /*8b40*/  STL [R1+0xc8], R2 ;  /* 0x0000c80201007387 */ /* 0x0003e80000100800 */
[----:B------:R-:W4:Y:S01]  /*8b50*/  LDL.LU R37, [R1+0xd8] ;  /* 0x0000d80001257983 */ /* 0x000f220000300800 */
[----:B------:R-:W-:-:S05]  /*8b60*/  FADD R0, R219, R0 ;  /* 0x00000000db007221 */ /* 0x000fca0000000000 */
[----:B------:R1:W-:Y:S04]  /*8b70*/  STL [R1+0xcc], R0 ;  /* 0x0000cc0001007387 */ /* 0x0003e80000100800 */
[----:B------:R-:W4:Y:S04]  /*8b80*/  LDL.LU R36, [R1+0xdc] ;  /* 0x0000dc0001247983 */ /* 0x000f280000300800 */
[----:B------:R-:W4:Y:S04]  /*8b90*/  LDL.LU R13, [R1+0xe0] ;  /* 0x0000e000010d7983 */ /* 0x000f280000300800 */
[----:B------:R-:W4:Y:S04]  /*8ba0*/  LDL.LU R12, [R1+0xe4] ;  /* 0x0000e400010c7983 */ /* 0x000f280000300800 */
[----:B0-----:R-:W4:Y:S04]  /*8bb0*/  LDL.LU R11, [R1+0xe8] ;  /* 0x0000e800010b7983 */ /* 0x001f280000300800 */
[----:B-1----:R-:W4:Y:S04]  /*8bc0*/  LDL.LU R10, [R1+0xec] ;  /* 0x0000ec00010a7983 */ /* 0x002f280000300800 */
[----:B------:R-:W4:Y:S04]  /*8bd0*/  LDL.LU R9, [R1+0xf0] ;  /* 0x0000f00001097983 */ /* 0x000f280000300800 */
[----:B------:R-:W4:Y:S04]  /*8be0*/  LDL.LU R8, [R1+0xf4] ;  /* 0x0000f40001087983 */ /* 0x000f280000300800 */
[----:B------:R-:W4:Y:S04]  /*8bf0*/  LDL.LU R7, [R1+0xf8] ;  /* 0x0000f80001077983 */ /* 0x000f280000300800 */
[----:B------:R-:W4:Y:S04]  /*8c00*/  LDL.LU R6, [R1+0xfc] ;  /* 0x0000fc0001067983 */ /* 0x000f280000300800 */
[----:B------:R-:W4:Y:S04]  /*8c10*/  LDL.LU R5, [R1+0x100] ;  /* 0x0001000001057983 */ /* 0x000f280000300800 */
[----:B------:R-:W4:Y:S04]  /*8c20*/  LDL.LU R4, [R1+0x104] ;  /* 0x0001040001047983 */ /* 0x000f280000300800 */
[----:B------:R-:W4:Y:S04]  /*8c30*/  LDL.LU R3, [R1+0x108] ;  /* 0x0001080001037983 */ /* 0x000f280000300800 */
[----:B------:R-:W4:Y:S04]  /*8c40*/  LDL.LU R2, [R1+0x10c] ;  /* 0x00010c0001027983 */ /* 0x000f280000300800 */
[----:B------:R-:W4:Y:S01]  /*8c50*/  LDL.LU R0, [R1+0x110] ;  /* 0x0001100001007983 */ /* 0x000f220000300800 */
[----:B--2---:R-:W-:-:S05]  /*8c60*/  FADD R39, R220, R39 ;  /* 0x00000027dc277221 */ /* 0x004fca0000000000 */
[----:B------:R0:W-:Y:S01]  /*8c70*/  STL [R1+0xd0], R39 ;  /* 0x0000d02701007387 */ /* 0x0001e20000100800 */
[----:B---3--:R-:W-:-:S05]  /*8c80*/  FADD R38, R221, R38 ;  /* 0x00000026dd267221 */ /* 0x008fca0000000000 */
[----:B------:R1:W-:Y:S01]  /*8c90*/  STL [R1+0xd4], R38 ;  /* 0x0000d42601007387 */ /* 0x0003e20000100800 */
[----:B----4-:R-:W-:-:S05]  /*8ca0*/  FADD R37, R222, R37 ;  /* 0x00000025de257221 */ /* 0x010fca0000000000 */
[----:B------:R2:W-:Y:S01]  /*8cb0*/  STL [R1+0xd8], R37 ;  /* 0x0000d82501007387 */ /* 0x0005e20000100800 */
[----:B------:R-:W-:-:S01]  /*8cc0*/  FADD R36, R223, R36 ;  /* 0x00000024df247221 */ /* 0x000fc20000000000 */
[----:B------:R-:W-:-:S04]  /*8cd0*/  FADD R13, R224, R13 ;  /* 0x0000000de00d7221 */ /* 0x000fc80000000000 */
[----:B------:R3:W-:Y:S01]  /*8ce0*/  STL [R1+0xdc], R36 ;  /* 0x0000dc2401007387 */ /* 0x0007e20000100800 */
[----:B------:R-:W-:-:S03]  /*8cf0*/  FADD R12, R225, R12 ;  /* 0x0000000ce10c7221 */ /* 0x000fc60000000000 */
        /* <DEDUP_REMOVED lines=20> */
[----:B0-----:R-:W4:Y:S01]  /*8e40*/  LDL.LU R39, [R1+0x114] ;  /* 0x0001140001277983 */ /* 0x001f220000300800 */
[----:B------:R-:W-:-:S03]  /*8e50*/  FADD R0, R204, R0 ;  /* 0x00000000cc007221 */ /* 0x000fc60000000000 */
[----:B------:R0:W-:Y:S04]  /*8e60*/  STL [R1+0x108], R3 ;  /* 0x0001080301007387 */ /* 0x0001e80000100800 */
[----:B-1----:R-:W4:Y:S04]  /*8e70*/  LDL.LU R38, [R1+0x118] ;  /* 0x0001180001267983 */ /* 0x002f280000300800 */
[----:B------:R1:W-:Y:S04]  /*8e80*/  STL [R1+0x10c], R2 ;  /* 0x00010c0201007387 */ /* 0x0003e80000100800 */
[----:B--2---:R-:W2:Y:S04]  /*8e90*/  LDL.LU R37, [R1+0x11c] ;  /* 0x00011c0001257983 */ /* 0x004ea80000300800 */
[----:B------:R1:W-:Y:S04]  /*8ea0*/  STL [R1+0x110], R0 ;  /* 0x0001100001007387 */ /* 0x0003e80000100800 */
[----:B---3--:R-:W3:Y:S04]  /*8eb0*/  LDL.LU R36, [R1+0x120] ;  /* 0x0001200001247983 */ /* 0x008ee80000300800 */
[----:B----4-:R-:W4:Y:S04]  /*8ec0*/  LDL.LU R13, [R1+0x124] ;  /* 0x00012400010d7983 */ /* 0x010f280000300800 */
        /* <DEDUP_REMOVED lines=9> */
[----:B0-----:R-:W4:Y:S04]  /*8f60*/  LDL.LU R3, [R1+0x14c] ;  /* 0x00014c0001037983 */ /* 0x001f280000300800 */
[----:B-1----:R-:W4:Y:S04]  /*8f70*/  LDL.LU R2, [R1+0x150] ;  /* 0x0001500001027983 */ /* 0x002f280000300800 */
[----:B------:R-:W4:Y:S01]  /*8f80*/  LDL.LU R0, [R1+0x154] ;  /* 0x0001540001007983 */ /* 0x000f220000300800 */
[----:B------:R-:W-:-:S01]  /*8f90*/  FADD R39, R205, R39 ;  /* 0x00000027cd277221 */ /* 0x000fc20000000000 */
[----:B------:R-:W-:-:S04]  /*8fa0*/  FADD R38, R206, R38 ;  /* 0x00000026ce267221 */ /* 0x000fc80000000000 */
[----:B------:R0:W-:Y:S01]  /*8fb0*/  STL [R1+0x114], R39 ;  /* 0x0001142701007387 */ /* 0x0001e20000100800 */
[----:B--2---:R-:W-:-:S03]  /*8fc0*/  FADD R37, R207, R37 ;  /* 0x00000025cf257221 */ /* 0x004fc60000000000 */
[----:B------:R1:W-:Y:S01]  /*8fd0*/  STL [R1+0x118], R38 ;  /* 0x0001182601007387 */ /* 0x0003e20000100800 */
[----:B---3--:R-:W-:-:S03]  /*8fe0*/  FADD R36, R208, R36 ;  /* 0x00000024d0247221 */ /* 0x008fc60000000000 */
[----:B------:R2:W-:Y:S01]  /*8ff0*/  STL [R1+0x11c], R37 ;  /* 0x00011c2501007387 */ /* 0x0005e20000100800 */
[----:B----4-:R-:W-:-:S03]  /*9000*/  FADD R13, R209, R13 ;  /* 0x0000000dd10d7221 */ /* 0x010fc60000000000 */
        /* <DEDUP_REMOVED lines=453> */
[----:B------:R-:W-:Y:S01]  /*ac60*/  STL [R1+0x378], R39 ;  /* 0x0003782701007387 */ /* 0x000fe20000100800 */
[----:B--2---:R-:W-:-:S03]  /*ac70*/  FADD R37, R40, R37 ;  /* 0x0000002528257221 */ /* 0x004fc60000000000 */
[----:B------:R-:W-:Y:S01]  /*ac80*/  STL [R1+0x37c], R38 ;  /* 0x00037c2601007387 */ /* 0x000fe20000100800 */
[----:B---3--:R-:W-:-:S03]  /*ac90*/  FADD R36, R41, R36 ;  /* 0x0000002429247221 */ /* 0x008fc60000000000 */
[----:B------:R-:W-:Y:S01]  /*aca0*/  STL [R1+0x380], R37 ;  /* 0x0003802501007387 */ /* 0x000fe20000100800 */
[----:B----4-:R-:W-:-:S03]  /*acb0*/  FADD R13, R42, R13 ;  /* 0x0000000d2a0d7221 */ /* 0x010fc60000000000 */
[----:B------:R0:W-:Y:S01]  /*acc0*/  STL [R1+0x384], R36 ;  /* 0x0003842401007387 */ /* 0x0001e20000100800 */
[----:B------:R-:W-:-:S03]  /*acd0*/  FADD R12, R43, R12 ;  /* 0x0000000c2b0c7221 */ /* 0x000fc60000000000 */
[----:B------:R-:W-:Y:S01]  /*ace0*/  STL [R1+0x388], R13 ;  /* 0x0003880d01007387 */ /* 0x000fe20000100800 */
        /* <DEDUP_REMOVED lines=22> */
[----:B------:R-:W4:Y:S04]  /*ae50*/  LDL.LU R37, [R1+0x3c0] ;  /* 0x0003c00001257983 */ /* 0x000f280000300800 */
[----:B------:R0:W-:Y:S04]  /*ae60*/  STL [R1+0x3b4], R2 ;  /* 0x0003b40201007387 */ /* 0x0001e80000100800 */
[----:B------:R-:W4:Y:S04]  /*ae70*/  LDL.LU R38, [R1+0x3c4] ;  /* 0x0003c40001267983 */ /* 0x000f280000300800 */
[----:B------:R0:W-:Y:S04]  /*ae80*/  STL [R1+0x3b8], R0 ;  /* 0x0003b80001007387 */ /* 0x0001e80000100800 */
[----:B------:R-:W4:Y:S04]  /*ae90*/  LDL.LU R39, [R1+0x3c8] ;  /* 0x0003c80001277983 */ /* 0x000f280000300800 */
[----:B-1----:R-:W4:Y:S04]  /*aea0*/  LDL.LU R12, [R1+0x3cc] ;  /* 0x0003cc00010c7983 */ /* 0x002f280000300800 */
[----:B--2---:R-:W2:Y:S04]  /*aeb0*/  LDL.LU R11, [R1+0x3d0] ;  /* 0x0003d000010b7983 */ /* 0x004ea80000300800 */
[----:B---3--:R-:W3:Y:S04]  /*aec0*/  LDL.LU R10, [R1+0x3d4] ;  /* 0x0003d400010a7983 */ /* 0x008ee80000300800 */
[----:B----4-:R-:W4:Y:S04]  /*aed0*/  LDL.LU R9, [R1+0x3d8] ;  /* 0x0003d80001097983 */ /* 0x010f280000300800 */
[----:B------:R-:W4:Y:S04]  /*aee0*/  LDL.LU R8, [R1+0x3dc] ;  /* 0x0003dc0001087983 */ /* 0x000f280000300800 */
[----:B------:R-:W4:Y:S04]  /*aef0*/  LDL.LU R7, [R1+0x3e0] ;  /* 0x0003e00001077983 */ /* 0x000f280000300800 */
[----:B------:R-:W4:Y:S04]  /*af00*/  LDL.LU R6, [R1+0x3e4] ;  /* 0x0003e40001067983 */ /* 0x000f280000300800 */
[----:B------:R-:W4:Y:S04]  /*af10*/  LDL.LU R5, [R1+0x3e8] ;  /* 0x0003e80001057983 */ /* 0x000f280000300800 */
[----:B------:R-:W4:Y:S04]  /*af20*/  LDL.LU R4, [R1+0x3ec] ;  /* 0x0003ec0001047983 */ /* 0x000f280000300800 */
[----:B0-----:R-:W4:Y:S04]  /*af30*/  LDL.LU R3, [R1+0x3f0] ;  /* 0x0003f00001037983 */ /* 0x001f280000300800 */
[----:B------:R-:W4:Y:S04]  /*af40*/  LDL.LU R2, [R1+0x3f4] ;  /* 0x0003f40001027983 */ /* 0x000f280000300800 */
[----:B------:R-:W4:Y:S04]  /*af50*/  LDL.LU R0, [R1+0x3f8] ;  /* 0x0003f80001007983 */ /* 0x000f280000300800 */
[----:B------:R-:W4:Y:S01]  /*af60*/  LDL.LU R13, [R1+0x3fc] ;  /* 0x0003fc00010d7983 */ /* 0x000f220000300800 */
[----:B------:R-:W-:-:S05]  /*af70*/  FADD R36, R55, R36 ;  /* 0x0000002437247221 */ /* 0x000fca0000000000 */
[----:B------:R0:W-:Y:S01]  /*af80*/  STL [R1+0x3bc], R36 ;  /* 0x0003bc2401007387 */ /* 0x0001e20000100800 */
[----:B------:R-:W-:-:S03]  /*af90*/  FADD R37, R24, R37 ;  /* 0x0000002518257221 */ /* 0x000fc60000000000 */
[----:B0-----:R-:W4:Y:S01]  /*afa0*/  LDL.LU R36, [R1+0x45c] ;  /* 0x00045c0001247983 */ /* 0x001f220000300800 */
[----:B------:R-:W-:-:S03]  /*afb0*/  FADD R38, R25, R38 ;  /* 0x0000002619267221 */ /* 0x000fc60000000000 */
[----:B------:R0:W-:Y:S01]  /*afc0*/  STL [R1+0x3c0], R37 ;  /* 0x0003c02501007387 */ /* 0x0001e20000100800 */
[----:B------:R-:W-:-:S03]  /*afd0*/  FADD R39, R26, R39 ;  /* 0x000000271a277221 */ /* 0x000fc60000000000 */
[----:B0-----:R-:W4:Y:S04]  /*afe0*/  LDL.LU R37, [R1+0x458] ;  /* 0x0004580001257983 */ /* 0x001f280000300800 */
[----:B------:R0:W-:Y:S04]  /*aff0*/  STL [R1+0x3c4], R38 ;  /* 0x0003c42601007387 */ /* 0x0001e80000100800 */
[----:B0-----:R-:W4:Y:S04]  /*b000*/  LDL.LU R38, [R1+0x454] ;  /* 0x0004540001267983 */ /* 0x001f280000300800 */
[----:B------:R0:W-:Y:S04]  /*b010*/  STL [R1+0x3c8], R39 ;  /* 0x0003c82701007387 */ /* 0x0001e80000100800 */
[----:B0-----:R-:W4:Y:S01]  /*b020*/  LDL.LU R39, [R1+0x450] ;  /* 0x0004500001277983 */ /* 0x001f220000300800 */
[----:B------:R-:W-:-:S01]  /*b030*/  FADD R12, R27, R12 ;  /* 0x0000000c1b0c7221 */ /* 0x000fc20000000000 */
[----:B--2---:R-:W-:Y:S01]  /*b040*/  FADD R11, R28, R11 ;  /* 0x0000000b1c0b7221 */ /* 0x004fe20000000000 */
[----:B---3--:R-:W-:-:S01]  /*b050*/  FADD R10, R29, R10 ;  /* 0x0000000a1d0a7221 */ /* 0x008fc20000000000 */
[----:B----4-:R-:W-:-:S02]  /*b060*/  FADD R9, R30, R9 ;  /* 0x000000091e097221 */ /* 0x010fc40000000000 */
[----:B------:R0:W-:Y:S01]  /*b070*/  STL [R1+0x3cc], R12 ;  /* 0x0003cc0c01007387 */ /* 0x0001e20000100800 */
[----:B------:R-:W-:-:S01]  /*b080*/  FADD R8, R31, R8 ;  /* 0x000000081f087221 */ /* 0x000fc20000000000 */
[----:B------:R-:W-:Y:S01]  /*b090*/  FADD R7, R32, R7 ;  /* 0x0000000720077221 */ /* 0x000fe20000000000 */
[----:B------:R-:W-:-:S01]  /*b0a0*/  FADD R6, R33, R6 ;  /* 0x0000000621067221 */ /* 0x000fc20000000000 */
[----:B0-----:R0:W5:Y:S04]  /*b0b0*/  LDL.LU R12, [R1+0x44c] ;  /* 0x00044c00010c7983 */ /* 0x0011680000300800 */
[----:B------:R1:W-:Y:S01]  /*b0c0*/  STL [R1+0x3d0], R11 ;  /* 0x0003d00b01007387 */ /* 0x0003e20000100800 */
[----:B------:R-:W-:-:S01]  /*b0d0*/  FADD R5, R34, R5 ;  /* 0x0000000522057221 */ /* 0x000fc20000000000 */
[----:B------:R-:W-:-:S02]  /*b0e0*/  FADD R4, R35, R4 ;  /* 0x0000000423047221 */ /* 0x000fc40000000000 */
[----:B-1----:R0:W5:Y:S04]  /*b0f0*/  LDL.LU R11, [R1+0x448] ;  /* 0x00044800010b7983 */ /* 0x0021680000300800 */
[----:B------:R1:W-:Y:S04]  /*b100*/  STL [R1+0x3d4], R10 ;  /* 0x0003d40a01007387 */ /* 0x0003e80000100800 */
        /* <DEDUP_REMOVED lines=12> */
[----:B-1----:R0:W5:Y:S01]  /*b1d0*/  LDL.LU R4, [R1+0x42c] ;  /* 0x00042c0001047983 */ /* 0x0021620000300800 */
[----:B------:R-:W-:Y:S01]  /*b1e0*/  UMOV UR6, URZ ;  /* 0x0000003f00067c82 */ /* 0x000fe20008000000 */
[----:B------:R-:W-:-:S05]  /*b1f0*/  FADD R3, R36, R3 ;  /* 0x0000000324037221 */ /* 0x000fca0000000000 */
[----:B------:R1:W-:Y:S01]  /*b200*/  STL [R1+0x3f0], R3 ;  /* 0x0003f00301007387 */ /* 0x0003e20000100800 */
[----:B------:R-:W-:-:S03]  /*b210*/  FADD R2, R37, R2 ;  /* 0x0000000225027221 */ /* 0x000fc60000000000 */
[----:B-1----:R0:W5:Y:S04]  /*b220*/  LDL.LU R3, [R1+0x428] ;  /* 0x0004280001037983 */ /* 0x0021680000300800 */
[----:B------:R1:W-:Y:S01]  /*b230*/  STL [R1+0x3f4], R2 ;  /* 0x0003f40201007387 */ /* 0x0003e20000100800 */
[----:B------:R-:W-:-:S03]  /*b240*/  FADD R0, R38, R0 ;  /* 0x0000000026007221 */ /* 0x000fc60000000000 */
[----:B-1----:R0:W5:Y:S04]  /*b250*/  LDL.LU R2, [R1+0x424] ;  /* 0x0004240001027983 */ /* 0x0021680000300800 */
[----:B------:R1:W-:Y:S01]  /*b260*/  STL [R1+0x3f8], R0 ;  /* 0x0003f80001007387 */ /* 0x0003e20000100800 */
[----:B------:R-:W-:-:S03]  /*b270*/  FADD R13, R13, R39 ;  /* 0x000000270d0d7221 */ /* 0x000fc60000000000 */
[----:B-1----:R0:W5:Y:S04]  /*b280*/  LDL.LU R0, [R1+0x420] ;  /* 0x0004200001007983 */ /* 0x0021680000300800 */
[----:B------:R0:W-:Y:S02]  /*b290*/  STL [R1+0x3fc], R13 ;  /* 0x0003fc0d01007387 */ /* 0x0001e40000100800 */
.L_x_28:
[----:B------:R-:W-:Y:S05]  /*b2a0*/  @!P1 BRA `(.L_x_29) ;  /* 0x0000000000049947 */ /* 0x000fea0003800000 */
[----:B------:R-:W-:Y:S01]  /*b2b0*/  BPT.TRAP 0x1 ;  /* 0x000000040000795c */ /* 0x000fe20000300000 */
.L_x_29:
[----:B0-----:R-:W2:Y:S04]  /*b2c0*/  LDL R13, [R1+0x400] ;  /* 0x00040000010d7983 */ /* 0x001ea80000100800 */
[----:B-----5:R1:W-:Y:S04]  /*b2d0*/  STL [R1+0x420], R0 ;  /* 0x0004200001007387 */ /* 0x0203e80000100800 */
[----:B-1----:R-:W3:Y:S01]  /*b2e0*/  LDL R0, [R1+0x404] ;  /* 0x0004040001007983 */ /* 0x002ee20000100800 */
[----:B--2---:R-:W-:Y:S01]  /*b2f0*/  ISETP.NE.AND P0, PT, R13, RZ, PT ;  /* 0x000000ff0d00720c */ /* 0x004fe20003f05270 */
[----:B------:R-:W-:-:S12]  /*b300*/  IMAD.U32 R13, RZ, RZ, UR36 ;  /* 0x00000024ff0d7e24 */ /* 0x000fd8000f8e00ff */
[----:B------:R-:W-:-:S05]  /*b310*/  @P0 LEA R13, R13, UR10, 0x3 ;  /* 0x0000000a0d0d0c11 */ /* 0x000fca000f8e18ff */
[----:B------:R-:W-:-:S05]  /*b320*/  @P0 VIADD R13, R13, 0x30 ;  /* 0x000000300d0d0836 */ /* 0x000fca0000000000 */
[----:B---3--:R-:W-:Y:S02]  /*b330*/  @P0 PRMT R13, R0, 0x654, R13 ;  /* 0x00000654000d0816 */ /* 0x008fe4000000000d */
[----:B------:R0:W5:Y:S01]  /*b340*/  LDL.LU R0, [R1+0x420] ;  /* 0x0004200001007983 */ /* 0x0001620000300800 */
[----:B------:R-:W-:Y:S01]  /*b350*/  UISETP.GT.U32.AND UP0, UPT, UR7, 0x1, UPT ;  /* 0x000000010700788c */ /* 0x000fe2000bf04070 */
[----:B------:R0:W-:Y:S05]  /*b360*/  @P0 SYNCS.ARRIVE.TRANS64.RED.A1T0 RZ, [R13+URZ], RZ ;  /* 0x000000ff0dff09a7 */ /* 0x0001ea000810043f */
[----:B------:R-:W-:-:S13]  /*b370*/  PLOP3.LUT P0, PT, PT, PT, UP0, 0x80, 0x0 ;  /* 0x000000000000781c */ /* 0x000fda0003f0f008 */
[----:B0-----:R-:W-:Y:S05]  /*b380*/  @P0 BRA `(.L_x_30) ;  /* 0x0000000000040947 */ /* 0x001fea0003800000 */
[----:B------:R-:W-:Y:S01]  /*b390*/  BPT.TRAP 0x1 ;  /* 0x000000040000795c */ /* 0x000fe20000300000 */
.L_x_30:
[----:B------:R-:W-:Y:S01]  /*b3a0*/  UIADD3 UR37, UR37, 0x1, URZ ;  /* 0x0000000125257890 */ /* 0x000fe2000fffe03f */
[C---:B------:R-:W-:Y:S01]  /*b3b0*/  ISETP.GT.AND P0, PT, R12.reuse, 0x1, PT ;  /* 0x000000010c00780c */ /* 0x040fe20003f04270 */
[----:B------:R-:W-:Y:S01]  /*b3c0*/  UIADD3 UR36, UR36, 0x1, URZ ;  /* 0x0000000124247890 */ /* 0x000fe2000fffe03f */
[----:B------:R-:W-:Y:S01]  /*b3d0*/  VIADD R12, R12, 0xffffffff ;  /* 0xffffffff0c0c7836 */ /* 0x000fe20000000000 */
[----:B------:R-:W-:Y:S02]  /*b3e0*/  UISETP.NE.AND UP0, UPT, UR37, 0x6, UPT ;  /* 0x000000062500788c */ /* 0x000fe4000bf05270 */
[----:B------:R-:W-:Y:S02]  /*b3f0*/  UISETP.NE.AND UP1, UPT, UR36, 0x6, UPT ;  /* 0x000000062400788c */ /* 0x000fe4000bf25270 */
[----:B------:R-:W-:Y:S02]  /*b400*/  USEL UR13, URZ, 0x1, UP0 ;  /* 0x000000013f0d7887 */ /* 0x000fe40008000000 */
[----:B------:R-:W-:-:S02]  /*b410*/  USEL UR37, UR37, URZ, UP0 ;  /* 0x0000003f25257287 */ /* 0x000fc40008000000 */
[----:B------:R-:W-:Y:S02]  /*b420*/  USEL UR36, UR36, URZ, UP1 ;  /* 0x0000003f24247287 */ /* 0x000fe40008800000 */
[----:B------:R-:W-:Y:S01]  /*b430*/  LOP3.LUT R11, R11, UR13, RZ, 0x3c, !PT ;  /* 0x0000000d0b0b7c12 */ /* 0x000fe2000f8e3cff */
[----:B------:R-:W-:Y:S01]  /*b440*/  UMOV UR13, 0x1 ;  /* 0x00000001000d7882 */ /* 0x000fe20000000000 */
[----:B------:R-:W-:Y:S08]  /*b450*/  @P0 BRA `(.L_x_31) ;  /* 0xffffffb800680947 */ /* 0x000ff0000383ffff */
.L_x_23:
[----:B------:R-:W-:-:S04]  /*b460*/  UISETP.NE.AND UP0, UPT, UR6, URZ, UPT ;  /* 0x0000003f0600728c */ /* 0x000fc8000bf05270 */
[----:B------:R-:W-:-:S06]  /*b470*/  USEL UR6, URZ, 0x1, !UP0 ;  /* 0x000000013f067887 */ /* 0x000fcc000c000000 */
[----:B------:R-:W-:-:S13]  /*b480*/  ISETP.NE.AND P0, PT, RZ, UR6, PT ;  /* 0x00000006ff007c0c */ /* 0x000fda000bf05270 */
[----:B------:R-:W-:Y:S05]  /*b490*/  @!P0 BRA `(.L_x_32) ;  /* 0x0000003000b08947 */ /* 0x000fea0003800000 */
[----:B------:R0:W-:Y:S04]  /*b4a0*/  STL [R1+0x4d4], R68 ;  /* 0x0004d44401007387 */ /* 0x0001e80000100800 */
[----:B0-----:R-:W2:Y:S04]  /*b4b0*/  LDL.LU R68, [R1+0x40] ;  /* 0x0000400001447983 */ /* 0x001ea80000300800 */
[----:B------:R0:W-:Y:S04]  /*b4c0*/  STL [R1+0x4d0], R69 ;  /* 0x0004d04501007387 */ /* 0x0001e80000100800 */
[----:B0-----:R-:W4:Y:S04]  /*b4d0*/  LDL.LU R69, [R1+0x44] ;  /* 0x0000440001457983 */ /* 0x001f280000300800 */
[----:B------:R0:W-:Y:S04]  /*b4e0*/  STL [R1+0x4cc], R70 ;  /* 0x0004cc4601007387 */ /* 0x0001e80000100800 */
[----:B0-----:R-:W3:Y:S04]  /*b4f0*/  LDL.LU R70, [R1+0x48] ;  /* 0x0000480001467983 */ /* 0x001ee80000300800 */
        /* <DEDUP_REMOVED lines=25> */
[----:B0-----:R-:W3:Y:S04]  /*b690*/  LDL.LU R51, [R1] ;  /* 0x0000000001337983 */ /* 0x001ee80000300800 */
        /* <DEDUP_REMOVED lines=10> */
[----:B------:R-:W3:Y:S04]  /*b740*/  LDL.LU R11, [R1+0x9c] ;  /* 0x00009c00010b7983 */ /* 0x000ee80000300800 */
        /* <DEDUP_REMOVED lines=32> */
[----:B-----5:R0:W-:Y:S04]  /*b950*/  STL [R1+0x444], R10 ;  /* 0x0004440a01007387 */ /* 0x0201e80000100800 */
        /* <DEDUP_REMOVED lines=16> */
[----:B-1----:R-:W3:Y:S04]  /*ba60*/  LDL.LU R2, [R1+0x18] ;  /* 0x0000180001027983 */ /* 0x002ee80000300800 */
[----:B------:R0:W-:Y:S04]  /*ba70*/  STL [R1+0x420], R0 ;  /* 0x0004200001007387 */ /* 0x0001e80000100800 */
[----:B0-----:R-:W3:Y:S01]  /*ba80*/  LDL.LU R0, [R1+0x14] ;  /* 0x0000140001007983 */ /* 0x001ee20000300800 */
[----:B--2---:R-:W-:Y:S01]  /*ba90*/  FADD R14, R68, R14 ;  /* 0x0000000e440e7221 */ /* 0x004fe20000000000 */
[----:B----4-:R-:W-:Y:S01]  /*baa0*/  FADD R15, R69, R15 ;  /* 0x0000000f450f7221 */ /* 0x010fe20000000000 */
[----:B---3--:R-:W-:Y:S01]  /*bab0*/  FADD R16, R70, R16 ;  /* 0x0000001046107221 */ /* 0x008fe20000000000 */
[----:B------:R-:W2:Y:S01]  /*bac0*/  LDL.LU R68, [R1+0x4d4] ;  /* 0x0004d40001447983 */ /* 0x000ea20000300800 */
[----:B------:R-:W-:Y:S01]  /*bad0*/  FADD R17, R71, R17 ;  /* 0x0000001147117221 */ /* 0x000fe20000000000 */
[----:B------:R-:W-:-:S02]  /*bae0*/  FADD R18, R40, R18 ;  /* 0x0000001228127221 */ /* 0x000fc40000000000 */
[----:B------:R-:W3:Y:S01]  /*baf0*/  LDL.LU R69, [R1+0x4d0] ;  /* 0x0004d00001457983 */ /* 0x000ee20000300800 */
        /* <DEDUP_REMOVED lines=19> */
[----:B------:R-:W4:Y:S04]  /*bc30*/  LDL.LU R47, [R1+0x4a8] ;  /* 0x0004a800012f7983 */ /* 0x000f280000300800 */
[----:B------:R-:W4:Y:S04]  /*bc40*/  LDL.LU R48, [R1+0x4a4] ;  /* 0x0004a40001307983 */ /* 0x000f280000300800 */
[----:B------:R-:W4:Y:S04]  /*bc50*/  LDL.LU R49, [R1+0x4a0] ;  /* 0x0004a00001317983 */ /* 0x000f280000300800 */
[----:B------:R-:W4:Y:S01]  /*bc60*/  LDL.LU R50, [R1+0x49c] ;  /* 0x00049c0001327983 */ /* 0x000f220000300800 */
[----:B------:R-:W-:-:S03]  /*bc70*/  FADD R237, R10, R237 ;  /* 0x000000ed0aed7221 */ /* 0x000fc60000000000 */
[----:B------:R-:W2:Y:S01]  /*bc80*/  LDL.LU R10, [R1+0xc4] ;  /* 0x0000c400010a7983 */ /* 0x000ea20000300800 */
[----:B------:R-:W-:-:S03]  /*bc90*/  FADD R9, R51, R9 ;  /* 0x0000000933097221 */ /* 0x000fc60000000000 */
[----:B------:R-:W4:Y:S04]  /*bca0*/  LDL.LU R51, [R1+0x498] ;  /* 0x0004980001337983 */ /* 0x000f280000300800 */
[----:B------:R0:W-:Y:S01]  /*bcb0*/  STL [R1+0x80], R9 ;  /* 0x0000800901007387 */ /* 0x0001e20000100800 */
[----:B------:R-:W-:-:S03]  /*bcc0*/  FADD R8, R52, R8 ;  /* 0x0000000834087221 */ /* 0x000fc60000000000 */
[----:B0-----:R-:W3:Y:S04]  /*bcd0*/  LDL.LU R9, [R1+0xc8] ;  /* 0x0000c80001097983 */ /* 0x001ee80000300800 */
[----:B------:R-:W4:Y:S04]  /*bce0*/  LDL.LU R52, [R1+0x494] ;  /* 0x0004940001347983 */ /* 0x000f280000300800 */
[----:B------:R0:W-:Y:S01]  /*bcf0*/  STL [R1+0x84], R8 ;  /* 0x0000840801007387 */ /* 0x0001e20000100800 */
[----:B------:R-:W-:-:S03]  /*bd00*/  FADD R7, R53, R7 ;  /* 0x0000000735077221 */ /* 0x000fc60000000000 */
[----:B0-----:R-:W4:Y:S04]  /*bd10*/  LDL.LU R8, [R1+0xcc] ;  /* 0x0000cc0001087983 */ /* 0x001f280000300800 */
[----:B------:R-:W4:Y:S01]  /*bd20*/  LDL.LU R53, [R1+0x490] ;  /* 0x0004900001357983 */ /* 0x000f220000300800 */
[----:B------:R-:W-:-:S03]  /*bd30*/  FADD R6, R54, R6 ;  /* 0x0000000636067221 */ /* 0x000fc60000000000 */
[----:B------:R0:W-:Y:S04]  /*bd40*/  STL [R1+0x88], R7 ;  /* 0x0000880701007387 */ /* 0x0001e80000100800 */
[----:B0-----:R-:W4:Y:S01]  /*bd50*/  LDL.LU R7, [R1+0xd0] ;  /* 0x0000d00001077983 */ /* 0x001f220000300800 */
[----:B------:R-:W-:-:S03]  /*bd60*/  FADD R5, R55, R5 ;  /* 0x0000000537057221 */ /* 0x000fc60000000000 */
[----:B------:R-:W4:Y:S04]  /*bd70*/  LDL.LU R54, [R1+0x48c] ;  /* 0x00048c0001367983 */ /* 0x000f280000300800 */
[----:B------:R0:W-:Y:S04]  /*bd80*/  STL [R1+0x8c], R6 ;  /* 0x00008c0601007387 */ /* 0x0001e80000100800 */
[----:B0-----:R-:W4:Y:S04]  /*bd90*/  LDL.LU R6, [R1+0xd4] ;  /* 0x0000d40001067983 */ /* 0x001f280000300800 */
[----:B------:R-:W4:Y:S04]  /*bda0*/  LDL.LU R55, [R1+0x488] ;  /* 0x0004880001377983 */ /* 0x000f280000300800 */
[----:B------:R0:W-:Y:S04]  /*bdb0*/  STL [R1+0x90], R5 ;  /* 0x0000900501007387 */ /* 0x0001e80000100800 */
[----:B0-----:R-:W4:Y:S01]  /*bdc0*/  LDL.LU R5, [R1+0xd8] ;  /* 0x0000d80001057983 */ /* 0x001f220000300800 */
[----:B------:R-:W-:-:S05]  /*bdd0*/  FADD R4, R0, R4 ;  /* 0x0000000400047221 */ /* 0x000fca0000000000 */
[----:B------:R0:W-:Y:S04]  /*bde0*/  STL [R1+0x94], R4 ;  /* 0x0000940401007387 */ /* 0x0001e80000100800 */
[----:B0-----:R-:W4:Y:S01]  /*bdf0*/  LDL.LU R4, [R1+0xdc] ;  /* 0x0000dc0001047983 */ /* 0x001f220000300800 */
[----:B------:R-:W-:Y:S01]  /*be00*/  FADD R3, R2, R3 ;  /* 0x0000000302037221 */ /* 0x000fe20000000000 */
[----:B------:R-:W-:Y:S02]  /*be10*/  FADD R11, R24, R11 ;  /* 0x0000000b180b7221 */ /* 0x000fe40000000000 */
[----:B------:R-:W4:Y:S01]  /*be20*/  LDL.LU R0, [R1+0x100] ;  /* 0x0001000001007983 */ /* 0x000f220000300800 */
[----:B------:R-:W-:-:S03]  /*be30*/  FADD R12, R25, R12 ;  /* 0x0000000c190c7221 */ /* 0x000fc60000000000 */
[----:B------:R-:W4:Y:S04]  /*be40*/  LDL.LU R2, [R1+0x104] ;  /* 0x0001040001027983 */ /* 0x000f280000300800 */
[----:B------:R0:W-:Y:S01]  /*be50*/  STL [R1+0x98], R3 ;  /* 0x0000980301007387 */ /* 0x0001e20000100800 */
[----:B------:R-:W-:Y:S01]  /*be60*/  FADD R13, R26, R13 ;  /* 0x0000000d1a0d7221 */ /* 0x000fe20000000000 */
[----:B------:R-:W-:Y:S02]  /*be70*/  FADD R28, R27, R28 ;  /* 0x0000001c1b1c7221 */ /* 0x000fe40000000000 */
[----:B0-----:R-:W4:Y:S04]  /*be80*/  LDL.LU R3, [R1+0x108] ;  /* 0x0001080001037983 */ /* 0x001f280000300800 */
[----:B------:R-:W4:Y:S04]  /*be90*/  LDL.LU R24, [R1+0x484] ;  /* 0x0004840001187983 */ /* 0x000f280000300800 */
[----:B------:R0:W-:Y:S01]  /*bea0*/  STL [R1+0x9c], R11 ;  /* 0x00009c0b01007387 */ /* 0x0001e20000100800 */
[----:B------:R-:W-:-:S03]  /*beb0*/  FADD R30, R29, R30 ;  /* 0x0000001e1d1e7221 */ /* 0x000fc60000000000 */
        /* <DEDUP_REMOVED lines=15> */
[----:B------:R-:W-:Y:S01]  /*bfb0*/  FADD R38, R37, R38 ;  /* 0x0000002625267221 */ /* 0x000fe20000000000 */
[----:B------:R-:W-:-:S02]  /*bfc0*/  FADD R39, R216, R39 ;  /* 0x00000027d8277221 */ /* 0x000fc40000000000 */
        /* <DEDUP_REMOVED lines=8> */
[----:B------:R0:W-:Y:S01]  /*c050*/  STL [R1+0xb8], R36 ;  /* 0x0000b82401007387 */ /* 0x0001e20000100800 */
[----:B--2---:R-:W-:-:S03]  /*c060*/  FADD R10, R217, R10 ;  /* 0x0000000ad90a7221 */ /* 0x004fc60000000000 */
[----:B0-----:R-:W2:Y:S04]  /*c070*/  LDL.LU R36, [R1+0x454] ;  /* 0x0004540001247983 */ /* 0x001ea80000300800 */
[----:B------:R-:W2:Y:S04]  /*c080*/  LDL.LU R37, [R1+0x450] ;  /* 0x0004500001257983 */ /* 0x000ea80000300800 */
[----:B------:R0:W-:Y:S04]  /*c090*/  STL [R1+0xbc], R38 ;  /* 0x0000bc2601007387 */ /* 0x0001e80000100800 */
[----:B0-----:R-:W2:Y:S04]  /*c0a0*/  LDL.LU R38, [R1+0x44c] ;  /* 0x00044c0001267983 */ /* 0x001ea80000300800 */
[----:B------:R0:W-:Y:S01]  /*c0b0*/  STL [R1+0xc0], R39 ;  /* 0x0000c02701007387 */ /* 0x0001e20000100800 */
[----:B---3--:R-:W-:-:S03]  /*c0c0*/  FADD R9, R218, R9 ;  /* 0x00000009da097221 */ /* 0x008fc60000000000 */
[----:B0-----:R-:W3:Y:S04]  /*c0d0*/  LDL.LU R39, [R1+0x448] ;  /* 0x0004480001277983 */ /* 0x001ee80000300800 */
[----:B------:R-:W2:Y:S04]  /*c0e0*/  LDL.LU R216, [R1+0xfc] ;  /* 0x0000fc0001d87983 */ /* 0x000ea80000300800 */
[----:B------:R0:W-:Y:S01]  /*c0f0*/  STL [R1+0xc4], R10 ;  /* 0x0000c40a01007387 */ /* 0x0001e20000100800 */
[----:B----4-:R-:W-:-:S03]  /*c100*/  FADD R8, R219, R8 ;  /* 0x00000008db087221 */ /* 0x010fc60000000000 */
[----:B0-----:R0:W5:Y:S04]  /*c110*/  LDL.LU R10, [R1+0x444] ;  /* 0x00044400010a7983 */ /* 0x0011680000300800 */
[----:B------:R-:W4:Y:S04]  /*c120*/  LDL.LU R217, [R1+0xf8] ;  /* 0x0000f80001d97983 */ /* 0x000f280000300800 */
[----:B------:R1:W-:Y:S01]  /*c130*/  STL [R1+0xc8], R9 ;  /* 0x0000c80901007387 */ /* 0x0003e20000100800 */
[----:B------:R-:W-:-:S03]  /*c140*/  FADD R7, R220, R7 ;  /* 0x00000007dc077221 */ /* 0x000fc60000000000 */
[----:B-1----:R0:W5:Y:S04]  /*c150*/  LDL.LU R9, [R1+0x440] ;  /* 0x0004400001097983 */ /* 0x0021680000300800 */
[----:B------:R-:W3:Y:S04]  /*c160*/  LDL.LU R218, [R1+0xf4] ;  /* 0x0000f40001da7983 */ /* 0x000ee80000300800 */
        /* <DEDUP_REMOVED lines=8> */
[----:B------:R1:W-:Y:S04]  /*c1f0*/  STL [R1+0xd4], R6 ;  /* 0x0000d40601007387 */ /* 0x0003e80000100800 */
        /* <DEDUP_REMOVED lines=8> */
[----:B------:R-:W3:Y:S01]  /*c280*/  LDL.LU R223, [R1+0xe0] ;  /* 0x0000e00001df7983 */ /* 0x000ee20000300800 */
[----:B------:R-:W-:Y:S01]  /*c290*/  FADD R3, R202, R3 ;  /* 0x00000003ca037221 */ /* 0x000fe20000000000 */
[----:B------:R-:W-:Y:S01]  /*c2a0*/  FADD R0, R200, R0 ;  /* 0x00000000c8007221 */ /* 0x000fe20000000000 */
[----:B------:R-:W-:Y:S01]  /*c2b0*/  FADD R2, R201, R2 ;  /* 0x00000002c9027221 */ /* 0x000fe20000000000 */
[----:B--2---:R-:W-:Y:S01]  /*c2c0*/  FADD R216, R231, R216 ;  /* 0x000000d8e7d87221 */ /* 0x004fe20000000000 */
[----:B----4-:R-:W-:Y:S01]  /*c2d0*/  FADD R217, R230, R217 ;  /* 0x000000d9e6d97221 */ /* 0x010fe20000000000 */
[----:B---3--:R-:W-:Y:S01]  /*c2e0*/  FADD R218, R229, R218 ;  /* 0x000000dae5da7221 */ /* 0x008fe20000000000 */
[----:B------:R-:W-:Y:S01]  /*c2f0*/  FADD R219, R228, R219 ;  /* 0x000000dbe4db7221 */ /* 0x000fe20000000000 */
[----:B------:R-:W-:Y:S01]  /*c300*/  FADD R220, R227, R220 ;  /* 0x000000dce3dc7221 */ /* 0x000fe20000000000 */
[----:B------:R-:W-:Y:S01]  /*c310*/  FADD R221, R226, R221 ;  /* 0x000000dde2dd7221 */ /* 0x000fe20000000000 */
[----:B------:R-:W-:Y:S01]  /*c320*/  FADD R222, R225, R222 ;  /* 0x000000dee1de7221 */ /* 0x000fe20000000000 */
[----:B------:R-:W-:-:S05]  /*c330*/  FADD R223, R224, R223 ;  /* 0x000000dfe0df7221 */ /* 0x000fca0000000000 */
[----:B------:R-:W-:Y:S04]  /*c340*/  STL [R1+0xe0], R223 ;  /* 0x0000e0df01007387 */ /* 0x000fe80000100800 */
[----:B------:R-:W-:Y:S04]  /*c350*/  STL [R1+0xe4], R222 ;  /* 0x0000e4de01007387 */ /* 0x000fe80000100800 */
[----:B------:R-:W-:Y:S04]  /*c360*/  STL [R1+0xe8], R221 ;  /* 0x0000e8dd01007387 */ /* 0x000fe80000100800 */
[----:B------:R-:W-:Y:S04]  /*c370*/  STL [R1+0xec], R220 ;  /* 0x0000ecdc01007387 */ /* 0x000fe80000100800 */
[----:B------:R-:W-:Y:S04]  /*c380*/  STL [R1+0xf0], R219 ;  /* 0x0000f0db01007387 */ /* 0x000fe80000100800 */
[----:B------:R-:W-:Y:S04]  /*c390*/  STL [R1+0xf4], R218 ;  /* 0x0000f4da01007387 */ /* 0x000fe80000100800 */
[----:B------:R-:W-:Y:S04]  /*c3a0*/  STL [R1+0xf8], R217 ;  /* 0x0000f8d901007387 */ /* 0x000fe80000100800 */
[----:B------:R-:W-:Y:S04]  /*c3b0*/  STL [R1+0xfc], R216 ;  /* 0x0000fcd801007387 */ /* 0x000fe80000100800 */
[----:B------:R1:W-:Y:S04]  /*c3c0*/  STL [R1+0x108], R3 ;  /* 0x0001080301007387 */ /* 0x0003e80000100800 */
[----:B------:R-:W-:Y:S04]  /*c3d0*/  STL [R1+0x100], R0 ;  /* 0x0001000001007387 */ /* 0x000fe80000100800 */
[----:B-1----:R-:W2:Y:S01]  /*c3e0*/  LDL.LU R3, [R1+0x118] ;  /* 0x0001180001037983 */ /* 0x002ea20000300800 */
[----:B------:R-:W-:-:S03]  /*c3f0*/  FADD R11, R203, R11 ;  /* 0x0000000bcb0b7221 */ /* 0x000fc60000000000 */
[----:B------:R1:W-:Y:S04]  /*c400*/  STL [R1+0x104], R2 ;  /* 0x0001040201007387 */ /* 0x0003e80000100800 */
[----:B-1----:R-:W3:Y:S01]  /*c410*/  LDL.LU R2, [R1+0x11c] ;  /* 0x00011c0001027983 */ /* 0x002ee20000300800 */
[----:B------:R-:W-:-:S03]  /*c420*/  FADD R12, R204, R12 ;  /* 0x0000000ccc0c7221 */ /* 0x000fc60000000000 */
[----:B------:R-:W4:Y:S01]  /*c430*/  LDL.LU R0, [R1+0x120] ;  /* 0x0001200001007983 */ /* 0x000f220000300800 */
[----:B------:R-:W-:-:S03]  /*c440*/  FADD R13, R205, R13 ;  /* 0x0000000dcd0d7221 */ /* 0x000fc60000000000 */
[----:B------:R1:W-:Y:S04]  /*c450*/  STL [R1+0x10c], R11 ;  /* 0x00010c0b01007387 */ /* 0x0003e80000100800 */
[----:B------:R-:W4:Y:S04]  /*c460*/  LDL.LU R205, [R1+0x130] ;  /* 0x0001300001cd7983 */ /* 0x000f280000300800 */
[----:B------:R0:W-:Y:S04]  /*c470*/  STL [R1+0x110], R12 ;  /* 0x0001100c01007387 */ /* 0x0001e80000100800 */
[----:B------:R-:W4:Y:S04]  /*c480*/  LDL.LU R204, [R1+0x134] ;  /* 0x0001340001cc7983 */ /* 0x000f280000300800 */
[----:B------:R-:W4:Y:S04]  /*c490*/  LDL.LU R203, [R1+0x138] ;  /* 0x0001380001cb7983 */ /* 0x000f280000300800 */
[----:B------:R0:W-:Y:S04]  /*c4a0*/  STL [R1+0x114], R13 ;  /* 0x0001140d01007387 */ /* 0x0001e80000100800 */
        /* <DEDUP_REMOVED lines=19> */
[----:B-1----:R-:W4:Y:S04]  /*c5e0*/  LDL.LU R11, [R1+0x188] ;  /* 0x00018800010b7983 */ /* 0x002f280000300800 */
[----:B0-----:R-:W4:Y:S04]  /*c5f0*/  LDL.LU R12, [R1+0x18c] ;  /* 0x00018c00010c7983 */ /* 0x001f280000300800 */
[----:B------:R-:W4:Y:S01]  /*c600*/  LDL.LU R13, [R1+0x190] ;  /* 0x00019000010d7983 */ /* 0x000f220000300800 */
[----:B--2---:R-:W-:-:S05]  /*c610*/  FADD R3, R206, R3 ;  /* 0x00000003ce037221 */ /* 0x004fca0000000000 */
[----:B------:R0:W-:Y:S01]  /*c620*/  STL [R1+0x118], R3 ;  /* 0x0001180301007387 */ /* 0x0001e20000100800 */
[----:B---3--:R-:W-:-:S03]  /*c630*/  FADD R2, R207, R2 ;  /* 0x00000002cf027221 */ /* 0x008fc60000000000 */
[----:B0-----:R0:W5:Y:S01]  /*c640*/  LDL.LU R3, [R1+0x428] ;  /* 0x0004280001037983 */ /* 0x0011620000300800 */
[----:B----4-:R-:W-:-:S03]  /*c650*/  FADD R0, R208, R0 ;  /* 0x00000000d0007221 */ /* 0x010fc60000000000 */
[----:B------:R-:W2:Y:S04]  /*c660*/  LDL.LU R206, [R1+0x12c] ;  /* 0x00012c0001ce7983 */ /* 0x000ea80000300800 */
[----:B------:R1:W-:Y:S04]  /*c670*/  STL [R1+0x11c], R2 ;  /* 0x00011c0201007387 */ /* 0x0003e80000100800 */
[----:B-1----:R0:W5:Y:S04]  /*c680*/  LDL.LU R2, [R1+0x424] ;  /* 0x0004240001027983 */ /* 0x0021680000300800 */
[----:B------:R-:W3:Y:S04]  /*c690*/  LDL.LU R207, [R1+0x128] ;  /* 0x0001280001cf7983 */ /* 0x000ee80000300800 */
[----:B------:R1:W-:Y:S04]  /*c6a0*/  STL [R1+0x120], R0 ;  /* 0x0001200001007387 */ /* 0x0003e80000100800 */
[----:B-1----:R0:W5:Y:S04]  /*c6b0*/  LDL.LU R0, [R1+0x420] ;  /* 0x0004200001007983 */ /* 0x0021680000300800 */
[----:B------:R-:W4:Y:S01]  /*c6c0*/  LDL.LU R208, [R1+0x124] ;  /* 0x0001240001d07983 */ /* 0x000f220000300800 */
[----:B------:R-:W-:Y:S01]  /*c6d0*/  FADD R205, R212, R205 ;  /* 0x000000cdd4cd7221 */ /* 0x000fe20000000000 */
        /* <DEDUP_REMOVED lines=24> */
[----:B--2---:R-:W-:Y:S01]  /*c860*/  FADD R206, R211, R206 ;  /* 0x000000ced3ce7221 */ /* 0x004fe20000000000 */
[----:B---3--:R-:W-:Y:S01]  /*c870*/  FADD R207, R210, R207 ;  /* 0x000000cfd2cf7221 */ /* 0x008fe20000000000 */
[----:B----4-:R-:W-:-:S05]  /*c880*/  FADD R208, R209, R208 ;  /* 0x000000d0d1d07221 */ /* 0x010fca0000000000 */
[----:B------:R1:W-:Y:S04]  /*c890*/  STL [R1+0x124], R208 ;  /* 0x000124d001007387 */ /* 0x0003e80000100800 */
        /* <DEDUP_REMOVED lines=24> */
[----:B------:R-:W4:Y:S04]  /*ca20*/  LDL.LU R211, [R1+0x194] ;  /* 0x0001940001d37983 */ /* 0x000f280000300800 */
[----:B------:R0:W-:Y:S04]  /*ca30*/  STL [R1+0x188], R11 ;  /* 0x0001880b01007387 */ /* 0x0001e80000100800 */
[----:B------:R-:W4:Y:S04]  /*ca40*/  LDL.LU R210, [R1+0x198] ;  /* 0x0001980001d27983 */ /* 0x000f280000300800 */
[----:B------:R0:W-:Y:S04]  /*ca50*/  STL [R1+0x18c], R12 ;  /* 0x00018c0c01007387 */ /* 0x0001e80000100800 */
[----:B------:R-:W4:Y:S04]  /*ca60*/  LDL.LU R209, [R1+0x19c] ;  /* 0x00019c0001d17983 */ /* 0x000f280000300800 */
[----:B------:R0:W-:Y:S04]  /*ca70*/  STL [R1+0x190], R13 ;  /* 0x0001900d01007387 */ /* 0x0001e80000100800 */
[----:B-1----:R-:W4:Y:S04]  /*ca80*/  LDL.LU R208, [R1+0x1a0] ;  /* 0x0001a00001d07983 */ /* 0x002f280000300800 */
[----:B--2---:R-:W2:Y:S04]  /*ca90*/  LDL.LU R207, [R1+0x1a4] ;  /* 0x0001a40001cf7983 */ /* 0x004ea80000300800 */
[----:B---3--:R-:W3:Y:S04]  /*caa0*/  LDL.LU R206, [R1+0x1a8] ;  /* 0x0001a80001ce7983 */ /* 0x008ee80000300800 */
[----:B----4-:R-:W4:Y:S04]  /*cab0*/  LDL.LU R205, [R1+0x1ac] ;  /* 0x0001ac0001cd7983 */ /* 0x010f280000300800 */
[----:B0-----:R-:W4:Y:S04]  /*cac0*/  LDL.LU R204, [R1+0x1b0] ;  /* 0x0001b00001cc7983 */ /* 0x001f280000300800 */
        /* <DEDUP_REMOVED lines=23> */
[----:B------:R-:W-:-:S05]  /*cc40*/  FADD R211, R173, R211 ;  /* 0x000000d3add37221 */ /* 0x000fca0000000000 */
[----:B------:R0:W-:Y:S01]  /*cc50*/  STL [R1+0x194], R211 ;  /* 0x000194d301007387 */ /* 0x0001e20000100800 */
[----:B------:R-:W-:-:S05]  /*cc60*/  FADD R210, R174, R210 ;  /* 0x000000d2aed27221 */ /* 0x000fca0000000000 */
[----:B------:R1:W-:Y:S01]  /*cc70*/  STL [R1+0x198], R210 ;  /* 0x000198d201007387 */ /* 0x0003e20000100800 */
[----:B------:R-:W-:-:S05]  /*cc80*/  FADD R209, R175, R209 ;  /* 0x000000d1afd17221 */ /* 0x000fca0000000000 */
[----:B------:R1:W-:Y:S01]  /*cc90*/  STL [R1+0x19c], R209 ;  /* 0x00019cd101007387 */ /* 0x0003e20000100800 */
[----:B------:R-:W-:Y:S01]  /*cca0*/  FADD R208, R176, R208 ;  /* 0x000000d0b0d07221 */ /* 0x000fe20000000000 */
[----:B--2---:R-:W-:-:S04]  /*ccb0*/  FADD R207, R177, R207 ;  /* 0x000000cfb1cf7221 */ /* 0x004fc80000000000 */
        /* <DEDUP_REMOVED lines=55> */
[----:B------:R-:W4:Y:S04]  /*d030*/  LDL.LU R209, [R1+0x218] ;  /* 0x0002180001d17983 */ /* 0x000f280000300800 */
[----:B------:R1:W-:Y:S04]  /*d040*/  STL [R1+0x20c], R13 ;  /* 0x00020c0d01007387 */ /* 0x0003e80000100800 */
        /* <DEDUP_REMOVED lines=28> */
[----:B------:R-:W-:Y:S01]  /*d210*/  FADD R211, R140, R211 ;  /* 0x000000d38cd37221 */ /* 0x000fe20000000000 */
[----:B------:R-:W-:-:S04]  /*d220*/  FADD R210, R141, R210 ;  /* 0x000000d28dd27221 */ /* 0x000fc80000000000 */
[----:B------:R0:W-:Y:S01]  /*d230*/  STL [R1+0x210], R211 ;  /* 0x000210d301007387 */ /* 0x0001e20000100800 */
[----:B------:R-:W-:-:S03]  /*d240*/  FADD R209, R142, R209 ;  /* 0x000000d18ed17221 */ /* 0x000fc60000000000 */
        /* <DEDUP_REMOVED lines=332> */
[----:B------:R-:W-:Y:S01]  /*e710*/  FADD R12, R38, R12 ;  /* 0x0000000c260c7221 */ /* 0x000fe20000000000 */
[----:B------:R-:W-:-:S05]  /*e720*/  FADD R13, R13, R39 ;  /* 0x000000270d0d7221 */ /* 0x000fca0000000000 */
[----:B------:R0:W-:Y:S04]  /*e730*/  STL [R1+0x3fc], R13 ;  /* 0x0003fc0d01007387 */ /* 0x0001e80000100800 */
[----:B------:R0:W-:Y:S04]  /*e740*/  STL [R1+0x3f4], R11 ;  /* 0x0003f40b01007387 */ /* 0x0001e80000100800 */
[----:B------:R0:W-:Y:S02]  /*e750*/  STL [R1+0x3f8], R12 ;  /* 0x0003f80c01007387 */ /* 0x0001e40000100800 */
.L_x_32:
[----:B0-----:R-:W0:Y:S02]  /*e760*/  LDC R11, c[0x0][0x28c] ;  /* 0x0000a300ff0b7b82 */ /* 0x001e240000000800 */
[----:B0-----:R-:W-:-:S13]  /*e770*/  ISETP.GE.AND P0, PT, R11, 0x1, PT ;  /* 0x000000010b00780c */ /* 0x001fda0003f06270 */
[----:B------:R-:W-:Y:S05]  /*e780*/  @!P0 BRA `(.L_x_33) ;  /* 0x0000000000648947 */ /* 0x000fea0003800000 */
[----:B------:R-:W-:-:S06]  /*e790*/  UISETP.NE.AND UP0, UPT, UR8, 0x3, UPT ;  /* 0x000000030800788c */ /* 0x000fcc000bf05270 */
[----:B------:R-:W-:-:S13]  /*e7a0*/  PLOP3.LUT P0, PT, PT, PT, UP0, 0x80, 0x0 ;  /* 0x000000000000781c */ /* 0x000fda0003f0f008 */
[----:B------:R-:W-:Y:S05]  /*e7b0*/  @!P0 BRA `(.L_x_34) ;  /* 0x0000000000048947 */ /* 0x000fea0003800000 */
[----:B------:R-:W-:Y:S01]  /*e7c0*/  BPT.TRAP 0x1 ;  /* 0x000000040000795c */ /* 0x000fe20000300000 */
.L_x_34:
[----:B------:R-:W2:Y:S01]  /*e7d0*/  LDL R11, [R1+0x400] ;  /* 0x00040000010b7983 */ /* 0x000ea20000100800 */
[----:B------:R-:W-:Y:S01]  /*e7e0*/  BSSY B0, `(.L_x_35) ;  /* 0x000000f000007945 */ /* 0x000fe20003800000 */
[----:B--2---:R-:W-:-:S13]  /*e7f0*/  ISETP.NE.AND P0, PT, R11, RZ, PT ;  /* 0x000000ff0b00720c */ /* 0x004fda0003f05270 */
[----:B------:R-:W-:Y:S05]  /*e800*/  @!P0 BRA `(.L_x_36) ;  /* 0x0000000000308947 */ /* 0x000fea0003800000 */
[----:B------:R-:W2:Y:S01]  /*e810*/  LDL R12, [R1+0x404] ;  /* 0x00040400010c7983 */ /* 0x000ea20000100800 */
[----:B------:R-:W-:-:S04]  /*e820*/  UISETP.LT.AND UP0, UPT, UR9, 0x1, UPT ;  /* 0x000000010900788c */ /* 0x000fc8000bf01270 */
[----:B------:R-:W-:-:S04]  /*e830*/  USEL UR6, UR9, 0x1, UP0 ;  /* 0x0000000109067887 */ /* 0x000fc80008000000 */
[----:B------:R-:W-:-:S04]  /*e840*/  UIADD3 UR6, UR5, UR9, -UR6 ;  /* 0x0000000905067290 */ /* 0x000fc8000fffe806 */
[----:B------:R-:W-:-:S04]  /*e850*/  UIMAD.WIDE.U32 UR12, UR6, -0x55555555, URZ ;  /* 0xaaaaaaab060c78a5 */ /* 0x000fc8000f8e003f */
[----:B------:R-:W-:-:S04]  /*e860*/  USHF.R.U32.HI UR12, URZ, 0x2, UR13 ;  /* 0x000000023f0c7899 */ /* 0x000fc8000801160d */
[----:B------:R-:W-:-:S04]  /*e870*/  UIMAD UR6, UR12, -0x6, UR6 ;  /* 0xfffffffa0c0678a4 */ /* 0x000fc8000f8e0206 */
[----:B------:R-:W-:-:S04]  /*e880*/  ULEA UR6, UR6, UR10, 0x3 ;  /* 0x0000000a06067291 */ /* 0x000fc8000f8e183f */
[----:B------:R-:W-:-:S06]  /*e890*/  UIADD3 UR6, UR6, 0x30, URZ ;  /* 0x0000003006067890 */ /* 0x000fcc000fffe03f */
[----:B------:R-:W-:-:S05]  /*e8a0*/  IMAD.U32 R11, RZ, RZ, UR6 ;  /* 0x00000006ff0b7e24 */ /* 0x000fca000f8e00ff */
[----:B--2---:R-:W-:-:S04]  /*e8b0*/  PRMT R11, R12, 0x654, R11 ;  /* 0x000006540c0b7816 */ /* 0x004fc8000000000b */
[----:B------:R0:W-:Y:S03]  /*e8c0*/  SYNCS.ARRIVE.TRANS64.RED.A1T0 RZ, [R11+URZ], RZ ;  /* 0x000000ff0bff79a7 */ /* 0x0001e6000810043f */
.L_x_36:
[----:B------:R-:W-:Y:S05]  /*e8d0*/  BSYNC B0 ;  /* 0x0000000000007941 */ /* 0x000fea0003800000 */
.L_x_35:
[----:B------:R-:W-:-:S06]  /*e8e0*/  UISETP.GT.U32.AND UP0, UPT, UR7, 0x1, UPT ;  /* 0x000000010700788c */ /* 0x000fcc000bf04070 */
[----:B------:R-:W-:-:S13]  /*e8f0*/  PLOP3.LUT P0, PT, PT, PT, UP0, 0x80, 0x0 ;  /* 0x000000000000781c */ /* 0x000fda0003f0f008 */
[----:B------:R-:W-:Y:S05]  /*e900*/  @P0 BRA `(.L_x_33) ;  /* 0x0000000000040947 */ /* 0x000fea0003800000 */
[----:B------:R-:W-:Y:S01]  /*e910*/  BPT.TRAP 0x1 ;  /* 0x000000040000795c */ /* 0x000fe20000300000 */
.L_x_33:
[----:B------:R-:W2:Y:S01]  /*e920*/  LDL.LU R24, [R1+0x40c] ;  /* 0x00040c0001187983 */ /* 0x000ea20000300800 */
[----:B------:R-:W4:Y:S01]  /*e930*/  LDC R27, c[0x0][0x288] ;  /* 0x0000a200ff1b7b82 */ /* 0x000f220000000800 */
[----:B------:R-:W-:Y:S01]  /*e940*/  ULDC UR6, c[0x0][0x284] ;  /* 0x0000a10000067ab9 */ /* 0x000fe20000000800 */
[----:B------:R-:W0:Y:S01]  /*e950*/  S2R R30, SR_TID.X ;  /* 0x00000000001e7919 */ /* 0x000e220000002100 */
[----:B------:R-:W-:Y:S02]  /*e960*/  UISETP.GE.U32.AND UP1, UPT, UR9, 0x6, UPT ;  /* 0x000000060900788c */ /* 0x000fe4000bf26070 */
[----:B------:R-:W-:Y:S01]  /*e970*/  USHF.R.S32.HI UR12, URZ, 0x1f, UR34 ;  /* 0x0000001f3f0c7899 */ /* 0x000fe20008011422 */
[----:B------:R-:W3:Y:S01]  /*e980*/  LDL.LU R28, [R1+0x408] ;  /* 0x00040800011c7983 */ /* 0x000ee20000300800 */
[----:B------:R-:W-:Y:S01]  /*e990*/  ULDC.64 UR14, c[0x0][0x5d0] ;  /* 0x00017400000e7ab9 */ /* 0x000fe20000000a00 */
[----:B------:R-:W-:Y:S01]  /*e9a0*/  IMAD.MOV.U32 R180, RZ, RZ, -0x1 ;  /* 0xffffffffffb47424 */ /* 0x000fe200078e00ff */
[----:B0-----:R-:W-:-:S02]  /*e9b0*/  SHF.R.U32.HI R13, RZ, 0x2, R30 ;  /* 0x00000002ff0d7819 */ /* 0x001fc4000001161e */
[----:B------:R-:W-:Y:S02]  /*e9c0*/  LOP3.LUT R25, R30, 0x60, RZ, 0xc0, !PT ;  /* 0x000000601e197812 */ /* 0x000fe400078ec0ff */
[----:B------:R-:W-:Y:S02]  /*e9d0*/  SHF.R.U32.HI R12, RZ, 0x7, R30 ;  /* 0x00000007ff0c7819 */ /* 0x000fe4000001161e */
[----:B------:R-:W-:Y:S02]  /*e9e0*/  LOP3.LUT R13, R13, 0x7, RZ, 0xc0, !PT ;  /* 0x000000070d0d7812 */ /* 0x000fe400078ec0ff */
[----:B------:R-:W-:Y:S02]  /*e9f0*/  SHF.R.U32.HI R25, RZ, 0x1, R25 ;  /* 0x00000001ff197819 */ /* 0x000fe40000011619 */
[----:B------:R-:W-:Y:S02]  /*ea00*/  LOP3.LUT R12, R12, 0x1, RZ, 0xc0, !PT ;  /* 0x000000010c0c7812 */ /* 0x000fe400078ec0ff */
[----:B------:R-:W-:-:S02]  /*ea10*/  IADD3 R11, RZ, -R25, -R13 ;  /* 0x80000019ff0b7210 */ /* 0x000fc40007ffe80d */
[----:B------:R-:W-:Y:S01]  /*ea20*/  LOP3.LUT R26, R30, 0x3, RZ, 0xc0, !PT ;  /* 0x000000031e1a7812 */ /* 0x000fe200078ec0ff */
[C---:B------:R-:W-:Y:S02]  /*ea30*/  IMAD.SHL.U32 R29, R12.reuse, 0x40, RZ ;  /* 0x000000400c1d7824 */ /* 0x040fe400078e00ff */
[----:B------:R-:W-:Y:S02]  /*ea40*/  IMAD R11, R12, -0x40, R11 ;  /* 0xffffffc00c0b7824 */ /* 0x000fe400078e020b */
[----:B----4-:R-:W-:Y:S01]  /*ea50*/  IMAD R26, R26, -0x2, R27 ;  /* 0xfffffffe1a1a7824 */ /* 0x010fe200078e021b */
[----:B------:R-:W-:Y:S01]  /*ea60*/  LOP3.LUT R29, R29, 0x40, R13, 0xe2, !PT ;  /* 0x000000401d1d7812 */ /* 0x000fe200078ee20d */
[----:B--2---:R-:W-:-:S04]  /*ea70*/  IMAD R24, R24, 0xa0, RZ ;  /* 0x000000a018187824 */ /* 0x004fc800078e02ff */
[----:B------:R-:W-:Y:S01]  /*ea80*/  IMAD.IADD R26, R26, 0x1, -R24 ;  /* 0x000000011a1a7824 */ /* 0x000fe200078e0a18 */
[----:B------:R-:W-:Y:S01]  /*ea90*/  ISETP.GE.AND P0, PT, R24, R27, PT ;  /* 0x0000001b1800720c */ /* 0x000fe20003f06270 */
[C---:B---3--:R-:W-:Y:S02]  /*eaa0*/  IMAD R12, R28.reuse, 0x180, RZ ;  /* 0x000001801c0c7824 */ /* 0x048fe400078e02ff */
[----:B------:R-:W-:-:S03]  /*eab0*/  IMAD.WIDE R82, R28, 0x180, RZ ;  /* 0x000001801c527825 */ /* 0x000fc600078e02ff */
[C---:B------:R-:W-:Y:S02]  /*eac0*/  IADD3 R11, -R12.reuse, UR6, R11 ;  /* 0x000000060c0b7c10 */ /* 0x040fe4000fffe10b */
[----:B------:R-:W-:Y:S01]  /*ead0*/  ISETP.GE.OR P0, PT, R12, UR6, P0 ;  /* 0x000000060c007c0c */ /* 0x000fe20008706670 */
[----:B------:R-:W-:Y:S01]  /*eae0*/  IMAD.SHL.U32 R12, R30, 0x2, RZ ;  /* 0x000000021e0c7824 */ /* 0x000fe200078e00ff */
[----:B------:R-:W-:Y:S01]  /*eaf0*/  UIADD3 UR6, UR9, UR5, URZ ;  /* 0x0000000509067290 */ /* 0x000fe2000fffe03f */
[----:B------:R-:W-:Y:S01]  /*eb00*/  LOP3.LUT R29, R82, R29, R25, 0xfe, !PT ;  /* 0x0000001d521d7212 */ /* 0x000fe200078efe19 */
[----:B------:R-:W-:Y:S02]  /*eb10*/  UIMAD UR5, UR12, UR14, URZ ;  /* 0x0000000e0c0572a4 */ /* 0x000fe4000f8e023f */
[----:B------:R-:W-:Y:S01]  /*eb20*/  LOP3.LUT R24, R24, 0x6, R12, 0xf8, !PT ;  /* 0x0000000618187812 */ /* 0x000fe200078ef80c */
[----:B------:R-:W-:Y:S01]  /*eb30*/  UISETP.GT.U32.AND UP0, UPT, UR6, 0x5, UPT ;  /* 0x000000050600788c */ /* 0x000fe2000bf04070 */
[----:B------:R-:W-:Y:S01]  /*eb40*/  IMAD.U32 R12, RZ, RZ, UR14 ;  /* 0x0000000eff0c7e24 */ /* 0x000fe2000f8e00ff */
[----:B------:R-:W-:Y:S01]  /*eb50*/  @UP1 UIMAD.WIDE.U32 UR10, UR6, -0x55555555, URZ ;  /* 0xaaaaaaab060a18a5 */ /* 0x000fe2000f8e003f */
[----:B------:R-:W-:Y:S01]  /*eb60*/  SHF.R.S32.HI R25, RZ, 0x1f, R24 ;  /* 0x0000001fff197819 */ /* 0x000fe20000011418 */
[----:B------:R-:W-:-:S02]  /*eb70*/  UISETP.LT.U32.AND UP0, UPT, UR9, 0x6, UP0 ;  /* 0x000000060900788c */ /* 0x000fc40008701070 */
[----:B------:R-:W-:Y:S02]  /*eb80*/  UIMAD UR5, UR34, UR15, UR5 ;  /* 0x0000000f220572a4 */ /* 0x000fe4000f8e0205 */
[----:B------:R-:W-:Y:S01]  /*eb90*/  @UP1 USHF.R.U32.HI UR10, URZ, 0x2, UR11 ;  /* 0x000000023f0a1899 */ /* 0x000fe2000801160b */
[----:B------:R-:W-:Y:S01]  /*eba0*/  IMAD.WIDE.U32 R12, R12, UR34, R24 ;  /* 0x000000220c0c7c25 */ /* 0x000fe2000f8e0018 */
[----:B------:R-:W-:Y:S01]  /*ebb0*/  USEL UR11, URZ, 0x1, !UP0 ;  /* 0x000000013f0b7887 */ /* 0x000fe2000c000000 */
[----:B------:R-:W-:Y:S02]  /*ebc0*/  ULDC.64 UR14, c[0x0][0x5c8] ;  /* 0x00017200000e7ab9 */ /* 0x000fe40000000a00 */
[----:B------:R-:W-:Y:S01]  /*ebd0*/  VIADD R13, R13, UR5 ;  /* 0x000000050d0d7c36 */ /* 0x000fe20008000000 */
[----:B------:R-:W-:Y:S01]  /*ebe0*/  ULOP3.LUT UR4, UR4, UR11, URZ, 0x3c, !UPT ;  /* 0x0000000b04047292 */ /* 0x000fe2000f8e3c3f */
[----:B------:R-:W-:Y:S02]  /*ebf0*/  IMAD R28, R83, UR14, RZ ;  /* 0x0000000e531c7c24 */ /* 0x000fe4000f8e02ff */
[----:B------:R-:W-:Y:S01]  /*ec00*/  IMAD.WIDE.U32 R12, R29, UR14, R12 ;  /* 0x0000000e1d0c7c25 */ /* 0x000fe2000f8e000c */
[----:B------:R-:W-:-:S03]  /*ec10*/  @UP1 ULOP3.LUT UR4, UR4, 0x1, UR10, 0x78, !UPT ;  /* 0x0000000104041892 */ /* 0x000fc6000f8e780a */
[----:B------:R-:W-:Y:S01]  /*ec20*/  IMAD R28, R29, UR15, R28 ;  /* 0x0000000f1d1c7c24 */ /* 0x000fe2000f8e021c */
[----:B------:R-:W-:Y:S08]  /*ec30*/  @P0 BRA `(.L_x_37) ;  /* 0x0000019c00dc0947 */ /* 0x000ff00003800000 */
[----:B------:R-:W-:Y:S01]  /*ec40*/  FSETP.NEU.AND P0, PT, RZ, UR32, PT ;  /* 0x00000020ff007c0b */ /* 0x000fe2000bf0d000 */
[----:B------:R-:W-:Y:S01]  /*ec50*/  BSSY B0, `(.L_x_37) ;  /* 0x00019f5000007945 */ /* 0x000fe20003800000 */
[----:B------:R-:W-:-:S11]  /*ec60*/  IMAD.IADD R28, R13, 0x1, R28 ;  /* 0x000000010d1c7824 */ /* 0x000fd600078e021c */
[----:B------:R-:W-:Y:S05]  /*ec70*/  @!P0 BRA `(.L_x_38) ;  /* 0x000000f800f48947 */ /* 0x000fea0003800000 */
[----:B------:R-:W-:Y:S01]  /*ec80*/  ISETP.GE.AND P3, PT, R11, 0x9, PT ;  /* 0x000000090b00780c */ /* 0x000fe20003f66270 */
[----:B------:R-:W-:Y:S01]  /*ec90*/  ULDC.64 UR10, c[0x0][0x5b8] ;  /* 0x00016e00000a7ab9 */ /* 0x000fe20000000a00 */
[----:B------:R-:W2:Y:S02]  /*eca0*/  LDL.LU R54, [R1+0x80] ;  /* 0x0000800001367983 */ /* 0x000ea40000300800 */
[C---:B------:R-:W-:Y:S02]  /*ecb0*/  ISETP.LT.OR P4, PT, R26.reuse, 0x1, !P3 ;  /* 0x000000011a00780c */ /* 0x040fe40005f81670 */
[C---:B------:R-:W-:Y:S02]  /*ecc0*/  ISETP.LT.OR P1, PT, R26.reuse, 0x2, !P3 ;  /* 0x000000021a00780c */ /* 0x040fe40005f21670 */
[----:B------:R-:W-:Y:S01]  /*ecd0*/  ISETP.LT.OR P2, PT, R26, 0x9, !P3 ;  /* 0x000000091a00780c */ /* 0x000fe20005f41670 */
[----:B------:R-:W-:Y:S01]  /*ece0*/  UIMAD UR5, UR12, UR10, URZ ;  /* 0x0000000a0c0572a4 */ /* 0x000fe2000f8e023f */
[----:B------:R-:W-:Y:S01]  /*ecf0*/  LOP3.LUT R27, R27, 0xffbfffff, RZ, 0xc0, !PT ;  /* 0xffbfffff1b1b7812 */ /* 0x000fe200078ec0ff */
[----:B------:R-:W3:Y:S01]  /*ed00*/  LDL.LU R55, [R1+0x84] ;  /* 0x0000840001377983 */ /* 0x000ee20000300800 */
[----:B------:R-:W-:Y:S01]  /*ed10*/  ULDC.64 UR12, c[0x0][0x5a8] ;  /* 0x00016a00000c7ab9 */ /* 0x000fe20000000a00 */
[----:B------:R-:W-:-:S04]  /*ed20*/  UIMAD UR5, UR34, UR11, UR5 ;  /* 0x0000000b220572a4 */ /* 0x000fc8000f8e0205 */
[----:B------:R-:W0:Y:S02]  /*ed30*/  @!P4 LDC.64 R34, c[0x0][0x5c0] ;  /* 0x00017000ff22cb82 */ /* 0x000e240000000a00 */
[----:B------:R-:W-:-:S06]  /*ed40*/  @P1 LOP3.LUT R27, R27, 0x400000, RZ, 0xfc, !PT ;  /* 0x004000001b1b1812 */ /* 0x000fcc00078efcff */
[----:B------:R-:W4:Y:S08]  /*ed50*/  @!P1 LDC.64 R32, c[0x0][0x5c0] ;  /* 0x00017000ff209b82 */ /* 0x000f300000000a00 */
[----:B------:R-:W1:Y:S01]  /*ed60*/  @!P2 LDC.64 R30, c[0x0][0x5c0] ;  /* 0x00017000ff1eab82 */ /* 0x000e620000000a00 */
[----:B0----5:R-:W-:-:S04]  /*ed70*/  @!P4 IADD3 R34, P0, P5, R12, R34, R3 ;  /* 0x000000220c22c210 */ /* 0x021fc80007d1e003 */
[----:B------:R-:W-:Y:S02]  /*ed80*/  @!P4 IADD3.X R35, R28, R35, R4, P0, P5 ;  /* 0x000000231c23c210 */ /* 0x000fe400007ea404 */
[----:B----4-:R-:W-:-:S04]  /*ed90*/  @!P1 IADD3 R36, P0, P5, R12, R32, R3 ;  /* 0x000000200c249210 */ /* 0x010fc80007d1e003 */
[----:B------:R-:W-:Y:S02]  /*eda0*/  @!P1 IADD3.X R37, R28, R33, R4, P0, P5 ;  /* 0x000000211c259210 */ /* 0x000fe400007ea404 */
[----:B------:R-:W-:Y:S02]  /*edb0*/  ISETP.GE.AND P1, PT, R11, 0x1, PT ;  /* 0x000000010b00780c */ /* 0x000fe40003f26270 */
[----:B-1----:R-:W-:-:S04]  /*edc0*/  @!P2 IADD3 R42, P0, P5, R12, R30, R3 ;  /* 0x0000001e0c2aa210 */ /* 0x002fc80007d1e003 */
[----:B------:R-:W-:Y:S02]  /*edd0*/  @!P2 IADD3.X R43, R28, R31, R4, P0, P5 ;  /* 0x0000001f1c2ba210 */ /* 0x000fe400007ea404 */
[----:B------:R-:W-:-:S13]  /*ede0*/  ISETP.LT.OR P0, PT, R26, 0xa, !P3 ;  /* 0x0000000a1a00780c */ /* 0x000fda0005f01670 */
[----:B------:R-:W0:Y:S02]  /*edf0*/  @!P0 LDC.64 R30, c[0x0][0x5c0] ;  /* 0x00017000ff1e8b82 */ /* 0x000e240000000a00 */
[----:B0-----:R-:W-:Y:S01]  /*ee00*/  @!P0 IADD3 R44, P5, P6, R12, R30, R3 ;  /* 0x0000001e0c2c8210 */ /* 0x001fe20007ebe003 */
[----:B------:R-:W-:Y:S01]  /*ee10*/  IMAD.U32 R30, RZ, RZ, UR10 ;  /* 0x0000000aff1e7e24 */ /* 0x000fe2000f8e00ff */
[----:B------:R-:W-:Y:S02]  /*ee20*/  ULDC.64 UR10, c[0x0][0x5b0] ;  /* 0x00016c00000a7ab9 */ /* 0x000fe40000000a00 */
[----:B------:R-:W-:Y:S01]  /*ee30*/  @!P0 IADD3.X R45, R28, R31, R4, P5, P6 ;  /* 0x0000001f1c2d8210 */ /* 0x000fe20002fec404 */
[----:B------:R-:W-:-:S04]  /*ee40*/  IMAD.WIDE.U32 R24, R30, UR34, R24 ;  /* 0x000000221e187c25 */ /* 0x000fc8000f8e0018 */
[----:B------:R-:W-:Y:S02]  /*ee50*/  VIADD R31, R25, UR5 ;  /* 0x00000005191f7c36 */ /* 0x000fe40008000000 */
[----:B------:R-:W-:Y:S02]  /*ee60*/  IMAD.MOV.U32 R30, RZ, RZ, R24 ;  /* 0x000000ffff1e7224 */ /* 0x000fe400078e0018 */
[----:B------:R-:W-:Y:S02]  /*ee70*/  IMAD R32, R83, UR10, RZ ;  /* 0x0000000a53207c24 */ /* 0x000fe4000f8e02ff */
[----:B------:R-:W-:-:S04]  /*ee80*/  IMAD.WIDE.U32 R24, R29, UR10, R30 ;  /* 0x0000000a1d187c25 */ /* 0x000fc8000f8e001e */
[----:B------:R-:W-:Y:S01]  /*ee90*/  IMAD R32, R29, UR11, R32 ;  /* 0x0000000b1d207c24 */ /* 0x000fe2000f8e0220 */
[----:B------:R-:W-:-:S04]  /*eea0*/  IADD3 R24, P5, R24, UR12, RZ ;  /* 0x0000000c18187c10 */ /* 0x000fc8000ffbe0ff */
[--C-:B------:R-:W-:Y:S02]  /*eeb0*/  IADD3.X R25, R25, UR13, R32.reuse, P5, !PT ;  /* 0x0000000d19197c10 */ /* 0x100fe4000affe420 */
[----:B------:R-:W-:Y:S02]  /*eec0*/  ISETP.LT.OR P5, PT, R26, 0x1, !P1 ;  /* 0x000000011a00780c */ /* 0x000fe40004fa1670 */
[----:B------:R-:W-:-:S11]  /*eed0*/  PRMT R32, RZ, 0x7610, R32 ;  /* 0x00007610ff207816 */ /* 0x000fd60000000020 */
[----:B------:R-:W4:Y:S02]  /*eee0*/  @!P5 LDG.E.U8 R32, desc[UR38][R24.64] ;  /* 0x000000261820d981 */ /* 0x000f24000c1e1100 */
[----:B----4-:R-:W-:-:S04]  /*eef0*/  LOP3.LUT R32, R32, 0xff, RZ, 0xc0, !PT ;  /* 0x000000ff20207812 */ /* 0x010fc800078ec0ff */
[----:B------:R-:W-:-:S05]  /*ef00*/  F2FP.F16.E4M3.UNPACK_B R32, R32 ;  /* 0x00000020ff20723e */ /* 0x000fca00020006ff */
[----:B------:R-:W-:-:S05]  /*ef10*/  HADD2.F32 R32, -RZ, R32.H0_H0 ;  /* 0x20000020ff207230 */ /* 0x000fca0000004100 */
[----:B------:R-:W-:-:S04]  /*ef20*/  FMUL R32, R32, UR32 ;  /* 0x0000002020207c20 */ /* 0x000fc80008400000 */
[----:B------:R-:W-:Y:S02]  /*ef30*/  FFMA R14, R14, UR33, R32 ;  /* 0x000000210e0e7c23 */ /* 0x000fe40008000020 */
[----:B------:R-:W0:Y:S03]  /*ef40*/  @!P5 LDC.64 R32, c[0x0][0x5c0] ;  /* 0x00017000ff20db82 */ /* 0x000e260000000a00 */
[----:B------:R-:W-:Y:S02]  /*ef50*/  F2FP.SATFINITE.E4M3.F32.PACK_AB_MERGE_C R14, RZ, R14, RZ ;  /* 0x0000000eff0e723e */ /* 0x000fe400048070ff */
[----:B0-----:R-:W-:-:S05]  /*ef60*/  @!P5 IADD3 R32, P6, R12, R32, RZ ;  /* 0x000000200c20d210 */ /* 0x001fca0007fde0ff */
[----:B------:R-:W-:-:S05]  /*ef70*/  @!P5 IMAD.X R33, R28, 0x1, R33, P6 ;  /* 0x000000011c21d824 */ /* 0x000fca00030e0621 */
[----:B------:R0:W-:Y:S01]  /*ef80*/  @!P5 STG.E.U8 desc[UR38][R32.64], R14 ;  /* 0x0000000e2000d986 */ /* 0x0001e2000c101126 */
[----:B------:R-:W-:Y:S02]  /*ef90*/  ISETP.LT.OR P5, PT, R26, 0x2, !P1 ;  /* 0x000000021a00780c */ /* 0x000fe40004fa1670 */
[----:B0-----:R-:W-:-:S11]  /*efa0*/  PRMT R14, RZ, 0x7610, R14 ;  /* 0x00007610ff0e7816 */ /* 0x001fd6000000000e */
[----:B------:R-:W0:Y:S01]  /*efb0*/  @!P5 LDC.64 R32, c[0x0][0x5c0] ;  /* 0x00017000ff20db82 */ /* 0x000e220000000a00 */
[----:B------:R-:W4:Y:S01]  /*efc0*/  @!P5 LDG.E.U8 R14, desc[UR38][R24.64+0x1] ;  /* 0x00000126180ed981 */ /* 0x000f22000c1e1100 */
[----:B0-----:R-:W-:-:S05]  /*efd0*/  @!P5 IADD3 R32, P6, R12, R32, RZ ;  /* 0x000000200c20d210 */ /* 0x001fca0007fde0ff */
[----:B------:R-:W-:Y:S01]  /*efe0*/  @!P5 IMAD.X R33, R28, 0x1, R33, P6 ;  /* 0x000000011c21d824 */ /* 0x000fe200030e0621 */
[----:B----4-:R-:W-:-:S04]  /*eff0*/  LOP3.LUT R14, R14, 0xff, RZ, 0xc0, !PT ;  /* 0x000000ff0e0e7812 */ /* 0x010fc800078ec0ff */
[----:B------:R-:W-:-:S05]  /*f000*/  F2FP.F16.E4M3.UNPACK_B R14, R14 ;  /* 0x0000000eff0e723e */ /* 0x000fca00020006ff */
[----:B------:R-:W-:-:S05]  /*f010*/  HADD2.F32 R14, -RZ, R14.H0_H0 ;  /* 0x2000000eff0e7230 */ /* 0x000fca0000004100 */
[----:B------:R-:W-:-:S04]  /*f020*/  FMUL R14, R14, UR32 ;  /* 0x000000200e0e7c20 */ /* 0x000fc80008400000 */
[----:B------:R-:W-:-:S05]  /*f030*/  FFMA R15, R15, UR33, R14 ;  /* 0x000000210f0f7c23 */ /* 0x000fca000800000e */
[----:B------:R-:W-:-:S05]  /*f040*/  F2FP.SATFINITE.E4M3.F32.PACK_AB_MERGE_C R15, RZ, R15, RZ ;  /* 0x0000000fff0f723e */ /* 0x000fca00048070ff */
[----:B------:R0:W-:Y:S01]  /*f050*/  @!P5 STG.E.U8 desc[UR38][R32.64+0x1], R15 ;  /* 0x0000010f2000d986 */ /* 0x0001e2000c101126 */
[----:B------:R-:W-:-:S05]  /*f060*/  IADD3 R14, P5, R29, 0x8, RZ ;  /* 0x000000081d0e7810 */ /* 0x000fca0007fbe0ff */
[----:B0-----:R-:W-:-:S04]  /*f070*/  IMAD.X R32, RZ, RZ, R83, P5 ;  /* 0x000000ffff207224 */ /* 0x001fc800028e0653 */
[----:B------:R-:W-:-:S04]  /*f080*/  IMAD R32, R32, UR10, RZ ;  /* 0x0000000a20207c24 */ /* 0x000fc8000f8e02ff */
[C---:B------:R-:W-:Y:S02]  /*f090*/  IMAD R32, R14.reuse, UR11, R32 ;  /* 0x0000000b0e207c24 */ /* 0x040fe4000f8e0220 */
[----:B------:R-:W-:-:S03]  /*f0a0*/  IMAD.WIDE.U32 R14, R14, UR10, R30 ;  /* 0x0000000a0e0e7c25 */ /* 0x000fc6000f8e001e */
[----:B------:R-:W-:-:S04]  /*f0b0*/  IADD3 R14, P5, R14, UR12, RZ ;  /* 0x0000000c0e0e7c10 */ /* 0x000fc8000ffbe0ff */
[--C-:B------:R-:W-:Y:S02]  /*f0c0*/  IADD3.X R15, R15, UR13, R32.reuse, P5, !PT ;  /* 0x0000000d0f0f7c10 */ /* 0x100fe4000affe420 */
[----:B------:R-:W-:-:S06]  /*f0d0*/  PRMT R32, RZ, 0x7610, R32 ;  /* 0x00007610ff207816 */ /* 0x000fcc0000000020 */
[----:B------:R-:W4:Y:S01]  /*f0e0*/  @!P4 LDG.E.U8 R32, desc[UR38][R14.64] ;  /* 0x000000260e20c981 */ /* 0x000f22000c1e1100 */
[----:B------:R-:W-:Y:S02]  /*f0f0*/  ISETP.LT.OR P1, PT, R26, 0x11, !P3 ;  /* 0x000000111a00780c */ /* 0x000fe40005f21670 */
[----:B------:R-:W-:-:S11]  /*f100*/  LOP3.LUT R0, R0, 0xfffffffd, RZ, 0xc0, !PT ;  /* 0xfffffffd00007812 */ /* 0x000fd600078ec0ff */
[----:B------:R-:W-:Y:S02]  /*f110*/  @P1 LOP3.LUT R0, R0, 0x2, RZ, 0xfc, !PT ;  /* 0x0000000200001812 */ /* 0x000fe400078efcff */
[----:B----4-:R-:W-:-:S04]  /*f120*/  LOP3.LUT R32, R32, 0xff, RZ, 0xc0, !PT ;  /* 0x000000ff20207812 */ /* 0x010fc800078ec0ff */
[----:B------:R-:W-:-:S05]  /*f130*/  F2FP.F16.E4M3.UNPACK_B R32, R32 ;  /* 0x00000020ff20723e */ /* 0x000fca00020006ff */
[----:B------:R-:W-:-:S05]  /*f140*/  HADD2.F32 R32, -RZ, R32.H0_H0 ;  /* 0x20000020ff207230 */ /* 0x000fca0000004100 */
[----:B------:R-:W-:-:S04]  /*f150*/  FMUL R32, R32, UR32 ;  /* 0x0000002020207c20 */ /* 0x000fc80008400000 */
[----:B------:R-:W-:Y:S02]  /*f160*/  FFMA R16, R16, UR33, R32 ;  /* 0x0000002110107c23 */ /* 0x000fe40008000020 */
[----:B------:R-:W0:Y:S03]  /*f170*/  @!P1 LDC.64 R32, c[0x0][0x5c0] ;  /* 0x00017000ff209b82 */ /* 0x000e260000000a00 */
[----:B------:R-:W-:-:S05]  /*f180*/  F2FP.SATFINITE.E4M3.F32.PACK_AB_MERGE_C R16, RZ, R16, RZ ;  /* 0x00000010ff10723e */ /* 0x000fca00048070ff */
[----:B------:R1:W-:Y:S01]  /*f190*/  @!P4 STG.E.U8 desc[UR38][R34.64], R16 ;  /* 0x000000102200c986 */ /* 0x0003e2000c101126 */
[----:B0-----:R-:W-:-:S04]  /*f1a0*/  @!P1 IADD3 R38, P5, P6, R12, R32, R3 ;  /* 0x000000200c269210 */ /* 0x001fc80007ebe003 */
[----:B------:R-:W-:Y:S02]  /*f1b0*/  @!P1 IADD3.X R39, R28, R33, R4, P5, P6 ;  /* 0x000000211c279210 */ /* 0x000fe40002fec404 */
[----:B------:R-:W-:Y:S02]  /*f1c0*/  LOP3.LUT P1, RZ, R27, 0x400000, RZ, 0xc0, !PT ;  /* 0x004000001bff7812 */ /* 0x000fe4000782c0ff */
[----:B-1----:R-:W-:-:S11]  /*f1d0*/  PRMT R16, RZ, 0x7610, R16 ;  /* 0x00007610ff107816 */ /* 0x002fd60000000010 */
[----:B------:R-:W4:Y:S01]  /*f1e0*/  @!P1 LDG.E.U8 R16, desc[UR38][R14.64+0x1] ;  /* 0x000001260e109981 */ /* 0x000f22000c1e1100 */
[----:B------:R-:W-:-:S13]  /*f1f0*/  ISETP.LT.OR P5, PT, R26, 0x12, !P3 ;  /* 0x000000121a00780c */ /* 0x000fda0005fa1670 */
[----:B------:R-:W0:Y:S01]  /*f200*/  @!P5 LDC.64 R32, c[0x0][0x5c0] ;  /* 0x00017000ff20db82 */ /* 0x000e220000000a00 */
[----:B------:R-:W-:-:S04]  /*f210*/  LOP3.LUT R27, R27, 0xffefffff, RZ, 0xc0, !PT ;  /* 0xffefffff1b1b7812 */ /* 0x000fc800078ec0ff */
[----:B------:R-:W-:Y:S02]  /*f220*/  @P5 LOP3.LUT R27, R27, 0x100000, RZ, 0xfc, !PT ;  /* 0x001000001b1b5812 */ /* 0x000fe400078efcff */
[----:B0-----:R-:W-:-:S04]  /*f230*/  @!P5 IADD3 R34, P4, P6, R12, R32, R3 ;  /* 0x000000200c22d210 */ /* 0x001fc80007e9e003 */
[----:B------:R-:W-:Y:S02]  /*f240*/  @!P5 IADD3.X R35, R28, R33, R4, P4, P6 ;  /* 0x000000211c23d210 */ /* 0x000fe400027ec404 */
[----:B------:R-:W-:Y:S02]  /*f250*/  ISETP.LT.OR P5, PT, R26, 0x19, !P3 ;  /* 0x000000191a00780c */ /* 0x000fe40005fa1670 */
[----:B------:R-:W-:Y:S02]  /*f260*/  ISETP.GE.AND P6, PT, R11, 0x1, PT ;  /* 0x000000010b00780c */ /* 0x000fe40003fc6270 */
[----:B----4-:R-:W-:-:S04]  /*f270*/  LOP3.LUT R16, R16, 0xff, RZ, 0xc0, !PT ;  /* 0x000000ff10107812 */ /* 0x010fc800078ec0ff */
[----:B------:R-:W-:-:S05]  /*f280*/  F2FP.F16.E4M3.UNPACK_B R16, R16 ;  /* 0x00000010ff10723e */ /* 0x000fca00020006ff */
[----:B------:R-:W-:-:S05]  /*f290*/  HADD2.F32 R16, -RZ, R16.H0_H0 ;  /* 0x20000010ff107230 */ /* 0x000fca0000004100 */
[----:B------:R-:W-:-:S04]  /*f2a0*/  FMUL R16, R16, UR32 ;  /* 0x0000002010107c20 */ /* 0x000fc80008400000 */
[----:B------:R-:W-:-:S05]  /*f2b0*/  FFMA R17, R17, UR33, R16 ;  /* 0x0000002111117c23 */ /* 0x000fca0008000010 */
[----:B------:R-:W-:-:S05]  /*f2c0*/  F2FP.SATFINITE.E4M3.F32.PACK_AB_MERGE_C R17, RZ, R17, RZ ;  /* 0x00000011ff11723e */ /* 0x000fca00048070ff */
[----:B------:R0:W-:Y:S02]  /*f2d0*/  @!P1 STG.E.U8 desc[UR38][R36.64+0x1], R17 ;  /* 0x0000011124009986 */ /* 0x0001e4000c101126 */
[----:B0-----:R-:W0:Y:S02]  /*f2e0*/  @!P5 LDC.64 R16, c[0x0][0x5c0] ;  /* 0x00017000ff10db82 */ /* 0x001e240000000a00 */
[----:B0-----:R-:W-:-:S04]  /*f2f0*/  @!P5 IADD3 R46, P1, P4, R12, R16, R3 ;  /* 0x000000100c2ed210 */ /* 0x001fc80007c3e003 */
[----:B------:R-:W-:Y:S02]  /*f300*/  @!P5 IADD3.X R47, R28, R17, R4, P1, P4 ;  /* 0x000000111c2fd210 */ /* 0x000fe40000fe8404 */
        /* <DEDUP_REMOVED lines=19> */
[----:B------:R-:W-:Y:S02]  /*f440*/  ISETP.LT.OR P4, PT, R26, 0x1a, !P3 ;  /* 0x0000001a1a00780c */ /* 0x000fe40005f81670 */
        /* <DEDUP_REMOVED lines=8> */
[----:B0-----:R-:W-:Y:S02]  /*f4d0*/  @!P4 IADD3 R32, P1, P6, R12, R16, R3 ;  /* 0x000000100c20c210 */ /* 0x001fe40007e3e003 */
[----:B------:R-:W-:-:S06]  /*f4e0*/  PRMT R16, RZ, 0x7610, R16 ;  /* 0x00007610ff107816 */ /* 0x000fcc0000000010 */
[----:B------:R-:W4:Y:S01]  /*f4f0*/  @!P2 LDG.E.U8 R16, desc[UR38][R14.64+0x8] ;  /* 0x000008260e10a981 */ /* 0x000f22000c1e1100 */
[----:B------:R-:W-:-:S04]  /*f500*/  LOP3.LUT R0, R0, 0xfffffffb, RZ, 0xc0, !PT ;  /* 0xfffffffb00007812 */ /* 0x000fc800078ec0ff */
[----:B------:R-:W-:Y:S02]  /*f510*/  @P5 LOP3.LUT R0, R0, 0x4, RZ, 0xfc, !PT ;  /* 0x0000000400005812 */ /* 0x000fe400078efcff */
[----:B------:R-:W-:Y:S02]  /*f520*/  ISETP.GE.AND P5, PT, R11, 0x81, PT ;  /* 0x000000810b00780c */ /* 0x000fe40003fa6270 */
[----:B------:R-:W-:Y:S02]  /*f530*/  @!P4 IADD3.X R33, R28, R17, R4, P1, P6 ;  /* 0x000000111c21c210 */ /* 0x000fe40000fec404 */
[----:B------:R-:W-:Y:S02]  /*f540*/  ISETP.LT.OR P1, PT, R26, 0x1, !P5 ;  /* 0x000000011a00780c */ /* 0x000fe40006f21670 */
[----:B------:R-:W-:-:S04]  /*f550*/  LOP3.LUT R27, R27, 0xfffeffff, RZ, 0xc0, !PT ;  /* 0xfffeffff1b1b7812 */ /* 0x000fc800078ec0ff */
[----:B------:R-:W-:-:S04]  /*f560*/  @P3 LOP3.LUT R27, R27, 0x10000, RZ, 0xfc, !PT ;  /* 0x000100001b1b3812 */ /* 0x000fc800078efcff */
[----:B------:R-:W-:-:S04]  /*f570*/  LOP3.LUT R27, R27, 0xfffbffff, RZ, 0xc0, !PT ;  /* 0xfffbffff1b1b7812 */ /* 0x000fc800078ec0ff */
[----:B------:R-:W-:-:S04]  /*f580*/  @P4 LOP3.LUT R27, R27, 0x40000, RZ, 0xfc, !PT ;  /* 0x000400001b1b4812 */ /* 0x000fc800078efcff */
[----:B------:R-:W-:-:S04]  /*f590*/  LOP3.LUT R27, R27, 0xfff7ffff, RZ, 0xc0, !PT ;  /* 0xfff7ffff1b1b7812 */ /* 0x000fc800078ec0ff */
        /* <DEDUP_REMOVED lines=8> */
[----:B------:R-:W-:Y:S01]  /*f620*/  @!P2 STG.E.U8 desc[UR38][R42.64+0x8], R20 ;  /* 0x000008142a00a986 */ /* 0x000fe2000c101126 */
[----:B0-----:R-:W-:-:S04]  /*f630*/  @!P1 IADD3 R40, P3, P6, R12, R16, R8 ;  /* 0x000000100c289210 */ /* 0x001fc80007e7e008 */
[----:B------:R-:W-:Y:S02]  /*f640*/  @!P1 IADD3.X R41, R28, R17, R7, P3, P6 ;  /* 0x000000111c299210 */ /* 0x000fe40001fec407 */
[----:B------:R-:W-:-:S04]  /*f650*/  ISETP.GE.AND P1, PT, R11, 0x81, PT ;  /* 0x000000810b00780c */ /* 0x000fc80003f26270 */
[----:B------:R-:W-:-:S13]  /*f660*/  ISETP.LT.OR P2, PT, R26, 0x2, !P1 ;  /* 0x000000021a00780c */ /* 0x000fda0004f41670 */
[----:B------:R-:W0:Y:S02]  /*f670*/  @!P2 LDC.64 R16, c[0x0][0x5c0] ;  /* 0x00017000ff10ab82 */ /* 0x000e240000000a00 */
[----:B0-----:R-:W-:Y:S02]  /*f680*/  @!P2 IADD3 R36, P3, P6, R12, R16, R8 ;  /* 0x000000100c24a210 */ /* 0x001fe40007e7e008 */
[----:B------:R-:W-:-:S06]  /*f690*/  PRMT R16, RZ, 0x7610, R16 ;  /* 0x00007610ff107816 */ /* 0x000fcc0000000010 */
[----:B------:R-:W4:Y:S01]  /*f6a0*/  @!P0 LDG.E.U8 R16, desc[UR38][R14.64+0x9] ;  /* 0x000009260e108981 */ /* 0x000f22000c1e1100 */
[----:B------:R-:W-:Y:S02]  /*f6b0*/  @!P2 IADD3.X R37, R28, R17, R7, P3, P6 ;  /* 0x000000111c25a210 */ /* 0x000fe40001fec407 */
[----:B------:R-:W-:Y:S02]  /*f6c0*/  ISETP.LT.OR P3, PT, R26, 0x9, !P1 ;  /* 0x000000091a00780c */ /* 0x000fe40004f61670 */
        /* <DEDUP_REMOVED lines=15> */
[----:B------:R-:W-:Y:S02]  /*f7c0*/  ISETP.LT.OR P0, PT, R26, 0x11, !P3 ;  /* 0x000000111a00780c */ /* 0x000fe40005f01670 */
[----:B------:R-:W-:-:S11]  /*f7d0*/  PRMT R16, RZ, 0x7610, R16 ;  /* 0x00007610ff107816 */ /* 0x000fd60000000010 */
[----:B------:R-:W4:Y:S01]  /*f7e0*/  @!P0 LDG.E.U8 R16, desc[UR38][R24.64+0x10] ;  /* 0x0000102618108981 */ /* 0x000f22000c1e1100 */
[----:B------:R-:W-:Y:S02]  /*f7f0*/  PRMT R18, RZ, 0x7610, R18 ;  /* 0x00007610ff127816 */ /* 0x000fe40000000012 */
        /* <DEDUP_REMOVED lines=10> */
[----:B------:R-:W-:-:S13]  /*f8a0*/  ISETP.LT.OR P0, PT, R26, 0x12, !P3 ;  /* 0x000000121a00780c */ /* 0x000fda0005f01670 */
[----:B------:R-:W4:Y:S01]  /*f8b0*/  @!P0 LDG.E.U8 R18, desc[UR38][R24.64+0x11] ;  /* 0x0000112618128981 */ /* 0x000f22000c1e1100 */
[----:B0-----:R-:W0:Y:S02]  /*f8c0*/  @!P0 LDC.64 R16, c[0x0][0x5c0] ;  /* 0x00017000ff108b82 */ /* 0x001e240000000a00 */
[----:B0-----:R-:W-:-:S05]  /*f8d0*/  @!P0 IADD3 R16, P6, R12, R16, RZ ;  /* 0x000000100c108210 */ /* 0x001fca0007fde0ff */
[----:B------:R-:W-:Y:S01]  /*f8e0*/  @!P0 IMAD.X R17, R28, 0x1, R17, P6 ;  /* 0x000000011c118824 */ /* 0x000fe200030e0611 */
[----:B------:R-:W-:Y:S02]  /*f8f0*/  LOP3.LUT P5, RZ, R0, 0x2, RZ, 0xc0, !PT ;  /* 0x0000000200ff7812 */ /* 0x000fe400078ac0ff */
[----:B----4-:R-:W-:-:S04]  /*f900*/  LOP3.LUT R18, R18, 0xff, RZ, 0xc0, !PT ;  /* 0x000000ff12127812 */ /* 0x010fc800078ec0ff */
[----:B------:R-:W-:-:S05]  /*f910*/  F2FP.F16.E4M3.UNPACK_B R18, R18 ;  /* 0x00000012ff12723e */ /* 0x000fca00020006ff */
[----:B------:R-:W-:-:S05]  /*f920*/  HADD2.F32 R18, -RZ, R18.H0_H0 ;  /* 0x20000012ff127230 */ /* 0x000fca0000004100 */
[----:B------:R-:W-:-:S04]  /*f930*/  FMUL R18, R18, UR32 ;  /* 0x0000002012127c20 */ /* 0x000fc80008400000 */
[----:B------:R-:W-:-:S05]  /*f940*/  FFMA R23, R23, UR33, R18 ;  /* 0x0000002117177c23 */ /* 0x000fca0008000012 */
[----:B------:R-:W-:-:S05]  /*f950*/  F2FP.SATFINITE.E4M3.F32.PACK_AB_MERGE_C R23, RZ, R23, RZ ;  /* 0x00000017ff17723e */ /* 0x000fca00048070ff */
[----:B------:R0:W-:Y:S01]  /*f960*/  @!P0 STG.E.U8 desc[UR38][R16.64+0x11], R23 ;  /* 0x0000111710008986 */ /* 0x0001e2000c101126 */
[----:B------:R-:W-:-:S13]  /*f970*/  ISETP.LT.OR P0, PT, R26, 0xa, !P1 ;  /* 0x0000000a1a00780c */ /* 0x000fda0004f01670 */
[----:B0-----:R-:W0:Y:S02]  /*f980*/  @!P0 LDC.64 R16, c[0x0][0x5c0] ;  /* 0x00017000ff108b82 */ /* 0x001e240000000a00 */
[----:B0-----:R-:W-:Y:S02]  /*f990*/  @!P0 IADD3 R42, P4, P6, R12, R16, R8 ;  /* 0x000000100c2a8210 */ /* 0x001fe40007e9e008 */
[----:B------:R-:W-:-:S06]  /*f9a0*/  PRMT R16, RZ, 0x7610, R16 ;  /* 0x00007610ff107816 */ /* 0x000fcc0000000010 */
[----:B------:R-:W4:Y:S01]  /*f9b0*/  @!P5 LDG.E.U8 R16, desc[UR38][R14.64+0x10] ;  /* 0x000010260e10d981 */ /* 0x000f22000c1e1100 */
[----:B------:R-:W-:Y:S02]  /*f9c0*/  ISETP.LT.OR P2, PT, R26, 0x11, !P1 ;  /* 0x000000111a00780c */ /* 0x000fe40004f41670 */
[----:B------:R-:W-:Y:S02]  /*f9d0*/  @!P0 IADD3.X R43, R28, R17, R7, P4, P6 ;  /* 0x000000111c2b8210 */ /* 0x000fe400027ec407 */
[----:B------:R-:W-:-:S09]  /*f9e0*/  LOP3.LUT R0, R0, 0xffffffdf, RZ, 0xc0, !PT ;  /* 0xffffffdf00007812 */ /* 0x000fd200078ec0ff */
[----:B------:R-:W-:-:S04]  /*f9f0*/  @P2 LOP3.LUT R0, R0, 0x20, RZ, 0xfc, !PT ;  /* 0x0000002000002812 */ /* 0x000fc800078efcff */
[----:B------:R-:W-:Y:S02]  /*fa00*/  LOP3.LUT R0, R0, 0xffffffef, RZ, 0xc0, !PT ;  /* 0xffffffef00007812 */ /* 0x000fe400078ec0ff */
        /* <DEDUP_REMOVED lines=8> */
[----:B------:R-:W-:Y:S02]  /*fa90*/  ISETP.LT.OR P5, PT, R26, 0x12, !P1 ;  /* 0x000000121a00780c */ /* 0x000fe40004fa1670 */
[----:B0-----:R-:W-:-:S04]  /*faa0*/  @!P2 IADD3 R44, P4, P6, R12, R16, R8 ;  /* 0x000000100c2ca210 */ /* 0x001fc80007e9e008 */
[----:B------:R-:W-:-:S07]  /*fab0*/  @!P2 IADD3.X R45, R28, R17, R7, P4, P6 ;  /* 0x000000111c2da210 */ /* 0x000fce00027ec407 */
[----:B------:R-:W1:Y:S01]  /*fac0*/  @!P5 LDC.64 R16, c[0x0][0x5c0] ;  /* 0x00017000ff10db82 */ /* 0x000e620000000a00 */
[----:B------:R-:W-:Y:S02]  /*fad0*/  @P5 LOP3.LUT R0, R0, 0x10, RZ, 0xfc, !PT ;  /* 0x0000001000005812 */ /* 0x000fe400078efcff */
[----:B-1----:R-:W-:-:S04]  /*fae0*/  @!P5 IADD3 R38, P4, P6, R12, R16, R8 ;  /* 0x000000100c26d210 */ /* 0x002fc80007e9e008 */
[----:B------:R-:W-:Y:S02]  /*faf0*/  @!P5 IADD3.X R39, R28, R17, R7, P4, P6 ;  /* 0x000000111c27d210 */ /* 0x000fe400027ec407 */
[----:B------:R-:W-:Y:S02]  /*fb00*/  LOP3.LUT P5, RZ, R27, 0x100000, RZ, 0xc0, !PT ;  /* 0x001000001bff7812 */ /* 0x000fe400078ac0ff */
[----:B------:R-:W-:-:S11]  /*fb10*/  PRMT R16, RZ, 0x7610, R16 ;  /* 0x00007610ff107816 */ /* 0x000fd60000000010 */
[----:B------:R-:W4:Y:S01]  /*fb20*/  @!P5 LDG.E.U8 R16, desc[UR38][R14.64+0x11] ;  /* 0x000011260e10d981 */ /* 0x000f22000c1e1100 */
[----:B------:R-:W-:Y:S02]  /*fb30*/  ISETP.LT.OR P4, PT, R26, 0x19, !P1 ;  /* 0x000000191a00780c */ /* 0x000fe40004f81670 */
        /* <DEDUP_REMOVED lines=26> */
[----:B0-----:R-:W0:Y:S01]  /*fce0*/  @!P5 LDC.64 R16, c[0x0][0x5c0] ;  /* 0x00017000ff10db82 */ /* 0x001e220000000a00 */
[----:B------:R-:W-:Y:S02]  /*fcf0*/  ISETP.LT.OR P1, PT, R26, 0x1a, !P1 ;  /* 0x0000001a1a00780c */ /* 0x000fe40004f21670 */
[----:B------:R-:W-:Y:S02]  /*fd00*/  LOP3.LUT R0, R0, 0xffffffbf, RZ, 0xc0, !PT ;  /* 0xffffffbf00007812 */ /* 0x000fe400078ec0ff */
[----:B0-----:R-:W-:-:S05]  /*fd10*/  @!P5 IADD3 R16, P6, R12, R16, RZ ;  /* 0x000000100c10d210 */ /* 0x001fca0007fde0ff */
[----:B------:R-:W-:Y:S01]  /*fd20*/  @!P5 IMAD.X R17, R28, 0x1, R17, P6 ;  /* 0x000000011c11d824 */ /* 0x000fe200030e0611 */
[----:B------:R-:W-:-:S04]  /*fd30*/  @P4 LOP3.LUT R0, R0, 0x40, RZ, 0xfc, !PT ;  /* 0x0000004000004812 */ /* 0x000fc800078efcff */
[----:B------:R-:W-:Y:S02]  /*fd40*/  LOP3.LUT P4, RZ, R0, 0x4, RZ, 0xc0, !PT ;  /* 0x0000000400ff7812 */ /* 0x000fe4000788c0ff */
        /* <DEDUP_REMOVED lines=11> */
[----:B------:R-:W-:Y:S02]  /*fe00*/  LOP3.LUT R0, R0, 0xfffffffd, RZ, 0xc0, !PT ;  /* 0xfffffffd00007812 */ /* 0x000fe400078ec0ff */
[----:B------:R-:W-:Y:S02]  /*fe10*/  ISETP.GE.AND P3, PT, R11, 0x101, PT ;  /* 0x000001010b00780c */ /* 0x000fe40003f66270 */
[----:B------:R-:W-:Y:S02]  /*fe20*/  @P1 LOP3.LUT R0, R0, 0x2, RZ, 0xfc, !PT ;  /* 0x0000000200001812 */ /* 0x000fe400078efcff */
[----:B------:R-:W-:Y:S02]  /*fe30*/  @!P1 IADD3.X R35, R28, R17, R7, P5, P6 ;  /* 0x000000111c239210 */ /* 0x000fe40002fec407 */
[----:B------:R-:W-:Y:S02]  /*fe40*/  ISETP.LT.OR P1, PT, R26, 0x1, !P3 ;  /* 0x000000011a00780c */ /* 0x000fe40005f21670 */
[----:B------:R-:W-:-:S11]  /*fe50*/  LOP3.LUT R0, R0, 0xffffff7f, RZ, 0xc0, !PT ;  /* 0xffffff7f00007812 */ /* 0x000fd600078ec0ff */
        /* <DEDUP_REMOVED lines=20> */
[----:B------:R-:W-:Y:S02]  /*ffa0*/  LOP3.LUT P1, RZ, R27, 0x80000, RZ, 0xc0, !PT ;  /* 0x000800001bff7812 */ /* 0x000fe4000782c0ff */
[----:B----4-:R-:W-:-:S04]  /*ffb0*/  LOP3.LUT R16, R16, 0xff, RZ, 0xc0, !PT ;  /* 0x000000ff10107812 */ /* 0x010fc800078ec0ff */
[----:B------:R-:W-:-:S05]  /*ffc0*/  F2FP.F16.E4M3.UNPACK_B R16, R16 ;  /* 0x00000010ff10723e */ /* 0x000fca00020006ff */
[----:B------:R-:W-:-:S05]  /*ffd0*/  HADD2.F32 R16, -RZ, R16.H0_H0 ;  /* 0x20000010ff107230 */ /* 0x000fca0000004100 */
[----:B------:R-:W-:-:S04]  /*ffe0*/  FMUL R16, R16, UR32 ;  /* 0x0000002010107c20 */ /* 0x000fc80008400000 */
[----:B------:R-:W-:-:S05]  /*fff0*/  FFMA R237, R237, UR33, R16 ;  /* 0x00000021eded7c23 */ /* 0x000fca0008000010 */
[----:B------:R-:W-:-:S05]  /*10000*/  F2FP.SATFINITE.E4M3.F32.PACK_AB_MERGE_C R237, RZ, R237, RZ ;  /* 0x000000edffed723e */ /* 0x000fca00048070ff */
[----:B------:R-:W-:Y:S01]  /*10010*/  @!P4 STG.E.U8 desc[UR38][R32.64+0x19], R237 ;  /* 0x000019ed2000c986 */ /* 0x000fe2000c101126 */
[----:B------:R-:W-:-:S05]  /*10020*/  IADD3 R16, P4, R29, 0x80, RZ ;  /* 0x000000801d107810 */ /* 0x000fca0007f9e0ff */
[----:B------:R-:W-:-:S04]  /*10030*/  IMAD.X R18, RZ, RZ, R83, P4 ;  /* 0x000000ffff127224 */ /* 0x000fc800020e0653 */
        /* <DEDUP_REMOVED lines=8> */
[----:B------:R-:W-:Y:S02]  /*100c0*/  LOP3.LUT P2, RZ, R27, 0x200000, RZ, 0xc0, !PT ;  /* 0x002000001bff7812 */ /* 0x000fe4000784c0ff */
[----:B----4-:R-:W-:-:S04]  /*100d0*/  LOP3.LUT R18, R18, 0xff, RZ, 0xc0, !PT ;  /* 0x000000ff12127812 */ /* 0x010fc800078ec0ff */
[----:B------:R-:W-:-:S05]  /*100e0*/  F2FP.F16.E4M3.UNPACK_B R18, R18 ;  /* 0x00000012ff12723e */ /* 0x000fca00020006ff */
[----:B------:R-:W-:-:S05]  /*100f0*/  HADD2.F32 R18, -RZ, R18.H0_H0 ;  /* 0x20000012ff127230 */ /* 0x000fca0000004100 */
[----:B------:R-:W-:-:S04]  /*10100*/  FMUL R18, R18, UR32 ;  /* 0x0000002012127c20 */ /* 0x000fc80008400000 */
[----:B--2---:R-:W-:Y:S02]  /*10110*/  FFMA R20, R54, UR33, R18 ;  /* 0x0000002136147c23 */ /* 0x004fe40008000012 */
[----:B------:R-:W0:Y:S01]  /*10120*/  @!P6 LDC.64 R18, c[0x0][0x5c0] ;  /* 0x00017000ff12eb82 */ /* 0x000e220000000a00 */
[----:B------:R-:W-:Y:S01]  /*10130*/  LOP3.LUT R0, R0, 0xfffffbff, RZ, 0xc0, !PT ;  /* 0xfffffbff00007812 */ /* 0x000fe200078ec0ff */
[----:B------:R-:W2:Y:S01]  /*10140*/  LDL.LU R54, [R1+0x88] ;  /* 0x0000880001367983 */ /* 0x000ea20000300800 */
[----:B------:R-:W-:-:S05]  /*10150*/  F2FP.SATFINITE.E4M3.F32.PACK_AB_MERGE_C R20, RZ, R20, RZ ;  /* 0x00000014ff14723e */ /* 0x000fca00048070ff */
[----:B------:R-:W-:Y:S01]  /*10160*/  @!P1 STG.E.U8 desc[UR38][R40.64], R20 ;  /* 0x0000001428009986 */ /* 0x000fe2000c101126 */
[----:B0-----:R-:W-:Y:S02]  /*10170*/  @!P6 IADD3 R58, P4, P5, R12, R18, R10 ;  /* 0x000000120c3ae210 */ /* 0x001fe40007d9e00a */
[----:B------:R-:W-:-:S06]  /*10180*/  PRMT R18, RZ, 0x7610, R18 ;  /* 0x00007610ff127816 */ /* 0x000fcc0000000012 */
[----:B------:R-:W4:Y:S01]  /*10190*/  @!P2 LDG.E.U8 R18, desc[UR38][R16.64+0x1] ;  /* 0x000001261012a981 */ /* 0x000f22000c1e1100 */
[----:B------:R-:W-:Y:S02]  /*101a0*/  ISETP.GE.AND P1, PT, R11, 0x89, PT ;  /* 0x000000890b00780c */ /* 0x000fe40003f26270 */
[----:B------:R-:W-:Y:S02]  /*101b0*/  @!P6 IADD3.X R59, R28, R19, R9, P4, P5 ;  /* 0x000000131c3be210 */ /* 0x000fe400027ea409 */
[----:B------:R-:W-:Y:S02]  /*101c0*/  ISETP.LT.OR P5, PT, R26, 0x1, !P1 ;  /* 0x000000011a00780c */ /* 0x000fe40004fa1670 */
[----:B------:R-:W-:-:S11]  /*101d0*/  @P6 LOP3.LUT R0, R0, 0x400, RZ, 0xfc, !PT ;  /* 0x0000040000006812 */ /* 0x000fd600078efcff */
[----:B------:R-:W-:Y:S02]  /*101e0*/  @!P5 IADD3 R22, P4, P6, R3, R12, R8 ;  /* 0x0000000c0316d210 */ /* 0x000fe40007e9e008 */
[----:B----4-:R-:W-:-:S04]  /*101f0*/  LOP3.LUT R18, R18, 0xff, RZ, 0xc0, !PT ;  /* 0x000000ff12127812 */ /* 0x010fc800078ec0ff */
[----:B------:R-:W-:-:S05]  /*10200*/  F2FP.F16.E4M3.UNPACK_B R18, R18 ;  /* 0x00000012ff12723e */ /* 0x000fca00020006ff */
[----:B------:R-:W-:-:S05]  /*10210*/  HADD2.F32 R18, -RZ, R18.H0_H0 ;  /* 0x20000012ff127230 */ /* 0x000fca0000004100 */
[----:B------:R-:W-:-:S04]  /*10220*/  FMUL R18, R18, UR32 ;  /* 0x0000002012127c20 */ /* 0x000fc80008400000 */
[----:B---3--:R-:W-:Y:S01]  /*10230*/  FFMA R18, R55, UR33, R18 ;  /* 0x0000002137127c23 */ /* 0x008fe20008000012 */
[----:B------:R-:W-:Y:S01]  /*10240*/  @!P5 IADD3.X R23, R4, R28, R7, P4, P6 ;  /* 0x0000001c0417d210 */ /* 0x000fe200027ec407 */
[----:B------:R-:W3:Y:S03]  /*10250*/  LDL.LU R55, [R1+0x8c] ;  /* 0x00008c0001377983 */ /* 0x000ee60000300800 */
[----:B------:R-:W-:-:S05]  /*10260*/  F2FP.SATFINITE.E4M3.F32.PACK_AB_MERGE_C R18, RZ, R18, RZ ;  /* 0x00000012ff12723e */ /* 0x000fca00048070ff */
[----:B------:R0:W-:Y:S02]  /*10270*/  @!P2 STG.E.U8 desc[UR38][R36.64+0x1], R18 ;  /* 0x000001122400a986 */ /* 0x0001e4000c101126 */
[----:B0-----:R-:W-:-:S05]  /*10280*/  IADD3 R18, P2, R29, 0x88, RZ ;  /* 0x000000881d127810 */ /* 0x001fca0007f5e0ff */
[----:B------:R-:W-:-:S04]  /*10290*/  IMAD.X R20, RZ, RZ, R83, P2 ;  /* 0x000000ffff147224 */ /* 0x000fc800010e0653 */
[----:B------:R-:W-:-:S04]  /*102a0*/  IMAD R20, R20, UR10, RZ ;  /* 0x0000000a14147c24 */ /* 0x000fc8000f8e02ff */
[C---:B------:R-:W-:Y:S02]  /*102b0*/  IMAD R20, R18.reuse, UR11, R20 ;  /* 0x0000000b12147c24 */ /* 0x040fe4000f8e0214 */
[----:B------:R-:W-:-:S03]  /*102c0*/  IMAD.WIDE.U32 R18, R18, UR10, R30 ;  /* 0x0000000a12127c25 */ /* 0x000fc6000f8e001e */
[----:B------:R-:W-:-:S04]  /*102d0*/  IADD3 R18, P2, R18, UR12, RZ ;  /* 0x0000000c12127c10 */ /* 0x000fc8000ff5e0ff */
[----:B------:R-:W-:Y:S02]  /*102e0*/  IADD3.X R19, R19, UR13, R20, P2, !PT ;  /* 0x0000000d13137c10 */ /* 0x000fe400097fe414 */
[----:B------:R-:W0:Y:S02]  /*102f0*/  @!P5 LDC.64 R20, c[0x0][0x5c0] ;  /* 0x00017000ff14db82 */ /* 0x000e240000000a00 */
[----:B0-----:R-:W-:Y:S02]  /*10300*/  @!P5 IADD3 R20, P2, R22, R20, RZ ;  /* 0x000000141614d210 */ /* 0x001fe40007f5e0ff */
[----:B------:R-:W-:-:S06]  /*10310*/  PRMT R22, RZ, 0x7610, R22 ;  /* 0x00007610ff167816 */ /* 0x000fcc0000000016 */
[----:B------:R-:W4:Y:S01]  /*10320*/  @!P5 LDG.E.U8 R22, desc[UR38][R18.64] ;  /* 0x000000261216d981 */ /* 0x000f22000c1e1100 */
[----:B------:R-:W-:Y:S01]  /*10330*/  ISETP.LT.OR P4, PT, R26, 0x2, !P1 ;  /* 0x000000021a00780c */ /* 0x000fe20004f81670 */
[----:B------:R-:W-:-:S12]  /*10340*/  @!P5 IMAD.X R21, R23, 0x1, R21, P2 ;  /* 0x000000011715d824 */ /* 0x000fd800010e0615 */
[----:B------:R-:W-:-:S04]  /*10350*/  @!P4 IADD3 R32, P2, P6, R3, R12, R8 ;  /* 0x0000000c0320c210 */ /* 0x000fc80007e5e008 */
[----:B------:R-:W-:Y:S02]  /*10360*/  @!P4 IADD3.X R33, R4, R28, R7, P2, P6 ;  /* 0x0000001c0421c210 */ /* 0x000fe400017ec407 */
[----:B------:R-:W-:Y:S02]  /*10370*/  ISETP.LT.OR P2, PT, R26, 0xa, !P3 ;  /* 0x0000000a1a00780c */ /* 0x000fe40005f41670 */
[----:B----4-:R-:W-:-:S04]  /*10380*/  LOP3.LUT R22, R22, 0xff, RZ, 0xc0, !PT ;  /* 0x000000ff16167812 */ /* 0x010fc800078ec0ff */
[----:B------:R-:W-:-:S05]  /*10390*/  F2FP.F16.E4M3.UNPACK_B R22, R22 ;  /* 0x00000016ff16723e */ /* 0x000fca00020006ff */
[----:B------:R-:W-:-:S05]  /*103a0*/  HADD2.F32 R22, -RZ, R22.H0_H0 ;  /* 0x20000016ff167230 */ /* 0x000fca0000004100 */
[----:B------:R-:W-:-:S04]  /*103b0*/  FMUL R22, R22, UR32 ;  /* 0x0000002016167c20 */ /* 0x000fc80008400000 */
[----:B--2---:R-:W-:Y:S01]  /*103c0*/  FFMA R22, R54, UR33, R22 ;  /* 0x0000002136167c23 */ /* 0x004fe20008000016 */
[----:B------:R-:W-:Y:S01]  /*103d0*/  LOP3.LUT R27, R27, 0xffffbfff, RZ, 0xc0, !PT ;  /* 0xffffbfff1b1b7812 */ /* 0x000fe200078ec0ff */
[----:B------:R-:W2:Y:S03]  /*103e0*/  LDL.LU R54, [R1+0x90] ;  /* 0x0000900001367983 */ /* 0x000ea60000300800 */
[----:B------:R-:W-:Y:S01]  /*103f0*/  F2FP.SATFINITE.E4M3.F32.PACK_AB_MERGE_C R22, RZ, R22, RZ ;  /* 0x00000016ff16723e */ /* 0x000fe200048070ff */
[----:B------:R-:W4:Y:S04]  /*10400*/  LDL.LU R63, [R1+0x94] ;  /* 0x00009400013f7983 */ /* 0x000f280000300800 */
[----:B------:R0:W-:Y:S01]  /*10410*/  @!P5 STG.E.U8 desc[UR38][R20.64], R22 ;  /* 0x000000161400d986 */ /* 0x0001e2000c101126 */
[----:B------:R-:W-:-:S02]  /*10420*/  @P2 LOP3.LUT R27, R27, 0x4000, RZ, 0xfc, !PT ;  /* 0x000040001b1b2812 */ /* 0x000fc400078efcff */
[----:B------:R-:W-:Y:S01]  /*10430*/  LOP3.LUT R0, R0, 0xfffffdff, RZ, 0xc0, !PT ;  /* 0xfffffdff00007812 */ /* 0x000fe200078ec0ff */
[----:B------:R-:W4:Y:S01]  /*10440*/  LDL.LU R62, [R1+0x98] ;  /* 0x00009800013e7983 */ /* 0x000f220000300800 */
[----:B0-----:R-:W0:Y:S08]  /*10450*/  @!P2 LDC.64 R20, c[0x0][0x5c0] ;  /* 0x00017000ff14ab82 */ /* 0x001e300000000a00 */
[----:B------:R-:W1:Y:S01]  /*10460*/  @!P4 LDC.64 R22, c[0x0][0x5c0] ;  /* 0x00017000ff16cb82 */ /* 0x000e620000000a00 */
[----:B0-----:R-:W-:-:S02]  /*10470*/  @!P2 IADD3 R40, P5, P6, R12, R20, R10 ;  /* 0x000000140c28a210 */ /* 0x001fc40007ebe00a */
[----:B------:R-:W-:-:S06]  /*10480*/  PRMT R20, RZ, 0x7610, R20 ;  /* 0x00007610ff147816 */ /* 0x000fcc0000000014 */
[----:B------:R-:W3:Y:S01]  /*10490*/  @!P4 LDG.E.U8 R20, desc[UR38][R18.64+0x1] ;  /* 0x000001261214c981 */ /* 0x000ee2000c1e1100 */
[----:B------:R-:W-:Y:S02]  /*104a0*/  @!P2 IADD3.X R41, R28, R21, R9, P5, P6 ;  /* 0x000000151c29a210 */ /* 0x000fe40002fec409 */
[----:B------:R-:W-:Y:S02]  /*104b0*/  ISETP.GE.AND P2, PT, R11, 0x101, PT ;  /* 0x000001010b00780c */ /* 0x000fe40003f46270 */
[----:B-1----:R-:W-:Y:S02]  /*104c0*/  @!P4 IADD3 R22, P3, R32, R22, RZ ;  /* 0x000000162016c210 */ /* 0x002fe40007f7e0ff */
[----:B------:R-:W-:-:S03]  /*104d0*/  ISETP.LT.OR P6, PT, R26, 0x11, !P2 ;  /* 0x000000111a00780c */ /* 0x000fc600057c1670 */
[----:B------:R-:W-:Y:S01]  /*104e0*/  @!P4 IMAD.X R23, R33, 0x1, R23, P3 ;  /* 0x000000012117c824 */ /* 0x000fe200018e0617 */
[----:B------:R-:W-:Y:S02]  /*104f0*/  LOP3.LUT P3, RZ, R27, 0x20000, RZ, 0xc0, !PT ;  /* 0x000200001bff7812 */ /* 0x000fe4000786c0ff */
[----:B---3--:R-:W-:-:S04]  /*10500*/  LOP3.LUT R20, R20, 0xff, RZ, 0xc0, !PT ;  /* 0x000000ff14147812 */ /* 0x008fc800078ec0ff */
        /* <DEDUP_REMOVED lines=9> */
[----:B------:R-:W3:Y:S01]  /*105a0*/  @!P3 LDG.E.U8 R20, desc[UR38][R16.64+0x8] ;  /* 0x000008261014b981 */ /* 0x000ee2000c1e1100 */
[----:B------:R-:W-:Y:S02]  /*105b0*/  @P6 LOP3.LUT R0, R0, 0x200, RZ, 0xfc, !PT ;  /* 0x0000020000006812 */ /* 0x000fe400078efcff */
[----:B------:R-:W-:Y:S02]  /*105c0*/  @!P6 IADD3.X R57, R28, R21, R9, P4, P5 ;  /* 0x000000151c39e210 */ /* 0x000fe400027ea409 */
[----:B------:R-:W-:Y:S02]  /*105d0*/  ISETP.LT.OR P6, PT, R26, 0x12, !P2 ;  /* 0x000000121a00780c */ /* 0x000fe400057c1670 */
[----:B------:R-:W-:-:S11]  /*105e0*/  LOP3.LUT R0, R0, 0xfffffeff, RZ, 0xc0, !PT ;  /* 0xfffffeff00007812 */ /* 0x000fd600078ec0ff */
[----:B------:R-:W-:Y:S02]  /*105f0*/  @P6 LOP3.LUT R0, R0, 0x100, RZ, 0xfc, !PT ;  /* 0x0000010000006812 */ /* 0x000fe400078efcff */
[----:B---3--:R-:W-:-:S04]  /*10600*/  LOP3.LUT R20, R20, 0xff, RZ, 0xc0, !PT ;  /* 0x000000ff14147812 */ /* 0x008fc800078ec0ff */
[----:B------:R-:W-:-:S05]  /*10610*/  F2FP.F16.E4M3.UNPACK_B R20, R20 ;  /* 0x00000014ff14723e */ /* 0x000fca00020006ff */
[----:B------:R-:W-:-:S05]  /*10620*/  HADD2.F32 R20, -RZ, R20.H0_H0 ;  /* 0x20000014ff147230 */ /* 0x000fca0000004100 */
[----:B------:R-:W-:-:S04]  /*10630*/  FMUL R20, R20, UR32 ;  /* 0x0000002014147c20 */ /* 0x000fc80008400000 */
[----:B--2---:R-:W-:Y:S02]  /*10640*/  FFMA R22, R54, UR33, R20 ;  /* 0x0000002136167c23 */ /* 0x004fe40008000014 */
[----:B------:R-:W0:Y:S02]  /*10650*/  @!P6 LDC.64 R20, c[0x0][0x5c0] ;  /* 0x00017000ff14eb82 */ /* 0x000e240000000a00 */
[----:B0-----:R-:W-:-:S04]  /*10660*/  @!P6 IADD3 R54, P4, P5, R12, R20, R10 ;  /* 0x000000140c36e210 */ /* 0x001fc80007d9e00a */
[----:B------:R-:W-:Y:S02]  /*10670*/  @!P6 IADD3.X R55, R28, R21, R9, P4, P5 ;  /* 0x000000151c37e210 */ /* 0x000fe400027ea409 */
[----:B------:R-:W-:-:S13]  /*10680*/  ISETP.LT.OR P6, PT, R26, 0x19, !P2 ;  /* 0x000000191a00780c */ /* 0x000fda00057c1670 */
[----:B------:R-:W0:Y:S01]  /*10690*/  @!P6 LDC.64 R20, c[0x0][0x5c0] ;  /* 0x00017000ff14eb82 */ /* 0x000e220000000a00 */
[----:B------:R-:W-:-:S05]  /*106a0*/  F2FP.SATFINITE.E4M3.F32.PACK_AB_MERGE_C R22, RZ, R22, RZ ;  /* 0x00000016ff16723e */ /* 0x000fca00048070ff */
[----:B------:R-:W-:Y:S01]  /*106b0*/  @!P3 STG.E.U8 desc[UR38][R48.64+0x8], R22 ;  /* 0x000008163000b986 */ /* 0x000fe2000c101126 */
[----:B0-----:R-:W-:Y:S02]  /*106c0*/  @!P6 IADD3 R60, P4, P5, R12, R20, R10 ;  /* 0x000000140c3ce210 */ /* 0x001fe40007d9e00a */
[----:B------:R-:W-:-:S06]  /*106d0*/  PRMT R20, RZ, 0x7610, R20 ;  /* 0x00007610ff147816 */ /* 0x000fcc0000000014 */
[----:B------:R-:W2:Y:S01]  /*106e0*/  @!P0 LDG.E.U8 R20, desc[UR38][R16.64+0x9] ;  /* 0x0000092610148981 */ /* 0x000ea2000c1e1100 */
[----:B------:R-:W-:Y:S02]  /*106f0*/  @!P6 IADD3.X R61, R28, R21, R9, P4, P5 ;  /* 0x000000151c3de210 */ /* 0x000fe400027ea409 */
[----:B------:R-:W-:Y:S02]  /*10700*/  ISETP.LT.OR P4, PT, R26, 0x9, !P1 ;  /* 0x000000091a00780c */ /* 0x000fe40004f81670 */
[----:B--2---:R-:W-:-:S04]  /*10710*/  LOP3.LUT R20, R20, 0xff, RZ, 0xc0, !PT ;  /* 0x000000ff14147812 */ /* 0x004fc800078ec0ff */
[----:B------:R-:W-:-:S05]  /*10720*/  F2FP.F16.E4M3.UNPACK_B R20, R20 ;  /* 0x00000014ff14723e */ /* 0x000fca00020006ff */
[----:B------:R-:W-:-:S05]  /*10730*/  HADD2.F32 R20, -RZ, R20.H0_H0 ;  /* 0x20000014ff147230 */ /* 0x000fca0000004100 */
[----:B------:R-:W-:-:S04]  /*10740*/  FMUL R20, R20, UR32 ;  /* 0x0000002014147c20 */ /* 0x000fc80008400000 */
[----:B----4-:R-:W-:Y:S01]  /*10750*/  FFMA R20, R63, UR33, R20 ;  /* 0x000000213f147c23 */ /* 0x010fe20008000014 */
[----:B------:R-:W-:Y:S01]  /*10760*/  ISETP.LT.OR P2, PT, R26, 0x1a, !P2 ;  /* 0x0000001a1a00780c */ /* 0x000fe20005741670 */
[----:B------:R-:W2:Y:S03]  /*10770*/  LDL.LU R63, [R1+0x9c] ;  /* 0x00009c00013f7983 */ /* 0x000ea60000300800 */
[----:B------:R-:W-:-:S05]  /*10780*/  F2FP.SATFINITE.E4M3.F32.PACK_AB_MERGE_C R20, RZ, R20, RZ ;  /* 0x00000014ff14723e */ /* 0x000fca00048070ff */
[----:B------:R0:W-:Y:S02]  /*10790*/  @!P0 STG.E.U8 desc[UR38][R42.64+0x9], R20 ;  /* 0x000009142a008986 */ /* 0x0001e4000c101126 */
[----:B0-----:R-:W0:Y:S01]  /*107a0*/  @!P4 LDC.64 R20, c[0x0][0x5c0] ;  /* 0x00017000ff14cb82 */ /* 0x001e220000000a00 */
[----:B------:R-:W-:-:S04]  /*107b0*/  @!P4 IADD3 R22, P0, P5, R3, R12, R8 ;  /* 0x0000000c0316c210 */ /* 0x000fc80007d1e008 */
[----:B------:R-:W-:Y:S02]  /*107c0*/  @!P4 IADD3.X R23, R4, R28, R7, P0, P5 ;  /* 0x0000001c0417c210 */ /* 0x000fe400007ea407 */
[----:B0-----:R-:W-:Y:S02]  /*107d0*/  @!P4 IADD3 R20, P0, R22, R20, RZ ;  /* 0x000000141614c210 */ /* 0x001fe40007f1e0ff */
[----:B------:R-:W-:-:S06]  /*107e0*/  PRMT R22, RZ, 0x7610, R22 ;  /* 0x00007610ff167816 */ /* 0x000fcc0000000016 */
[----:B------:R-:W3:Y:S01]  /*107f0*/  @!P4 LDG.E.U8 R22, desc[UR38][R18.64+0x8] ;  /* 0x000008261216c981 */ /* 0x000ee2000c1e1100 */
[----:B------:R-:W-:Y:S01]  /*10800*/  @!P4 IMAD.X R21, R23, 0x1, R21, P0 ;  /* 0x000000011715c824 */ /* 0x000fe200000e0615 */
[----:B------:R-:W-:Y:S02]  /*10810*/  ISETP.LT.OR P0, PT, R26, 0xa, !P1 ;  /* 0x0000000a1a00780c */ /* 0x000fe40004f01670 */
[----:B------:R-:W-:-:S04]  /*10820*/  LOP3.LUT R0, R0, 0xfffff7ff, RZ, 0xc0, !PT ;  /* 0xfffff7ff00007812 */ /* 0x000fc800078ec0ff */
[----:B------:R-:W-:-:S07]  /*10830*/  @P6 LOP3.LUT R0, R0, 0x800, RZ, 0xfc, !PT ;  /* 0x0000080000006812 */ /* 0x000fce00078efcff */
[----:B------:R-:W-:-:S04]  /*10840*/  @!P0 IADD3 R32, P5, P6, R3, R12, R8 ;  /* 0x0000000c03208210 */ /* 0x000fc80007ebe008 */
[----:B------:R-:W-:Y:S02]  /*10850*/  @!P0 IADD3.X R33, R4, R28, R7, P5, P6 ;  /* 0x0000001c04218210 */ /* 0x000fe40002fec407 */
[----:B---3--:R-:W-:-:S04]  /*10860*/  LOP3.LUT R22, R22, 0xff, RZ, 0xc0, !PT ;  /* 0x000000ff16167812 */ /* 0x008fc800078ec0ff */
[----:B------:R-:W-:-:S05]  /*10870*/  F2FP.F16.E4M3.UNPACK_B R22, R22 ;  /* 0x00000016ff16723e */ /* 0x000fca00020006ff */
[----:B------:R-:W-:-:S05]  /*10880*/  HADD2.F32 R22, -RZ, R22.H0_H0 ;  /* 0x20000016ff167230 */ /* 0x000fca0000004100 */
[----:B------:R-:W-:-:S04]  /*10890*/  FMUL R22, R22, UR32 ;  /* 0x0000002016167c20 */ /* 0x000fc80008400000 */
[----:B------:R-:W-:Y:S01]  /*108a0*/  FFMA R22, R62, UR33, R22 ;  /* 0x000000213e167c23 */ /* 0x000fe20008000016 */
[----:B------:R-:W-:Y:S01]  /*108b0*/  LOP3.LUT P3, RZ, R27, 0x10000, RZ, 0xc0, !PT ;  /* 0x000100001bff7812 */ /* 0x000fe2000786c0ff */
[----:B------:R-:W3:Y:S03]  /*108c0*/  LDL.LU R62, [R1+0xa0] ;  /* 0x0000a000013e7983 */ /* 0x000ee60000300800 */
[----:B------:R-:W-:Y:S01]  /*108d0*/  F2FP.SATFINITE.E4M3.F32.PACK_AB_MERGE_C R22, RZ, R22, RZ ;  /* 0x00000016ff16723e */ /* 0x000fe200048070ff */
[----:B------:R-:W4:Y:S04]  /*108e0*/  LDL.LU R65, [R1+0xa4] ;  /* 0x0000a40001417983 */ /* 0x000f280000300800 */
[----:B------:R0:W-:Y:S01]  /*108f0*/  @!P4 STG.E.U8 desc[UR38][R20.64+0x8], R22 ;  /* 0x000008161400c986 */ /* 0x0001e2000c101126 */
[----:B------:R-:W-:-:S03]  /*10900*/  LOP3.LUT R0, R0, 0xfffffff7, RZ, 0xc0, !PT ;  /* 0xfffffff700007812 */ /* 0x000fc600078ec0ff */
[----:B------:R-:W4:Y:S01]  /*10910*/  LDL.LU R64, [R1+0xa8] ;  /* 0x0000a80001407983 */ /* 0x000f220000300800 */
[----:B0-----:R-:W0:Y:S08]  /*10920*/  @!P2 LDC.64 R20, c[0x0][0x5c0] ;  /* 0x00017000ff14ab82 */ /* 0x001e300000000a00 */
[----:B------:R-:W1:Y:S01]  /*10930*/  @!P0 LDC.64 R22, c[0x0][0x5c0] ;  /* 0x00017000ff168b82 */ /* 0x000e620000000a00 */
[----:B------:R-:W-:Y:S01]  /*10940*/  @P2 LOP3.LUT R0, R0, 0x8, RZ, 0xfc, !PT ;  /* 0x0000000800002812 */ /* 0x000fe200078efcff */
[----:B------:R-:W4:Y:S04]  /*10950*/  LDL.LU R67, [R1+0xac] ;  /* 0x0000ac0001437983 */ /* 0x000f280000300800 */
[----:B------:R-:W4:Y:S01]  /*10960*/  LDL.LU R66, [R1+0xb0] ;  /* 0x0000b00001427983 */ /* 0x000f220000300800 */
[----:B0-----:R-:W-:-:S02]  /*10970*/  @!P2 IADD3 R36, P5, P6, R12, R20, R10 ;  /* 0x000000140c24a210 */ /* 0x001fc40007ebe00a */
[----:B------:R-:W-:-:S06]  /*10980*/  PRMT R20, RZ, 0x7610, R20 ;  /* 0x00007610ff147816 */ /* 0x000fcc0000000014 */
[----:B------:R-:W2:Y:S01]  /*10990*/  @!P0 LDG.E.U8 R20, desc[UR38][R18.64+0x9] ;  /* 0x0000092612148981 */ /* 0x000ea2000c1e1100 */
[----:B------:R-:W-:Y:S02]  /*109a0*/  @!P2 IADD3.X R37, R28, R21, R9, P5, P6 ;  /* 0x000000151c25a210 */ /* 0x000fe40002fec409 */
[----:B------:R-:W-:Y:S02]  /*109b0*/  ISETP.LT.OR P5, PT, R26, 0x21, !P3 ;  /* 0x000000211a00780c */ /* 0x000fe40005fa1670 */
[----:B-1----:R-:W-:-:S05]  /*109c0*/  @!P0 IADD3 R22, P4, R32, R22, RZ ;  /* 0x0000001620168210 */ /* 0x002fca0007f9e0ff */
[----:B------:R-:W-:Y:S01]  /*109d0*/  @!P0 IMAD.X R23, R33, 0x1, R23, P4 ;  /* 0x0000000121178824 */ /* 0x000fe200020e0617 */
[----:B------:R-:W-:Y:S02]  /*109e0*/  LOP3.LUT P6, RZ, R0, 0x20, RZ, 0xc0, !PT ;  /* 0x0000002000ff7812 */ /* 0x000fe400078cc0ff */
[----:B--2---:R-:W-:-:S04]  /*109f0*/  LOP3.LUT R20, R20, 0xff, RZ, 0xc0, !PT ;  /* 0x000000ff14147812 */ /* 0x004fc800078ec0ff */
        /* <DEDUP_REMOVED lines=9> */
[----:B------:R-:W2:Y:S01]  /*10a90*/  @!P6 LDG.E.U8 R20, desc[UR38][R16.64+0x10] ;  /* 0x000010261014e981 */ /* 0x000ea2000c1e1100 */
[----:B------:R-:W-:Y:S02]  /*10aa0*/  @!P5 IADD3.X R49, R28, R21, R4, P0, P4 ;  /* 0x000000151c31d210 */ /* 0x000fe400007e8404 */
[----:B------:R-:W-:Y:S02]  /*10ab0*/  ISETP.LT.OR P5, PT, R26, 0x22, !P3 ;  /* 0x000000221a00780c */ /* 0x000fe40005fa1670 */
[----:B------:R-:W-:Y:S02]  /*10ac0*/  LOP3.LUT P2, RZ, R0, 0x10, RZ, 0xc0, !PT ;  /* 0x0000001000ff7812 */ /* 0x000fe4000784c0ff */
[----:B--2---:R-:W-:-:S04]  /*10ad0*/  LOP3.LUT R20, R20, 0xff, RZ, 0xc0, !PT ;  /* 0x000000ff14147812 */ /* 0x004fc800078ec0ff */
[----:B------:R-:W-:-:S05]  /*10ae0*/  F2FP.F16.E4M3.UNPACK_B R20, R20 ;  /* 0x00000014ff14723e */ /* 0x000fca00020006ff */
[----:B------:R-:W-:-:S05]  /*10af0*/  HADD2.F32 R20, -RZ, R20.H0_H0 ;  /* 0x20000014ff147230 */ /* 0x000fca0000004100 */
[----:B------:R-:W-:-:S04]  /*10b00*/  FMUL R20, R20, UR32 ;  /* 0x0000002014147c20 */ /* 0x000fc80008400000 */
[----:B---3--:R-:W-:Y:S02]  /*10b10*/  FFMA R22, R62, UR33, R20 ;  /* 0x000000213e167c23 */ /* 0x008fe40008000014 */
[----:B------:R-:W0:Y:S02]  /*10b20*/  @!P5 LDC.64 R20, c[0x0][0x5c0] ;  /* 0x00017000ff14db82 */ /* 0x000e240000000a00 */
[----:B0-----:R-:W-:-:S04]  /*10b30*/  @!P5 IADD3 R62, P0, P4, R12, R20, R3 ;  /* 0x000000140c3ed210 */ /* 0x001fc80007c1e003 */
[----:B------:R-:W-:Y:S02]  /*10b40*/  @!P5 IADD3.X R63, R28, R21, R4, P0, P4 ;  /* 0x000000151c3fd210 */ /* 0x000fe400007e8404 */
[----:B------:R-:W-:-:S13]  /*10b50*/  ISETP.LT.OR P5, PT, R26, 0x29, !P3 ;  /* 0x000000291a00780c */ /* 0x000fda0005fa1670 */
[----:B------:R-:W0:Y:S01]  /*10b60*/  @!P5 LDC.64 R20, c[0x0][0x5c0] ;  /* 0x00017000ff14db82 */ /* 0x000e220000000a00 */
[----:B------:R-:W-:-:S05]  /*10b70*/  F2FP.SATFINITE.E4M3.F32.PACK_AB_MERGE_C R22, RZ, R22, RZ ;  /* 0x00000016ff16723e */ /* 0x000fca00048070ff */
[----:B------:R1:W-:Y:S01]  /*10b80*/  @!P6 STG.E.U8 desc[UR38][R44.64+0x10], R22 ;  /* 0x000010162c00e986 */ /* 0x0003e2000c101126 */
[----:B0-----:R-:W-:Y:S02]  /*10b90*/  @!P5 IADD3 R68, P0, P4, R12, R20, R3 ;  /* 0x000000140c44d210 */ /* 0x001fe40007c1e003 */
[----:B------:R-:W-:-:S06]  /*10ba0*/  PRMT R20, RZ, 0x7610, R20 ;  /* 0x00007610ff147816 */ /* 0x000fcc0000000014 */
[----:B------:R-:W2:Y:S01]  /*10bb0*/  @!P2 LDG.E.U8 R20, desc[UR38][R16.64+0x11] ;  /* 0x000011261014a981 */ /* 0x000ea2000c1e1100 */
[----:B------:R-:W-:Y:S02]  /*10bc0*/  @!P5 IADD3.X R69, R28, R21, R4, P0, P4 ;  /* 0x000000151c45d210 */ /* 0x000fe400007e8404 */
[----:B------:R-:W-:-:S13]  /*10bd0*/  ISETP.LT.OR P4, PT, R26, 0x11, !P1 ;  /* 0x000000111a00780c */ /* 0x000fda0004f81670 */
[----:B-1----:R-:W-:-:S04]  /*10be0*/  @!P4 IADD3 R22, P0, P5, R3, R12, R8 ;  /* 0x0000000c0316c210 */ /* 0x002fc80007d1e008 */
[----:B------:R-:W-:Y:S02]  /*10bf0*/  @!P4 IADD3.X R23, R4, R28, R7, P0, P5 ;  /* 0x0000001c0417c210 */ /* 0x000fe400007ea407 */
[----:B--2---:R-:W-:-:S04]  /*10c00*/  LOP3.LUT R20, R20, 0xff, RZ, 0xc0, !PT ;  /* 0x000000ff14147812 */ /* 0x004fc800078ec0ff */
[----:B------:R-:W-:-:S05]  /*10c10*/  F2FP.F16.E4M3.UNPACK_B R20, R20 ;  /* 0x00000014ff14723e */ /* 0x000fca00020006ff */
[----:B------:R-:W-:-:S05]  /*10c20*/  HADD2.F32 R20, -RZ, R20.H0_H0 ;  /* 0x20000014ff147230 */ /* 0x000fca0000004100 */
[----:B------:R-:W-:-:S04]  /*10c30*/  FMUL R20, R20, UR32 ;  /* 0x0000002014147c20 */ /* 0x000fc80008400000 */
[----:B----4-:R-:W-:-:S05]  /*10c40*/  FFMA R20, R65, UR33, R20 ;  /* 0x0000002141147c23 */ /* 0x010fca0008000014 */
[----:B------:R-:W-:-:S05]  /*10c50*/  F2FP.SATFINITE.E4M3.F32.PACK_AB_MERGE_C R20, RZ, R20, RZ ;  /* 0x00000014ff14723e */ /* 0x000fca00048070ff */
[----:B------:R0:W-:Y:S02]  /*10c60*/  @!P2 STG.E.U8 desc[UR38][R38.64+0x11], R20 ;  /* 0x000011142600a986 */ /* 0x0001e4000c101126 */
[----:B0-----:R-:W0:Y:S02]  /*10c70*/  @!P4 LDC.64 R20, c[0x0][0x5c0] ;  /* 0x00017000ff14cb82 */ /* 0x001e240000000a00 */
[----:B0-----:R-:W-:Y:S02]  /*10c80*/  @!P4 IADD3 R20, P0, R22, R20, RZ ;  /* 0x000000141614c210 */ /* 0x001fe40007f1e0ff */
[----:B------:R-:W-:-:S06]  /*10c90*/  PRMT R22, RZ, 0x7610, R22 ;  /* 0x00007610ff167816 */ /* 0x000fcc0000000016 */
[----:B------:R-:W2:Y:S01]  /*10ca0*/  @!P4 LDG.E.U8 R22, desc[UR38][R18.64+0x10] ;  /* 0x000010261216c981 */ /* 0x000ea2000c1e1100 */
[C---:B------:R-:W-:Y:S01]  /*10cb0*/  ISETP.LT.OR P2, PT, R26.reuse, 0x2a, !P3 ;  /* 0x0000002a1a00780c */ /* 0x040fe20005f41670 */
[----:B------:R-:W-:Y:S01]  /*10cc0*/  @!P4 IMAD.X R21, R23, 0x1, R21, P0 ;  /* 0x000000011715c824 */ /* 0x000fe200000e0615 */
[----:B------:R-:W-:-:S13]  /*10cd0*/  ISETP.LT.OR P0, PT, R26, 0x12, !P1 ;  /* 0x000000121a00780c */ /* 0x000fda0004f01670 */
[----:B------:R-:W-:-:S04]  /*10ce0*/  @!P0 IADD3 R32, P5, P6, R3, R12, R8 ;  /* 0x0000000c03208210 */ /* 0x000fc80007ebe008 */
[----:B------:R-:W-:Y:S02]  /*10cf0*/  @!P0 IADD3.X R33, R4, R28, R7, P5, P6 ;  /* 0x0000001c04218210 */ /* 0x000fe40002fec407 */
[----:B--2---:R-:W-:-:S04]  /*10d00*/  LOP3.LUT R22, R22, 0xff, RZ, 0xc0, !PT ;  /* 0x000000ff16167812 */ /* 0x004fc800078ec0ff */
[----:B------:R-:W-:-:S05]  /*10d10*/  F2FP.F16.E4M3.UNPACK_B R22, R22 ;  /* 0x00000016ff16723e */ /* 0x000fca00020006ff */
[----:B------:R-:W-:-:S05]  /*10d20*/  HADD2.F32 R22, -RZ, R22.H0_H0 ;  /* 0x20000016ff167230 */ /* 0x000fca0000004100 */
[----:B------:R-:W-:-:S04]  /*10d30*/  FMUL R22, R22, UR32 ;  /* 0x0000002016167c20 */ /* 0x000fc80008400000 */
[----:B------:R-:W-:-:S05]  /*10d40*/  FFMA R22, R64, UR33, R22 ;  /* 0x0000002140167c23 */ /* 0x000fca0008000016 */
[----:B------:R-:W-:-:S05]  /*10d50*/  F2FP.SATFINITE.E4M3.F32.PACK_AB_MERGE_C R22, RZ, R22, RZ ;  /* 0x00000016ff16723e */ /* 0x000fca00048070ff */
[----:B------:R0:W-:Y:S02]  /*10d60*/  @!P4 STG.E.U8 desc[UR38][R20.64+0x10], R22 ;  /* 0x000010161400c986 */ /* 0x0001e4000c101126 */
[----:B0-----:R-:W0:Y:S08]  /*10d70*/  @!P2 LDC.64 R20, c[0x0][0x5c0] ;  /* 0x00017000ff14ab82 */ /* 0x001e300000000a00 */
[----:B------:R-:W1:Y:S01]  /*10d80*/  @!P0 LDC.64 R22, c[0x0][0x5c0] ;  /* 0x00017000ff168b82 */ /* 0x000e620000000a00 */
[----:B0-----:R-:W-:-:S02]  /*10d90*/  @!P2 IADD3 R64, P5, P6, R12, R20, R3 ;  /* 0x000000140c40a210 */ /* 0x001fc40007ebe003 */
[----:B------:R-:W-:-:S06]  /*10da0*/  PRMT R20, RZ, 0x7610, R20 ;  /* 0x00007610ff147816 */ /* 0x000fcc0000000014 */
[----:B------:R-:W2:Y:S01]  /*10db0*/  @!P0 LDG.E.U8 R20, desc[UR38][R18.64+0x11] ;  /* 0x0000112612148981 */ /* 0x000ea2000c1e1100 */
[----:B------:R-:W-:Y:S02]  /*10dc0*/  @!P2 IADD3.X R65, R28, R21, R4, P5, P6 ;  /* 0x000000151c41a210 */ /* 0x000fe40002fec404 */
[----:B------:R-:W-:Y:S02]  /*10dd0*/  ISETP.LT.OR P5, PT, R26, 0x31, !P3 ;  /* 0x000000311a00780c */ /* 0x000fe40005fa1670 */
[----:B-1----:R-:W-:-:S05]  /*10de0*/  @!P0 IADD3 R22, P4, R32, R22, RZ ;  /* 0x0000001620168210 */ /* 0x002fca0007f9e0ff */
[----:B------:R-:W-:Y:S01]  /*10df0*/  @!P0 IMAD.X R23, R33, 0x1, R23, P4 ;  /* 0x0000000121178824 */ /* 0x000fe200020e0617 */
[----:B------:R-:W-:-:S04]  /*10e00*/  LOP3.LUT R0, R0, 0xffffffef, RZ, 0xc0, !PT ;  /* 0xffffffef00007812 */ /* 0x000fc800078ec0ff */
[----:B------:R-:W-:-:S04]  /*10e10*/  @P2 LOP3.LUT R0, R0, 0x10, RZ, 0xfc, !PT ;  /* 0x0000001000002812 */ /* 0x000fc800078efcff */
[----:B------:R-:W-:Y:S02]  /*10e20*/  LOP3.LUT P6, RZ, R0, 0x40, RZ, 0xc0, !PT ;  /* 0x0000004000ff7812 */ /* 0x000fe400078cc0ff */
[----:B--2---:R-:W-:-:S04]  /*10e30*/  LOP3.LUT R20, R20, 0xff, RZ, 0xc0, !PT ;  /* 0x000000ff14147812 */ /* 0x004fc800078ec0ff */
[----:B------:R-:W-:-:S05]  /*10e40*/  F2FP.F16.E4M3.UNPACK_B R20, R20 ;  /* 0x00000014ff14723e */ /* 0x000fca00020006ff */
[----:B------:R-:W-:-:S05]  /*10e50*/  HADD2.F32 R20, -RZ, R20.H0_H0 ;  /* 0x20000014ff147230 */ /* 0x000fca0000004100 */
[----:B------:R-:W-:-:S04]  /*10e60*/  FMUL R20, R20, UR32 ;  /* 0x0000002014147c20 */ /* 0x000fc80008400000 */
[----:B------:R-:W-:Y:S01]  /*10e70*/  FFMA R20, R67, UR33, R20 ;  /* 0x0000002143147c23 */ /* 0x000fe20008000014 */
[----:B------:R-:W-:Y:S01]  /*10e80*/  LOP3.LUT P2, RZ, R0, 0x2, RZ, 0xc0, !PT ;  /* 0x0000000200ff7812 */ /* 0x000fe2000784c0ff */
[----:B------:R-:W2:Y:S03]  /*10e90*/  LDL.LU R67, [R1+0xb4] ;  /* 0x0000b40001437983 */ /* 0x000ea60000300800 */
[----:B------:R-:W-:-:S05]  /*10ea0*/  F2FP.SATFINITE.E4M3.F32.PACK_AB_MERGE_C R20, RZ, R20, RZ ;  /* 0x00000014ff14723e */ /* 0x000fca00048070ff */
[----:B------:R0:W-:Y:S02]  /*10eb0*/  @!P0 STG.E.U8 desc[UR38][R22.64+0x11], R20 ;  /* 0x0000111416008986 */ /* 0x0001e4000c101126 */
[----:B0-----:R-:W0:Y:S02]  /*10ec0*/  @!P5 LDC.64 R20, c[0x0][0x5c0] ;  /* 0x00017000ff14db82 */ /* 0x001e240000000a00 */
[----:B0-----:R-:W-:Y:S02]  /*10ed0*/  @!P5 IADD3 R72, P0, P4, R12, R20, R3 ;  /* 0x000000140c48d210 */ /* 0x001fe40007c1e003 */
[----:B------:R-:W-:-:S06]  /*10ee0*/  PRMT R20, RZ, 0x7610, R20 ;  /* 0x00007610ff147816 */ /* 0x000fcc0000000014 */
[----:B------:R-:W3:Y:S01]  /*10ef0*/  @!P6 LDG.E.U8 R20, desc[UR38][R16.64+0x18] ;  /* 0x000018261014e981 */ /* 0x000ee2000c1e1100 */
[----:B------:R-:W-:Y:S02]  /*10f00*/  LOP3.LUT R0, R0, 0xffff7fff, RZ, 0xc0, !PT ;  /* 0xffff7fff00007812 */ /* 0x000fe400078ec0ff */
[----:B------:R-:W-:Y:S02]  /*10f10*/  @!P5 IADD3.X R73, R28, R21, R4, P0, P4 ;  /* 0x000000151c49d210 */ /* 0x000fe400007e8404 */
[----:B------:R-:W-:Y:S02]  /*10f20*/  @P5 LOP3.LUT R0, R0, 0x8000, RZ, 0xfc, !PT ;  /* 0x0000800000005812 */ /* 0x000fe400078efcff */
[----:B------:R-:W-:Y:S02]  /*10f30*/  ISETP.LT.OR P5, PT, R26, 0x32, !P3 ;  /* 0x000000321a00780c */ /* 0x000fe40005fa1670 */
[----:B------:R-:W-:-:S11]  /*10f40*/  LOP3.LUT R0, R0, 0xffffbfff, RZ, 0xc0, !PT ;  /* 0xffffbfff00007812 */ /* 0x000fd600078ec0ff */
[----:B------:R-:W-:Y:S02]  /*10f50*/  @P5 LOP3.LUT R0, R0, 0x4000, RZ, 0xfc, !PT ;  /* 0x0000400000005812 */ /* 0x000fe400078efcff */
[----:B---3--:R-:W-:-:S04]  /*10f60*/  LOP3.LUT R20, R20, 0xff, RZ, 0xc0, !PT ;  /* 0x000000ff14147812 */ /* 0x008fc800078ec0ff */
[----:B------:R-:W-:-:S05]  /*10f70*/  F2FP.F16.E4M3.UNPACK_B R20, R20 ;  /* 0x00000014ff14723e */ /* 0x000fca00020006ff */
[----:B------:R-:W-:-:S05]  /*10f80*/  HADD2.F32 R20, -RZ, R20.H0_H0 ;  /* 0x20000014ff147230 */ /* 0x000fca0000004100 */
[----:B------:R-:W-:-:S04]  /*10f90*/  FMUL R20, R20, UR32 ;  /* 0x0000002014147c20 */ /* 0x000fc80008400000 */
[----:B------:R-:W-:Y:S02]  /*10fa0*/  FFMA R22, R66, UR33, R20 ;  /* 0x0000002142167c23 */ /* 0x000fe40008000014 */
[----:B------:R-:W0:Y:S01]  /*10fb0*/  @!P5 LDC.64 R20, c[0x0][0x5c0] ;  /* 0x00017000ff14db82 */ /* 0x000e220000000a00 */
[----:B------:R-:W-:Y:S01]  /*10fc0*/  LOP3.LUT R0, R0, 0xfffdffff, RZ, 0xc0, !PT ;  /* 0xfffdffff00007812 */ /* 0x000fe200078ec0ff */
[----:B------:R-:W3:Y:S01]  /*10fd0*/  LDL.LU R66, [R1+0xb8] ;  /* 0x0000b80001427983 */ /* 0x000ee20000300800 */
        /* <DEDUP_REMOVED lines=8> */
[----:B------:R-:W4:Y:S01]  /*11060*/  @!P2 LDG.E.U8 R20, desc[UR38][R16.64+0x19] ;  /* 0x000019261014a981 */ /* 0x000f22000c1e1100 */
[----:B------:R-:W-:Y:S02]  /*11070*/  @!P5 IADD3.X R79, R28, R21, R4, P0, P4 ;  /* 0x000000151c4fd210 */ /* 0x000fe400007e8404 */
[----:B------:R-:W-:Y:S02]  /*11080*/  ISETP.LT.OR P4, PT, R26, 0x19, !P1 ;  /* 0x000000191a00780c */ /* 0x000fe40004f81670 */
[----:B------:R-:W-:-:S11]  /*11090*/  @P5 LOP3.LUT R0, R0, 0x20000, RZ, 0xfc, !PT ;  /* 0x0002000000005812 */ /* 0x000fd600078efcff */
[----:B-1----:R-:W-:-:S04]  /*110a0*/  @!P4 IADD3 R22, P0, P5, R3, R12, R8 ;  /* 0x0000000c0316c210 */ /* 0x002fc80007d1e008 */
[----:B------:R-:W-:Y:S02]  /*110b0*/  @!P4 IADD3.X R23, R4, R28, R7, P0, P5 ;  /* 0x0000001c0417c210 */ /* 0x000fe400007ea407 */
[----:B----4-:R-:W-:-:S04]  /*110c0*/  LOP3.LUT R20, R20, 0xff, RZ, 0xc0, !PT ;  /* 0x000000ff14147812 */ /* 0x010fc800078ec0ff */
[----:B------:R-:W-:-:S05]  /*110d0*/  F2FP.F16.E4M3.UNPACK_B R20, R20 ;  /* 0x00000014ff14723e */ /* 0x000fca00020006ff */
[----:B------:R-:W-:-:S05]  /*110e0*/  HADD2.F32 R20, -RZ, R20.H0_H0 ;  /* 0x20000014ff147230 */ /* 0x000fca0000004100 */
[----:B------:R-:W-:-:S04]  /*110f0*/  FMUL R20, R20, UR32 ;  /* 0x0000002014147c20 */ /* 0x000fc80008400000 */
[----:B--2---:R-:W-:Y:S02]  /*11100*/  FFMA R20, R67, UR33, R20 ;  /* 0x0000002143147c23 */ /* 0x004fe40008000014 */
[----:B------:R-:W2:Y:S03]  /*11110*/  LDL.LU R67, [R1+0xbc] ;  /* 0x0000bc0001437983 */ /* 0x000ea60000300800 */
[----:B------:R-:W-:-:S05]  /*11120*/  F2FP.SATFINITE.E4M3.F32.PACK_AB_MERGE_C R20, RZ, R20, RZ ;  /* 0x00000014ff14723e */ /* 0x000fca00048070ff */
[----:B------:R0:W-:Y:S02]  /*11130*/  @!P2 STG.E.U8 desc[UR38][R34.64+0x19], R20 ;  /* 0x000019142200a986 */ /* 0x0001e4000c101126 */
[----:B0-----:R-:W0:Y:S02]  /*11140*/  @!P4 LDC.64 R20, c[0x0][0x5c0] ;  /* 0x00017000ff14cb82 */ /* 0x001e240000000a00 */
[----:B0-----:R-:W-:Y:S02]  /*11150*/  @!P4 IADD3 R20, P0, R22, R20, RZ ;  /* 0x000000141614c210 */ /* 0x001fe40007f1e0ff */
[----:B------:R-:W-:-:S06]  /*11160*/  PRMT R22, RZ, 0x7610, R22 ;  /* 0x00007610ff167816 */ /* 0x000fcc0000000016 */
[----:B------:R-:W4:Y:S01]  /*11170*/  @!P4 LDG.E.U8 R22, desc[UR38][R18.64+0x18] ;  /* 0x000018261216c981 */ /* 0x000f22000c1e1100 */
[C---:B------:R-:W-:Y:S01]  /*11180*/  ISETP.LT.OR P2, PT, R26.reuse, 0x3a, !P3 ;  /* 0x0000003a1a00780c */ /* 0x040fe20005f41670 */
[----:B------:R-:W-:Y:S01]  /*11190*/  @!P4 IMAD.X R21, R23, 0x1, R21, P0 ;  /* 0x000000011715c824 */ /* 0x000fe200000e0615 */
[----:B------:R-:W-:-:S13]  /*111a0*/  ISETP.LT.OR P0, PT, R26, 0x1a, !P1 ;  /* 0x0000001a1a00780c */ /* 0x000fda0004f01670 */
[----:B------:R-:W-:-:S04]  /*111b0*/  @!P0 IADD3 R32, P5, P6, R3, R12, R8 ;  /* 0x0000000c03208210 */ /* 0x000fc80007ebe008 */
[----:B------:R-:W-:Y:S02]  /*111c0*/  @!P0 IADD3.X R33, R4, R28, R7, P5, P6 ;  /* 0x0000001c04218210 */ /* 0x000fe40002fec407 */
[----:B----4-:R-:W-:-:S04]  /*111d0*/  LOP3.LUT R22, R22, 0xff, RZ, 0xc0, !PT ;  /* 0x000000ff16167812 */ /* 0x010fc800078ec0ff */
[----:B------:R-:W-:-:S05]  /*111e0*/  F2FP.F16.E4M3.UNPACK_B R22, R22 ;  /* 0x00000016ff16723e */ /* 0x000fca00020006ff */
[----:B------:R-:W-:-:S05]  /*111f0*/  HADD2.F32 R22, -RZ, R22.H0_H0 ;  /* 0x20000016ff167230 */ /* 0x000fca0000004100 */
[----:B------:R-:W-:-:S04]  /*11200*/  FMUL R22, R22, UR32 ;  /* 0x0000002016167c20 */ /* 0x000fc80008400000 */
[----:B---3--:R-:W-:Y:S01]  /*11210*/  FFMA R22, R66, UR33, R22 ;  /* 0x0000002142167c23 */ /* 0x008fe20008000016 */
[----:B------:R-:W-:Y:S01]  /*11220*/  LOP3.LUT R0, R0, 0xffffffbf, RZ, 0xc0, !PT ;  /* 0xffffffbf00007812 */ /* 0x000fe200078ec0ff */
[----:B------:R-:W3:Y:S03]  /*11230*/  LDL.LU R66, [R1+0xc0] ;  /* 0x0000c00001427983 */ /* 0x000ee60000300800 */
        /* <DEDUP_REMOVED lines=8> */
[----:B------:R-:W-:Y:S01]  /*112c0*/  @P1 LOP3.LUT R27, R27, 0x400, RZ, 0xfc, !PT ;  /* 0x000004001b1b1812 */ /* 0x000fe200078efcff */
[----:B------:R-:W4:Y:S01]  /*112d0*/  LDL.LU R87, [R1+0xcc] ;  /* 0x0000cc0001577983 */ /* 0x000f220000300800 */
[----:B0-----:R-:W-:-:S03]  /*112e0*/  @!P2 IADD3 R74, P5, P6, R12, R20, R3 ;  /* 0x000000140c4aa210 */ /* 0x001fc60007ebe003 */
[----:B------:R-:W4:Y:S01]  /*112f0*/  LDL.LU R86, [R1+0xd0] ;  /* 0x0000d00001567983 */ /* 0x000f220000300800 */
[----:B------:R-:W-:Y:S02]  /*11300*/  PRMT R20, RZ, 0x7610, R20 ;  /* 0x00007610ff147816 */ /* 0x000fe40000000014 */
[----:B-1----:R-:W-:-:S04]  /*11310*/  @!P0 IADD3 R22, P4, R32, R22, RZ ;  /* 0x0000001620168210 */ /* 0x002fc80007f9e0ff */
[----:B------:R-:W2:Y:S01]  /*11320*/  @!P0 LDG.E.U8 R20, desc[UR38][R18.64+0x19] ;  /* 0x0000192612148981 */ /* 0x000ea2000c1e1100 */
[----:B------:R-:W-:Y:S01]  /*11330*/  @!P0 IMAD.X R23, R33, 0x1, R23, P4 ;  /* 0x0000000121178824 */ /* 0x000fe200020e0617 */
[----:B------:R-:W-:Y:S02]  /*11340*/  @!P2 IADD3.X R75, R28, R21, R4, P5, P6 ;  /* 0x000000151c4ba210 */ /* 0x000fe40002fec404 */
[----:B------:R-:W4:Y:S01]  /*11350*/  LDL.LU R89, [R1+0xd4] ;  /* 0x0000d40001597983 */ /* 0x000f220000300800 */
[----:B------:R-:W-:Y:S02]  /*11360*/  LOP3.LUT P6, RZ, R0, 0x80, RZ, 0xc0, !PT ;  /* 0x0000008000ff7812 */ /* 0x000fe400078cc0ff */
[----:B--2---:R-:W-:Y:S01]  /*11370*/  LOP3.LUT R20, R20, 0xff, RZ, 0xc0, !PT ;  /* 0x000000ff14147812 */ /* 0x004fe200078ec0ff */
[----:B------:R-:W2:Y:S03]  /*11380*/  LDL.LU R88, [R1+0xd8] ;  /* 0x0000d80001587983 */ /* 0x000ea60000300800 */
[----:B------:R-:W-:Y:S01]  /*11390*/  F2FP.F16.E4M3.UNPACK_B R20, R20 ;  /* 0x00000014ff14723e */ /* 0x000fe200020006ff */
[----:B------:R-:W2:Y:S04]  /*113a0*/  LDL.LU R93, [R1+0xdc] ;  /* 0x0000dc00015d7983 */ /* 0x000ea80000300800 */
[----:B------:R-:W-:Y:S01]  /*113b0*/  HADD2.F32 R20, -RZ, R20.H0_H0 ;  /* 0x20000014ff147230 */ /* 0x000fe20000004100 */
[----:B------:R-:W-:Y:S01]  /*113c0*/  LOP3.LUT R27, R27, 0xffffdfff, RZ, 0xc0, !PT ;  /* 0xffffdfff1b1b7812 */ /* 0x000fe200078ec0ff */
[----:B------:R-:W2:Y:S03]  /*113d0*/  LDL.LU R92, [R1+0xe0] ;  /* 0x0000e000015c7983 */ /* 0x000ea60000300800 */
[----:B------:R-:W-:-:S04]  /*113e0*/  FMUL R20, R20, UR32 ;  /* 0x0000002014147c20 */ /* 0x000fc80008400000 */
[----:B------:R-:W-:-:S05]  /*113f0*/  FFMA R20, R67, UR33, R20 ;  /* 0x0000002143147c23 */ /* 0x000fca0008000014 */
        /* <DEDUP_REMOVED lines=8> */
[--C-:B------:R-:W-:Y:S02]  /*11480*/  IADD3.X R21, R21, UR13, R22.reuse, P0, !PT ;  /* 0x0000000d15157c10 */ /* 0x100fe400087fe416 */
[----:B------:R-:W-:-:S06]  /*11490*/  PRMT R22, RZ, 0x7610, R22 ;  /* 0x00007610ff167816 */ /* 0x000fcc0000000016 */
[----:B------:R-:W3:Y:S01]  /*114a0*/  @!P6 LDG.E.U8 R22, desc[UR38][R20.64] ;  /* 0x000000261416e981 */ /* 0x000ee2000c1e1100 */
[----:B------:R-:W-:Y:S02]  /*114b0*/  @P3 LOP3.LUT R27, R27, 0x2000, RZ, 0xfc, !PT ;  /* 0x000020001b1b3812 */ /* 0x000fe400078efcff */
[----:B------:R-:W-:-:S04]  /*114c0*/  ISETP.GE.AND P3, PT, R11, 0x81, PT ;  /* 0x000000810b00780c */ /* 0x000fc80003f66270 */
[----:B------:R-:W-:Y:S02]  /*114d0*/  ISETP.LT.OR P1, PT, R26, 0x21, !P3 ;  /* 0x000000211a00780c */ /* 0x000fe40005f21670 */
[----:B------:R-:W-:-:S11]  /*114e0*/  LOP3.LUT R27, R27, 0xfffff7ff, RZ, 0xc0, !PT ;  /* 0xfffff7ff1b1b7812 */ /* 0x000fd600078ec0ff */
[----:B------:R-:W-:Y:S02]  /*114f0*/  @P1 LOP3.LUT R27, R27, 0x800, RZ, 0xfc, !PT ;  /* 0x000008001b1b1812 */ /* 0x000fe400078efcff */
[----:B------:R-:W-:Y:S02]  /*11500*/  LOP3.LUT P2, RZ, R0, 0x4, RZ, 0xc0, !PT ;  /* 0x0000000400ff7812 */ /* 0x000fe4000784c0ff */
[----:B---3--:R-:W-:-:S04]  /*11510*/  LOP3.LUT R22, R22, 0xff, RZ, 0xc0, !PT ;  /* 0x000000ff16167812 */ /* 0x008fc800078ec0ff */
[----:B------:R-:W-:-:S05]  /*11520*/  F2FP.F16.E4M3.UNPACK_B R22, R22 ;  /* 0x00000016ff16723e */ /* 0x000fca00020006ff */
[----:B------:R-:W-:-:S05]  /*11530*/  HADD2.F32 R22, -RZ, R22.H0_H0 ;  /* 0x20000016ff167230 */ /* 0x000fca0000004100 */
[----:B------:R-:W-:-:S04]  /*11540*/  FMUL R22, R22, UR32 ;  /* 0x0000002016167c20 */ /* 0x000fc80008400000 */
[----:B------:R-:W-:Y:S02]  /*11550*/  FFMA R32, R66, UR33, R22 ;  /* 0x0000002142207c23 */ /* 0x000fe40008000016 */
[----:B------:R-:W0:Y:S02]  /*11560*/  @!P1 LDC.64 R22, c[0x0][0x5c0] ;  /* 0x00017000ff169b82 */ /* 0x000e240000000a00 */
[----:B0-----:R-:W-:-:S04]  /*11570*/  @!P1 IADD3 R66, P0, P4, R12, R22, R8 ;  /* 0x000000160c429210 */ /* 0x001fc80007c1e008 */
[----:B------:R-:W-:Y:S02]  /*11580*/  @!P1 IADD3.X R67, R28, R23, R7, P0, P4 ;  /* 0x000000171c439210 */ /* 0x000fe400007e8407 */
[----:B------:R-:W-:-:S13]  /*11590*/  ISETP.LT.OR P1, PT, R26, 0x22, !P3 ;  /* 0x000000221a00780c */ /* 0x000fda0005f21670 */
[----:B------:R-:W0:Y:S01]  /*115a0*/  @!P1 LDC.64 R22, c[0x0][0x5c0] ;  /* 0x00017000ff169b82 */ /* 0x000e220000000a00 */
[----:B------:R-:W-:-:S05]  /*115b0*/  F2FP.SATFINITE.E4M3.F32.PACK_AB_MERGE_C R32, RZ, R32, RZ ;  /* 0x00000020ff20723e */ /* 0x000fca00048070ff */
[----:B------:R0:W-:Y:S02]  /*115c0*/  @!P6 STG.E.U8 desc[UR38][R52.64], R32 ;  /* 0x000000203400e986 */ /* 0x0001e4000c101126 */
        /* <DEDUP_REMOVED lines=13> */
[----:B----4-:R-:W-:-:S05]  /*116a0*/  FFMA R22, R76, UR33, R22 ;  /* 0x000000214c167c23 */ /* 0x010fca0008000016 */
[----:B------:R-:W-:-:S05]  /*116b0*/  F2FP.SATFINITE.E4M3.F32.PACK_AB_MERGE_C R22, RZ, R22, RZ ;  /* 0x00000016ff16723e */ /* 0x000fca00048070ff */
[----:B------:R0:W-:Y:S02]  /*116c0*/  @!P2 STG.E.U8 desc[UR38][R46.64+0x1], R22 ;  /* 0x000001162e00a986 */ /* 0x0001e4000c101126 */
[----:B0-----:R-:W0:Y:S02]  /*116d0*/  @!P1 LDC.64 R22, c[0x0][0x5c0] ;  /* 0x00017000ff169b82 */ /* 0x001e240000000a00 */
[----:B0-----:R-:W-:-:S04]  /*116e0*/  @!P1 IADD3 R76, P0, P4, R12, R22, R8 ;  /* 0x000000160c4c9210 */ /* 0x001fc80007c1e008 */
[----:B------:R-:W-:Y:S02]  /*116f0*/  @!P1 IADD3.X R77, R28, R23, R7, P0, P4 ;  /* 0x000000171c4d9210 */ /* 0x000fe400007e8407 */
[----:B------:R-:W-:-:S13]  /*11700*/  ISETP.LT.OR P1, PT, R26, 0x2a, !P3 ;  /* 0x0000002a1a00780c */ /* 0x000fda0005f21670 */
[----:B------:R-:W0:Y:S02]  /*11710*/  @!P1 LDC.64 R22, c[0x0][0x5c0] ;  /* 0x00017000ff169b82 */ /* 0x000e240000000a00 */
[----:B0-----:R-:W-:-:S04]  /*11720*/  @!P1 IADD3 R80, P0, P4, R12, R22, R8 ;  /* 0x000000160c509210 */ /* 0x001fc80007c1e008 */
[----:B------:R-:W-:Y:S02]  /*11730*/  @!P1 IADD3.X R81, R28, R23, R7, P0, P4 ;  /* 0x000000171c519210 */ /* 0x000fe400007e8407 */
[----:B------:R-:W-:-:S05]  /*11740*/  IADD3 R29, P0, R29, 0x108, RZ ;  /* 0x000001081d1d7810 */ /* 0x000fca0007f1e0ff */
[----:B------:R-:W-:Y:S01]  /*11750*/  IMAD.X R22, RZ, RZ, R83, P0 ;  /* 0x000000ffff167224 */ /* 0x000fe200000e0653 */
[----:B------:R-:W-:-:S04]  /*11760*/  ISETP.GE.AND P0, PT, R11, 0x109, PT ;  /* 0x000001090b00780c */ /* 0x000fc80003f06270 */
[----:B------:R-:W-:Y:S01]  /*11770*/  ISETP.LT.OR P5, PT, R26, 0x1, !P0 ;  /* 0x000000011a00780c */ /* 0x000fe200047a1670 */
[----:B------:R-:W-:Y:S02]  /*11780*/  IMAD R22, R22, UR10, RZ ;  /* 0x0000000a16167c24 */ /* 0x000fe4000f8e02ff */
[----:B------:R-:W-:-:S04]  /*11790*/  IMAD.WIDE.U32 R30, R29, UR10, R30 ;  /* 0x0000000a1d1e7c25 */ /* 0x000fc8000f8e001e */
[----:B------:R-:W-:-:S06]  /*117a0*/  IMAD R29, R29, UR11, R22 ;  /* 0x0000000b1d1d7c24 */ /* 0x000fcc000f8e0216 */
[----:B------:R-:W-:-:S04]  /*117b0*/  @!P5 IADD3 R32, P4, P6, R3, R12, R10 ;  /* 0x0000000c0320d210 */ /* 0x000fc80007e9e00a */
[----:B------:R-:W-:Y:S02]  /*117c0*/  @!P5 IADD3.X R33, R4, R28, R9, P4, P6 ;  /* 0x0000001c0421d210 */ /* 0x000fe400027ec409 */
[----:B------:R-:W-:-:S04]  /*117d0*/  IADD3 R22, P4, R30, UR12, RZ ;  /* 0x0000000c1e167c10 */ /* 0x000fc8000ff9e0ff */
[--C-:B------:R-:W-:Y:S02]  /*117e0*/  IADD3.X R23, R31, UR13, R29.reuse, P4, !PT ;  /* 0x0000000d1f177c10 */ /* 0x100fe4000a7fe41d */
[----:B------:R-:W-:Y:S01]  /*117f0*/  PRMT R29, RZ, 0x7610, R29 ;  /* 0x00007610ff1d7816 */ /* 0x000fe2000000001d */
[----:B------:R-:W0:Y:S05]  /*11800*/  @!P5 LDC.64 R30, c[0x0][0x5c0] ;  /* 0x00017000ff1edb82 */ /* 0x000e2a0000000a00 */
[----:B------:R-:W3:Y:S01]  /*11810*/  @!P5 LDG.E.U8 R29, desc[UR38][R22.64] ;  /* 0x00000026161dd981 */ /* 0x000ee2000c1e1100 */
[----:B0-----:R-:W-:-:S05]  /*11820*/  @!P5 IADD3 R30, P4, R32, R30, RZ ;  /* 0x0000001e201ed210 */ /* 0x001fca0007f9e0ff */
[----:B------:R-:W-:Y:S01]  /*11830*/  @!P5 IMAD.X R31, R33, 0x1, R31, P4 ;  /* 0x00000001211fd824 */ /* 0x000fe200020e061f */
[----:B------:R-:W-:Y:S02]  /*11840*/  ISETP.LT.OR P4, PT, R26, 0x2, !P0 ;  /* 0x000000021a00780c */ /* 0x000fe40004781670 */
[----:B------:R-:W-:Y:S02]  /*11850*/  LOP3.LUT R0, R0, 0xfffffffb, RZ, 0xc0, !PT ;  /* 0xfffffffb00007812 */ /* 0x000fe400078ec0ff */
[----:B---3--:R-:W-:-:S09]  /*11860*/  LOP3.LUT R29, R29, 0xff, RZ, 0xc0, !PT ;  /* 0x000000ff1d1d7812 */ /* 0x008fd200078ec0ff */
[----:B------:R-:W0:Y:S01]  /*11870*/  @!P4 LDC.64 R32, c[0x0][0x5c0] ;  /* 0x00017000ff20cb82 */ /* 0x000e220000000a00 */
[----:B------:R-:W-:-:S05]  /*11880*/  F2FP.F16.E4M3.UNPACK_B R29, R29 ;  /* 0x0000001dff1d723e */ /* 0x000fca00020006ff */
[----:B------:R-:W-:-:S05]  /*11890*/  HADD2.F32 R29, -RZ, R29.H0_H0 ;  /* 0x2000001dff1d7230 */ /* 0x000fca0000004100 */
[----:B------:R-:W-:-:S04]  /*118a0*/  FMUL R29, R29, UR32 ;  /* 0x000000201d1d7c20 */ /* 0x000fc80008400000 */
[----:B------:R-:W-:-:S05]  /*118b0*/  FFMA R29, R84, UR33, R29 ;  /* 0x00000021541d7c23 */ /* 0x000fca000800001d */
[----:B------:R-:W-:-:S05]  /*118c0*/  F2FP.SATFINITE.E4M3.F32.PACK_AB_MERGE_C R29, RZ, R29, RZ ;  /* 0x0000001dff1d723e */ /* 0x000fca00048070ff */
[----:B------:R1:W-:Y:S02]  /*118d0*/  @!P5 STG.E.U8 desc[UR38][R30.64], R29 ;  /* 0x0000001d1e00d986 */ /* 0x0003e4000c101126 */
[----:B-1----:R-:W-:-:S06]  /*118e0*/  PRMT R29, RZ, 0x7610, R29 ;  /* 0x00007610ff1d7816 */ /* 0x002fcc000000001d */
[----:B------:R-:W3:Y:S01]  /*118f0*/  @!P4 LDG.E.U8 R29, desc[UR38][R22.64+0x1] ;  /* 0x00000126161dc981 */ /* 0x000ee2000c1e1100 */
[----:B------:R-:W-:-:S04]  /*11900*/  @P1 LOP3.LUT R0, R0, 0x4, RZ, 0xfc, !PT ;  /* 0x0000000400001812 */ /* 0x000fc800078efcff */
[----:B------:R-:W-:Y:S02]  /*11910*/  LOP3.LUT P1, RZ, R0, 0x400, RZ, 0xc0, !PT ;  /* 0x0000040000ff7812 */ /* 0x000fe4000782c0ff */
[----:B------:R-:W-:-:S11]  /*11920*/  LOP3.LUT R27, R27, 0xffff7fff, RZ, 0xc0, !PT ;  /* 0xffff7fff1b1b7812 */ /* 0x000fd600078ec0ff */
[----:B------:R-:W-:Y:S02]  /*11930*/  @P1 LOP3.LUT R27, R27, 0x8000, RZ, 0xfc, !PT ;  /* 0x000080001b1b1812 */ /* 0x000fe400078efcff */
[----:B------:R-:W-:-:S13]  /*11940*/  ISETP.LT.OR P1, PT, R26, 0x31, !P3 ;  /* 0x000000311a00780c */ /* 0x000fda0005f21670 */
[----:B------:R-:W1:Y:S01]  /*11950*/  @!P1 LDC.64 R30, c[0x0][0x5c0] ;  /* 0x00017000ff1e9b82 */ /* 0x000e620000000a00 */
[----:B------:R-:W-:Y:S02]  /*11960*/  @!P4 IADD3 R34, P2, P6, R3, R12, R10 ;  /* 0x0000000c0322c210 */ /* 0x000fe40007e5e00a */
[----:B------:R-:W-:Y:S02]  /*11970*/  LOP3.LUT R0, R0, 0xfffbffff, RZ, 0xc0, !PT ;  /* 0xfffbffff00007812 */ /* 0x000fe400078ec0ff */
[----:B------:R-:W-:Y:S02]  /*11980*/  @!P4 IADD3.X R35, R4, R28, R9, P2, P6 ;  /* 0x0000001c0423c210 */ /* 0x000fe400017ec409 */
[----:B0-----:R-:W-:Y:S02]  /*11990*/  @!P4 IADD3 R32, P2, R34, R32, RZ ;  /* 0x000000202220c210 */ /* 0x001fe40007f5e0ff */
[----:B------:R-:W-:-:S03]  /*119a0*/  @P1 LOP3.LUT R0, R0, 0x40000, RZ, 0xfc, !PT ;  /* 0x0004000000001812 */ /* 0x000fc600078efcff */
[----:B------:R-:W-:Y:S01]  /*119b0*/  @!P4 IMAD.X R33, R35, 0x1, R33, P2 ;  /* 0x000000012321c824 */ /* 0x000fe200010e0621 */
[----:B-1----:R-:W-:-:S04]  /*119c0*/  @!P1 IADD3 R84, P5, P6, R12, R30, R8 ;  /* 0x0000001e0c549210 */ /* 0x002fc80007ebe008 */
[----:B------:R-:W-:Y:S02]  /*119d0*/  @!P1 IADD3.X R85, R28, R31, R7, P5, P6 ;  /* 0x0000001f1c559210 */ /* 0x000fe40002fec407 */
        /* <DEDUP_REMOVED lines=8> */
[----:B0-----:R-:W-:-:S06]  /*11a60*/  PRMT R29, RZ, 0x7610, R29 ;  /* 0x00007610ff1d7816 */ /* 0x001fcc000000001d */
[----:B------:R-:W3:Y:S01]  /*11a70*/  @!P1 LDG.E.U8 R29, desc[UR38][R20.64+0x8] ;  /* 0x00000826141d9981 */ /* 0x000ee2000c1e1100 */
[----:B------:R-:W-:Y:S02]  /*11a80*/  LOP3.LUT P2, RZ, R27, 0x4000, RZ, 0xc0, !PT ;  /* 0x000040001bff7812 */ /* 0x000fe4000784c0ff */
[----:B------:R-:W-:-:S13]  /*11a90*/  ISETP.LT.OR P6, PT, R26, 0x32, !P3 ;  /* 0x000000321a00780c */ /* 0x000fda0005fc1670 */
[----:B------:R-:W0:Y:S01]  /*11aa0*/  @!P6 LDC.64 R30, c[0x0][0x5c0] ;  /* 0x00017000ff1eeb82 */ /* 0x000e220000000a00 */
[----:B------:R-:W-:-:S04]  /*11ab0*/  LOP3.LUT R0, R0, 0xfffffffe, RZ, 0xc0, !PT ;  /* 0xfffffffe00007812 */ /* 0x000fc800078ec0ff */
[----:B------:R-:W-:Y:S02]  /*11ac0*/  @P6 LOP3.LUT R0, R0, 0x1, RZ, 0xfc, !PT ;  /* 0x0000000100006812 */ /* 0x000fe400078efcff */
[----:B0-----:R-:W-:Y:S02]  /*11ad0*/  @!P6 IADD3 R82, P4, P5, R12, R30, R8 ;  /* 0x0000001e0c52e210 */ /* 0x001fe40007d9e008 */
        /* <DEDUP_REMOVED lines=9> */
[----:B------:R-:W-:Y:S02]  /*11b70*/  @!P6 IADD3.X R83, R28, R31, R7, P4, P5 ;  /* 0x0000001f1c53e210 */ /* 0x000fe400027ea407 */
[----:B------:R-:W-:-:S13]  /*11b80*/  ISETP.LT.OR P6, PT, R26, 0x39, !P3 ;  /* 0x000000391a00780c */ /* 0x000fda0005fc1670 */
[----:B------:R-:W0:Y:S01]  /*11b90*/  @!P6 LDC.64 R30, c[0x0][0x5c0] ;  /* 0x00017000ff1eeb82 */ /* 0x000e220000000a00 */
[----:B------:R-:W-:Y:S02]  /*11ba0*/  ISETP.LT.OR P1, PT, R26, 0x3a, !P3 ;  /* 0x0000003a1a00780c */ /* 0x000fe40005f21670 */
[----:B0-----:R-:W-:-:S04]  /*11bb0*/  @!P6 IADD3 R86, P4, P5, R12, R30, R8 ;  /* 0x0000001e0c56e210 */ /* 0x001fc80007d9e008 */
[----:B------:R-:W-:-:S07]  /*11bc0*/  @!P6 IADD3.X R87, R28, R31, R7, P4, P5 ;  /* 0x0000001f1c57e210 */ /* 0x000fce00027ea407 */
[----:B------:R-:W0:Y:S02]  /*11bd0*/  @!P1 LDC.64 R30, c[0x0][0x5c0] ;  /* 0x00017000ff1e9b82 */ /* 0x000e240000000a00 */
[----:B0-----:R-:W-:-:S04]  /*11be0*/  @!P1 IADD3 R90, P4, P5, R12, R30, R8 ;  /* 0x0000001e0c5a9210 */ /* 0x001fc80007d9e008 */
[----:B------:R-:W-:Y:S02]  /*11bf0*/  @!P1 IADD3.X R91, R28, R31, R7, P4, P5 ;  /* 0x0000001f1c5b9210 */ /* 0x000fe400027ea407 */
[----:B------:R-:W-:-:S13]  /*11c00*/  ISETP.LT.OR P4, PT, R26, 0x9, !P0 ;  /* 0x000000091a00780c */ /* 0x000fda0004781670 */
[----:B------:R-:W0:Y:S01]  /*11c10*/  @!P4 LDC.64 R30, c[0x0][0x5c0] ;  /* 0x00017000ff1ecb82 */ /* 0x000e220000000a00 */
[----:B---3--:R-:W-:-:S04]  /*11c20*/  LOP3.LUT R29, R29, 0xff, RZ, 0xc0, !PT ;  /* 0x000000ff1d1d7812 */ /* 0x008fc800078ec0ff */
[----:B------:R-:W-:-:S05]  /*11c30*/  F2FP.F16.E4M3.UNPACK_B R29, R29 ;  /* 0x0000001dff1d723e */ /* 0x000fca00020006ff */
[----:B------:R-:W-:-:S05]  /*11c40*/  HADD2.F32 R29, -RZ, R29.H0_H0 ;  /* 0x2000001dff1d7230 */ /* 0x000fca0000004100 */
[----:B------:R-:W-:-:S04]  /*11c50*/  FMUL R29, R29, UR32 ;  /* 0x000000201d1d7c20 */ /* 0x000fc80008400000 */
[----:B------:R-:W-:-:S05]  /*11c60*/  FFMA R29, R89, UR33, R29 ;  /* 0x00000021591d7c23 */ /* 0x000fca000800001d */
[----:B------:R-:W-:-:S05]  /*11c70*/  F2FP.SATFINITE.E4M3.F32.PACK_AB_MERGE_C R29, RZ, R29, RZ ;  /* 0x0000001dff1d723e */ /* 0x000fca00048070ff */
[----:B------:R1:W-:Y:S01]  /*11c80*/  @!P2 STG.E.U8 desc[UR38][R40.64+0x9], R29 ;  /* 0x0000091d2800a986 */ /* 0x0003e2000c101126 */
[----:B------:R-:W-:-:S04]  /*11c90*/  @!P4 IADD3 R32, P2, P5, R3, R12, R10 ;  /* 0x0000000c0320c210 */ /* 0x000fc80007d5e00a */
[----:B-1----:R-:W-:Y:S02]  /*11ca0*/  @!P4 IADD3.X R29, R4, R28, R9, P2, P5 ;  /* 0x0000001c041dc210 */ /* 0x002fe400017ea409 */
[----:B0-----:R-:W-:-:S05]  /*11cb0*/  @!P4 IADD3 R30, P2, R32, R30, RZ ;  /* 0x0000001e201ec210 */ /* 0x001fca0007f5e0ff */
[----:B------:R-:W-:Y:S01]  /*11cc0*/  @!P4 IMAD.X R31, R29, 0x1, R31, P2 ;  /* 0x000000011d1fc824 */ /* 0x000fe200010e061f */
[----:B------:R-:W-:-:S06]  /*11cd0*/  PRMT R29, RZ, 0x7610, R29 ;  /* 0x00007610ff1d7816 */ /* 0x000fcc000000001d */
[----:B------:R-:W3:Y:S01]  /*11ce0*/  @!P4 LDG.E.U8 R29, desc[UR38][R22.64+0x8] ;  /* 0x00000826161dc981 */ /* 0x000ee2000c1e1100 */
[----:B------:R-:W-:Y:S02]  /*11cf0*/  ISETP.LT.OR P2, PT, R26, 0xa, !P0 ;  /* 0x0000000a1a00780c */ /* 0x000fe40004741670 */
[----:B------:R-:W-:-:S04]  /*11d00*/  LOP3.LUT R0, R0, 0xfff7ffff, RZ, 0xc0, !PT ;  /* 0xfff7ffff00007812 */ /* 0x000fc800078ec0ff */
[----:B------:R-:W-:Y:S02]  /*11d10*/  @P6 LOP3.LUT R0, R0, 0x80000, RZ, 0xfc, !PT ;  /* 0x0008000000006812 */ /* 0x000fe400078efcff */
[----:B---3--:R-:W-:-:S04]  /*11d20*/  LOP3.LUT R29, R29, 0xff, RZ, 0xc0, !PT ;  /* 0x000000ff1d1d7812 */ /* 0x008fc800078ec0ff */
[----:B------:R-:W-:-:S05]  /*11d30*/  F2FP.F16.E4M3.UNPACK_B R29, R29 ;  /* 0x0000001dff1d723e */ /* 0x000fca00020006ff */
[----:B------:R-:W-:-:S05]  /*11d40*/  HADD2.F32 R29, -RZ, R29.H0_H0 ;  /* 0x2000001dff1d7230 */ /* 0x000fca0000004100 */
[----:B------:R-:W-:-:S04]  /*11d50*/  FMUL R32, R29, UR32 ;  /* 0x000000201d207c20 */ /* 0x000fc80008400000 */
[----:B--2---:R-:W-:-:S05]  /*11d60*/  FFMA R32, R88, UR33, R32 ;  /* 0x0000002158207c23 */ /* 0x004fca0008000020 */
[----:B------:R-:W-:-:S05]  /*11d70*/  F2FP.SATFINITE.E4M3.F32.PACK_AB_MERGE_C R32, RZ, R32, RZ ;  /* 0x00000020ff20723e */ /* 0x000fca00048070ff */
[----:B------:R0:W-:Y:S02]  /*11d80*/  @!P4 STG.E.U8 desc[UR38][R30.64+0x8], R32 ;  /* 0x000008201e00c986 */ /* 0x0001e4000c101126 */
[----:B0-----:R-:W0:Y:S01]  /*11d90*/  @!P2 LDC.64 R32, c[0x0][0x5c0] ;  /* 0x00017000ff20ab82 */ /* 0x001e220000000a00 */
[----:B------:R-:W-:-:S04]  /*11da0*/  @!P2 IADD3 R29, P5, P6, R3, R12, R10 ;  /* 0x0000000c031da210 */ /* 0x000fc80007ebe00a */
[----:B0-----:R-:W-:Y:S02]  /*11db0*/  @!P2 IADD3 R32, P4, R29, R32, RZ ;  /* 0x000000201d20a210 */ /* 0x001fe40007f9e0ff */
[----:B------:R-:W-:-:S06]  /*11dc0*/  PRMT R29, RZ, 0x7610, R29 ;  /* 0x00007610ff1d7816 */ /* 0x000fcc000000001d */
[----:B------:R-:W2:Y:S01]  /*11dd0*/  @!P2 LDG.E.U8 R29, desc[UR38][R22.64+0x9] ;  /* 0x00000926161da981 */ /* 0x000ea2000c1e1100 */
[----:B------:R-:W-:Y:S02]  /*11de0*/  LOP3.LUT R0, R0, 0xfffffbff, RZ, 0xc0, !PT ;  /* 0xfffffbff00007812 */ /* 0x000fe400078ec0ff */
[----:B------:R-:W-:Y:S02]  /*11df0*/  ISETP.GE.AND P3, PT, R11, 0x101, PT ;  /* 0x000001010b00780c */ /* 0x000fe40003f66270 */
[----:B------:R-:W-:Y:S02]  /*11e00*/  @P1 LOP3.LUT R0, R0, 0x400, RZ, 0xfc, !PT ;  /* 0x0000040000001812 */ /* 0x000fe400078efcff */
[----:B------:R-:W-:-:S13]  /*11e10*/  ISETP.LT.OR P1, PT, R26, 0x21, !P3 ;  /* 0x000000211a00780c */ /* 0x000fda0005f21670 */
[----:B------:R-:W0:Y:S01]  /*11e20*/  @!P1 LDC.64 R30, c[0x0][0x5c0] ;  /* 0x00017000ff1e9b82 */ /* 0x000e220000000a00 */
[----:B------:R-:W-:Y:S02]  /*11e30*/  LOP3.LUT R0, R0, 0xffdfffff, RZ, 0xc0, !PT ;  /* 0xffdfffff00007812 */ /* 0x000fe400078ec0ff */
[----:B------:R-:W-:Y:S02]  /*11e40*/  @!P2 IADD3.X R34, R4, R28, R9, P5, P6 ;  /* 0x0000001c0422a210 */ /* 0x000fe40002fec409 */
[----:B------:R-:W-:-:S03]  /*11e50*/  @P1 LOP3.LUT R0, R0, 0x200000, RZ, 0xfc, !PT ;  /* 0x0020000000001812 */ /* 0x000fc600078efcff */
[----:B------:R-:W-:Y:S01]  /*11e60*/  @!P2 IMAD.X R33, R34, 0x1, R33, P4 ;  /* 0x000000012221a824 */ /* 0x000fe200020e0621 */
[----:B0-----:R-:W-:-:S04]  /*11e70*/  @!P1 IADD3 R88, P5, P6, R12, R30, R10 ;  /* 0x0000001e0c589210 */ /* 0x001fc80007ebe00a */
[----:B------:R-:W-:Y:S02]  /*11e80*/  @!P1 IADD3.X R89, R28, R31, R9, P5, P6 ;  /* 0x0000001f1c599210 */ /* 0x000fe40002fec409 */
        /* <DEDUP_REMOVED lines=10> */
[----:B0-----:R-:W-:-:S06]  /*11f30*/  PRMT R29, RZ, 0x7610, R29 ;  /* 0x00007610ff1d7816 */ /* 0x001fcc000000001d */
[----:B------:R-:W3:Y:S01]  /*11f40*/  @!P6 LDG.E.U8 R29, desc[UR38][R20.64+0x10] ;  /* 0x00001026141de981 */ /* 0x000ee2000c1e1100 */
[----:B------:R-:W-:-:S13]  /*11f50*/  ISETP.LT.OR P5, PT, R26, 0x22, !P3 ;  /* 0x000000221a00780c */ /* 0x000fda0005fa1670 */
[----:B------:R-:W0:Y:S01]  /*11f60*/  @!P5 LDC.64 R30, c[0x0][0x5c0] ;  /* 0x00017000ff1edb82 */ /* 0x000e220000000a00 */
[----:B------:R-:W-:-:S04]  /*11f70*/  LOP3.LUT R0, R0, 0xffefffff, RZ, 0xc0, !PT ;  /* 0xffefffff00007812 */ /* 0x000fc800078ec0ff */
[----:B------:R-:W-:Y:S02]  /*11f80*/  @P5 LOP3.LUT R0, R0, 0x100000, RZ, 0xfc, !PT ;  /* 0x0010000000005812 */ /* 0x000fe400078efcff */
        /* <DEDUP_REMOVED lines=8> */
[----:B------:R-:W-:Y:S01]  /*12010*/  FFMA R29, R92, UR33, R29 ;  /* 0x000000215c1d7c23 */ /* 0x000fe2000800001d */
[----:B------:R-:W-:Y:S01]  /*12020*/  LOP3.LUT R0, R0, 0xffbfffff, RZ, 0xc0, !PT ;  /* 0xffbfffff00007812 */ /* 0x000fe200078ec0ff */
[----:B------:R-:W3:Y:S03]  /*12030*/  LDL.LU R92, [R1+0xe8] ;  /* 0x0000e800015c7983 */ /* 0x000ee60000300800 */
[----:B------:R-:W-:-:S05]  /*12040*/  F2FP.SATFINITE.E4M3.F32.PACK_AB_MERGE_C R29, RZ, R29, RZ ;  /* 0x0000001dff1d723e */ /* 0x000fca00048070ff */
[----:B------:R1:W-:Y:S02]  /*12050*/  @!P6 STG.E.U8 desc[UR38][R56.64+0x10], R29 ;  /* 0x0000101d3800e986 */ /* 0x0003e4000c101126 */
[----:B-1----:R-:W-:-:S06]  /*12060*/  PRMT R29, RZ, 0x7610, R29 ;  /* 0x00007610ff1d7816 */ /* 0x002fcc000000001d */
[----:B------:R-:W4:Y:S01]  /*12070*/  @!P1 LDG.E.U8 R29, desc[UR38][R20.64+0x11] ;  /* 0x00001126141d9981 */ /* 0x000f22000c1e1100 */
[----:B0-----:R-:W-:Y:S02]  /*12080*/  @!P5 IADD3 R58, P2, P4, R12, R30, R10 ;  /* 0x0000001e0c3ad210 */ /* 0x001fe40007c5e00a */
[----:B------:R-:W-:Y:S02]  /*12090*/  @P5 LOP3.LUT R0, R0, 0x400000, RZ, 0xfc, !PT ;  /* 0x0040000000005812 */ /* 0x000fe400078efcff */
[----:B------:R-:W-:Y:S02]  /*120a0*/  @!P5 IADD3.X R59, R28, R31, R9, P2, P4 ;  /* 0x0000001f1c3bd210 */ /* 0x000fe400017e8409 */
[----:B------:R-:W-:-:S13]  /*120b0*/  ISETP.LT.OR P5, PT, R26, 0x2a, !P3 ;  /* 0x0000002a1a00780c */ /* 0x000fda0005fa1670 */
[----:B------:R-:W0:Y:S02]  /*120c0*/  @!P5 LDC.64 R30, c[0x0][0x5c0] ;  /* 0x00017000ff1edb82 */ /* 0x000e240000000a00 */
[----:B0-----:R-:W-:-:S04]  /*120d0*/  @!P5 IADD3 R56, P2, P4, R12, R30, R10 ;  /* 0x0000001e0c38d210 */ /* 0x001fc80007c5e00a */
[----:B------:R-:W-:Y:S02]  /*120e0*/  @!P5 IADD3.X R57, R28, R31, R9, P2, P4 ;  /* 0x0000001f1c39d210 */ /* 0x000fe400017e8409 */
[----:B------:R-:W-:-:S13]  /*120f0*/  ISETP.LT.OR P4, PT, R26, 0x11, !P0 ;  /* 0x000000111a00780c */ /* 0x000fda0004781670 */
[----:B------:R-:W0:Y:S01]  /*12100*/  @!P4 LDC.64 R30, c[0x0][0x5c0] ;  /* 0x00017000ff1ecb82 */ /* 0x000e220000000a00 */
[----:B------:R-:W-:-:S04]  /*12110*/  LOP3.LUT R0, R0, 0xfffffdff, RZ, 0xc0, !PT ;  /* 0xfffffdff00007812 */ /* 0x000fc800078ec0ff */
[----:B------:R-:W-:Y:S02]  /*12120*/  @P5 LOP3.LUT R0, R0, 0x200, RZ, 0xfc, !PT ;  /* 0x0000020000005812 */ /* 0x000fe400078efcff */
[----:B------:R-:W-:Y:S02]  /*12130*/  @!P4 IADD3 R32, P2, P5, R3, R12, R10 ;  /* 0x0000000c0320c210 */ /* 0x000fe40007d5e00a */
        /* <DEDUP_REMOVED lines=8> */
[----:B-1----:R-:W-:Y:S02]  /*121c0*/  @!P4 IADD3.X R29, R4, R28, R9, P2, P5 ;  /* 0x0000001c041dc210 */ /* 0x002fe400017ea409 */
[----:B0-----:R-:W-:-:S05]  /*121d0*/  @!P4 IADD3 R30, P2, R32, R30, RZ ;  /* 0x0000001e201ec210 */ /* 0x001fca0007f5e0ff */
[----:B------:R-:W-:Y:S01]  /*121e0*/  @!P4 IMAD.X R31, R29, 0x1, R31, P2 ;  /* 0x000000011d1fc824 */ /* 0x000fe200010e061f */
[----:B------:R-:W-:-:S06]  /*121f0*/  PRMT R29, RZ, 0x7610, R29 ;  /* 0x00007610ff1d7816 */ /* 0x000fcc000000001d */
[----:B------:R-:W4:Y:S01]  /*12200*/  @!P4 LDG.E.U8 R29, desc[UR38][R22.64+0x10] ;  /* 0x00001026161dc981 */ /* 0x000f22000c1e1100 */
[----:B------:R-:W-:-:S13]  /*12210*/  ISETP.LT.OR P2, PT, R26, 0x12, !P0 ;  /* 0x000000121a00780c */ /* 0x000fda0004741670 */
        /* <DEDUP_REMOVED lines=10> */
[----:B0-----:R-:W0:Y:S02]  /*122c0*/  @!P2 LDC.64 R32, c[0x0][0x5c0] ;  /* 0x00017000ff20ab82 */ /* 0x001e240000000a00 */
[----:B0-----:R-:W-:-:S05]  /*122d0*/  @!P2 IADD3 R32, P4, R34, R32, RZ ;  /* 0x000000202220a210 */ /* 0x001fca0007f9e0ff */
[----:B------:R-:W-:Y:S01]  /*122e0*/  @!P2 IMAD.X R33, R29, 0x1, R33, P4 ;  /* 0x000000011d21a824 */ /* 0x000fe200020e0621 */
[----:B------:R-:W-:-:S06]  /*122f0*/  PRMT R29, RZ, 0x7610, R29 ;  /* 0x00007610ff1d7816 */ /* 0x000fcc000000001d */
[----:B------:R-:W4:Y:S01]  /*12300*/  @!P2 LDG.E.U8 R29, desc[UR38][R22.64+0x11] ;  /* 0x00001126161da981 */ /* 0x000f22000c1e1100 */
[----:B------:R-:W-:-:S13]  /*12310*/  ISETP.LT.OR P1, PT, R26, 0x31, !P3 ;  /* 0x000000311a00780c */ /* 0x000fda0005f21670 */
[----:B------:R-:W0:Y:S01]  /*12320*/  @!P1 LDC.64 R30, c[0x0][0x5c0] ;  /* 0x00017000ff1e9b82 */ /* 0x000e220000000a00 */
[----:B------:R-:W-:-:S04]  /*12330*/  LOP3.LUT R0, R0, 0xfdffffff, RZ, 0xc0, !PT ;  /* 0xfdffffff00007812 */ /* 0x000fc800078ec0ff */
[----:B------:R-:W-:Y:S02]  /*12340*/  @P1 LOP3.LUT R0, R0, 0x2000000, RZ, 0xfc, !PT ;  /* 0x0200000000001812 */ /* 0x000fe400078efcff */
[----:B0-----:R-:W-:-:S04]  /*12350*/  @!P1 IADD3 R38, P5, P6, R12, R30, R10 ;  /* 0x0000001e0c269210 */ /* 0x001fc80007ebe00a */
[----:B------:R-:W-:Y:S02]  /*12360*/  @!P1 IADD3.X R39, R28, R31, R9, P5, P6 ;  /* 0x0000001f1c279210 */ /* 0x000fe40002fec409 */
[----:B------:R-:W-:Y:S02]  /*12370*/  LOP3.LUT P5, RZ, R0, 0x800, RZ, 0xc0, !PT ;  /* 0x0000080000ff7812 */ /* 0x000fe400078ac0ff */
[----:B----4-:R-:W-:-:S04]  /*12380*/  LOP3.LUT R29, R29, 0xff, RZ, 0xc0, !PT ;  /* 0x000000ff1d1d7812 */ /* 0x010fc800078ec0ff */
[----:B------:R-:W-:-:S05]  /*12390*/  F2FP.F16.E4M3.UNPACK_B R29, R29 ;  /* 0x0000001dff1d723e */ /* 0x000fca00020006ff */
[----:B------:R-:W-:-:S05]  /*123a0*/  HADD2.F32 R29, -RZ, R29.H0_H0 ;  /* 0x2000001dff1d7230 */ /* 0x000fca0000004100 */
[----:B------:R-:W-:-:S04]  /*123b0*/  FMUL R29, R29, UR32 ;  /* 0x000000201d1d7c20 */ /* 0x000fc80008400000 */
[----:B--2---:R-:W-:Y:S01]  /*123c0*/  FFMA R29, R93, UR33, R29 ;  /* 0x000000215d1d7c23 */ /* 0x004fe2000800001d */
[----:B------:R-:W-:Y:S01]  /*123d0*/  LOP3.LUT P1, RZ, R0, 0x8, RZ, 0xc0, !PT ;  /* 0x0000000800ff7812 */ /* 0x000fe2000782c0ff */
[----:B------:R-:W2:Y:S03]  /*123e0*/  LDL.LU R93, [R1+0xf4] ;  /* 0x0000f400015d7983 */ /* 0x000ea60000300800 */
[----:B------:R-:W-:-:S05]  /*123f0*/  F2FP.SATFINITE.E4M3.F32.PACK_AB_MERGE_C R29, RZ, R29, RZ ;  /* 0x0000001dff1d723e */ /* 0x000fca00048070ff */
[----:B------:R0:W-:Y:S02]  /*12400*/  @!P2 STG.E.U8 desc[UR38][R32.64+0x11], R29 ;  /* 0x0000111d2000a986 */ /* 0x0001e4000c101126 */
[----:B0-----:R-:W-:-:S06]  /*12410*/  PRMT R29, RZ, 0x7610, R29 ;  /* 0x00007610ff1d7816 */ /* 0x001fcc000000001d */
[----:B------:R-:W4:Y:S01]  /*12420*/  @!P5 LDG.E.U8 R29, desc[UR38][R20.64+0x18] ;  /* 0x00001826141dd981 */ /* 0x000f22000c1e1100 */
[----:B------:R-:W-:-:S04]  /*12430*/  ISETP.GE.AND P6, PT, R11, 0x101, PT ;  /* 0x000001010b00780c */ /* 0x000fc80003fc6270 */
[----:B------:R-:W-:-:S13]  /*12440*/  ISETP.LT.OR P3, PT, R26, 0x32, !P6 ;  /* 0x000000321a00780c */ /* 0x000fda0007761670 */
[----:B------:R-:W0:Y:S01]  /*12450*/  @!P3 LDC.64 R30, c[0x0][0x5c0] ;  /* 0x00017000ff1ebb82 */ /* 0x000e220000000a00 */
[----:B------:R-:W-:-:S04]  /*12460*/  LOP3.LUT R0, R0, 0xfffffeff, RZ, 0xc0, !PT ;  /* 0xfffffeff00007812 */ /* 0x000fc800078ec0ff */
[----:B------:R-:W-:Y:S02]  /*12470*/  @P3 LOP3.LUT R0, R0, 0x100, RZ, 0xfc, !PT ;  /* 0x0000010000003812 */ /* 0x000fe400078efcff */
[----:B0-----:R-:W-:Y:S02]  /*12480*/  @!P3 IADD3 R34, P2, P4, R12, R30, R10 ;  /* 0x0000001e0c22b210 */ /* 0x001fe40007c5e00a */
        /* <DEDUP_REMOVED lines=9> */
[----:B0-----:R-:W-:-:S06]  /*12520*/  PRMT R29, RZ, 0x7610, R29 ;  /* 0x00007610ff1d7816 */ /* 0x001fcc000000001d */
[----:B------:R-:W4:Y:S01]  /*12530*/  @!P1 LDG.E.U8 R29, desc[UR38][R20.64+0x19] ;  /* 0x00001926141d9981 */ /* 0x000f22000c1e1100 */
        /* <DEDUP_REMOVED lines=8> */
[----:B------:R-:W-:Y:S02]  /*125c0*/  ISETP.LT.OR P4, PT, R26, 0x19, !P0 ;  /* 0x000000191a00780c */ /* 0x000fe40004781670 */
[----:B------:R-:W-:-:S11]  /*125d0*/  LOP3.LUT R0, R0, 0xfbffffff, RZ, 0xc0, !PT ;  /* 0xfbffffff00007812 */ /* 0x000fd600078ec0ff */
[----:B------:R-:W0:Y:S01]  /*125e0*/  @!P4 LDC.64 R30, c[0x0][0x5c0] ;  /* 0x00017000ff1ecb82 */ /* 0x000e220000000a00 */
[----:B------:R-:W-:-:S04]  /*125f0*/  @P3 LOP3.LUT R0, R0, 0x4000000, RZ, 0xfc, !PT ;  /* 0x0400000000003812 */ /* 0x000fc800078efcff */
        /* <DEDUP_REMOVED lines=32> */
[----:B------:R-:W-:-:S04]  /*12800*/  LOP3.LUT P3, RZ, R27, 0x2000, RZ, 0xc0, !PT ;  /* 0x000020001bff7812 */ /* 0x000fc8000786c0ff */
[----:B------:R-:W-:Y:S02]  /*12810*/  ISETP.LT.OR P1, PT, R26, 0x41, !P3 ;  /* 0x000000411a00780c */ /* 0x000fe40005f21670 */
[----:B------:R-:W-:-:S11]  /*12820*/  LOP3.LUT R27, R27, 0xfffffeff, RZ, 0xc0, !PT ;  /* 0xfffffeff1b1b7812 */ /* 0x000fd600078ec0ff */
[----:B------:R-:W0:Y:S01]  /*12830*/  @!P1 LDC.64 R30, c[0x0][0x5c0] ;  /* 0x00017000ff1e9b82 */ /* 0x000e220000000a00 */
[----:B------:R-:W-:Y:S02]  /*12840*/  @P0 LOP3.LUT R27, R27, 0x100, RZ, 0xfc, !PT ;  /* 0x000001001b1b0812 */ /* 0x000fe400078efcff */
[----:B------:R-:W-:Y:S02]  /*12850*/  ISETP.LT.OR P0, PT, R26, 0x42, !P3 ;  /* 0x000000421a00780c */ /* 0x000fe40005f01670 */
[----:B0-----:R-:W-:-:S04]  /*12860*/  @!P1 IADD3 R44, P5, P6, R12, R30, R3 ;  /* 0x0000001e0c2c9210 */ /* 0x001fc80007ebe003 */
[----:B------:R-:W-:-:S07]  /*12870*/  @!P1 IADD3.X R45, R28, R31, R4, P5, P6 ;  /* 0x0000001f1c2d9210 */ /* 0x000fce0002fec404 */
[----:B------:R-:W0:Y:S01]  /*12880*/  @!P0 LDC.64 R30, c[0x0][0x5c0] ;  /* 0x00017000ff1e8b82 */ /* 0x000e220000000a00 */
[----:B------:R-:W-:Y:S02]  /*12890*/  ISETP.GE.AND P5, PT, R11, 0x1, PT ;  /* 0x000000010b00780c */ /* 0x000fe40003fa6270 */
[----:B----4-:R-:W-:-:S04]  /*128a0*/  LOP3.LUT R29, R29, 0xff, RZ, 0xc0, !PT ;  /* 0x000000ff1d1d7812 */ /* 0x010fc800078ec0ff */
[----:B------:R-:W-:-:S05]  /*128b0*/  F2FP.F16.E4M3.UNPACK_B R29, R29 ;  /* 0x0000001dff1d723e */ /* 0x000fca00020006ff */
[----:B------:R-:W-:-:S05]  /*128c0*/  HADD2.F32 R29, -RZ, R29.H0_H0 ;  /* 0x2000001dff1d7230 */ /* 0x000fca0000004100 */
[----:B------:R-:W-:-:S04]  /*128d0*/  FMUL R29, R29, UR32 ;  /* 0x000000201d1d7c20 */ /* 0x000fc80008400000 */
[----:B--2---:R-:W-:Y:S02]  /*128e0*/  FFMA R29, R93, UR33, R29 ;  /* 0x000000215d1d7c23 */ /* 0x004fe4000800001d */
[----:B------:R-:W2:Y:S03]  /*128f0*/  LDL.LU R93, [R1+0x104] ;  /* 0x00010400015d7983 */ /* 0x000ea60000300800 */
[----:B------:R-:W-:-:S05]  /*12900*/  F2FP.SATFINITE.E4M3.F32.PACK_AB_MERGE_C R29, RZ, R29, RZ ;  /* 0x0000001dff1d723e */ /* 0x000fca00048070ff */
[----:B------:R1:W-:Y:S01]  /*12910*/  @!P2 STG.E.U8 desc[UR38][R32.64+0x19], R29 ;  /* 0x0000191d2000a986 */ /* 0x0003e2000c101126 */
[----:B0-----:R-:W-:-:S04]  /*12920*/  @!P0 IADD3 R36, P2, P4, R12, R30, R3 ;  /* 0x0000001e0c248210 */ /* 0x001fc80007c5e003 */
[----:B------:R-:W-:Y:S02]  /*12930*/  @!P0 IADD3.X R37, R28, R31, R4, P2, P4 ;  /* 0x0000001f1c258210 */ /* 0x000fe400017e8404 */
[----:B------:R-:W-:Y:S02]  /*12940*/  ISETP.LT.OR P2, PT, R26, 0x21, !P5 ;  /* 0x000000211a00780c */ /* 0x000fe40006f41670 */
[----:B-1----:R-:W-:-:S11]  /*12950*/  PRMT R29, RZ, 0x7610, R29 ;  /* 0x00007610ff1d7816 */ /* 0x002fd6000000001d */
[----:B------:R-:W4:Y:S01]  /*12960*/  @!P2 LDG.E.U8 R29, desc[UR38][R24.64+0x20] ;  /* 0x00002026181da981 */ /* 0x000f22000c1e1100 */
[----:B------:R-:W0:Y:S02]  /*12970*/  @!P2 LDC.64 R30, c[0x0][0x5c0] ;  /* 0x00017000ff1eab82 */ /* 0x000e240000000a00 */
[----:B0-----:R-:W-:-:S05]  /*12980*/  @!P2 IADD3 R30, P4, R12, R30, RZ ;  /* 0x0000001e0c1ea210 */ /* 0x001fca0007f9e0ff */
[----:B------:R-:W-:Y:S01]  /*12990*/  @!P2 IMAD.X R31, R28, 0x1, R31, P4 ;  /* 0x000000011c1fa824 */ /* 0x000fe200020e061f */
[----:B----4-:R-:W-:-:S04]  /*129a0*/  LOP3.LUT R29, R29, 0xff, RZ, 0xc0, !PT ;  /* 0x000000ff1d1d7812 */ /* 0x010fc800078ec0ff */
[----:B------:R-:W-:-:S05]  /*129b0*/  F2FP.F16.E4M3.UNPACK_B R29, R29 ;  /* 0x0000001dff1d723e */ /* 0x000fca00020006ff */
[----:B------:R-:W-:-:S05]  /*129c0*/  HADD2.F32 R29, -RZ, R29.H0_H0 ;  /* 0x2000001dff1d7230 */ /* 0x000fca0000004100 */
[----:B------:R-:W-:-:S04]  /*129d0*/  FMUL R29, R29, UR32 ;  /* 0x000000201d1d7c20 */ /* 0x000fc80008400000 */
[----:B---3--:R-:W-:Y:S01]  /*129e0*/  FFMA R29, R92, UR33, R29 ;  /* 0x000000215c1d7c23 */ /* 0x008fe2000800001d */
[----:B------:R-:W-:Y:S01]  /*129f0*/  ISETP.LT.OR P1, PT, R26, 0x21, !P3 ;  /* 0x000000211a00780c */ /* 0x000fe20005f21670 */
[----:B------:R-:W3:Y:S03]  /*12a00*/  LDL.LU R92, [R1+0x108] ;  /* 0x00010800015c7983 */ /* 0x000ee60000300800 */
[----:B------:R-:W-:-:S05]  /*12a10*/  F2FP.SATFINITE.E4M3.F32.PACK_AB_MERGE_C R29, RZ, R29, RZ ;  /* 0x0000001dff1d723e */ /* 0x000fca00048070ff */
        /* <DEDUP_REMOVED lines=15> */
[----:B0-----:R-:W-:-:S06]  /*12b10*/  PRMT R29, RZ, 0x7610, R29 ;  /* 0x00007610ff1d7816 */ /* 0x001fcc000000001d */
[----:B------:R-:W4:Y:S01]  /*12b20*/  @!P1 LDG.E.U8 R29, desc[UR38][R14.64+0x20] ;  /* 0x000020260e1d9981 */ /* 0x000f22000c1e1100 */
[----:B------:R-:W-:-:S13]  /*12b30*/  ISETP.LT.OR P0, PT, R26, 0x49, !P3 ;  /* 0x000000491a00780c */ /* 0x000fda0005f01670 */
[----:B------:R-:W0:Y:S02]  /*12b40*/  @!P0 LDC.64 R30, c[0x0][0x5c0] ;  /* 0x00017000ff1e8b82 */ /* 0x000e240000000a00 */
[----:B0-----:R-:W-:-:S04]  /*12b50*/  @!P0 IADD3 R96, P2, P4, R12, R30, R3 ;  /* 0x0000001e0c608210 */ /* 0x001fc80007c5e003 */
[----:B------:R-:W-:Y:S02]  /*12b60*/  @!P0 IADD3.X R97, R28, R31, R4, P2, P4 ;  /* 0x0000001f1c618210 */ /* 0x000fe400017e8404 */
[----:B------:R-:W-:-:S13]  /*12b70*/  ISETP.LT.OR P0, PT, R26, 0x4a, !P3 ;  /* 0x0000004a1a00780c */ /* 0x000fda0005f01670 */
[----:B------:R-:W0:Y:S01]  /*12b80*/  @!P0 LDC.64 R30, c[0x0][0x5c0] ;  /* 0x00017000ff1e8b82 */ /* 0x000e220000000a00 */
[----:B----4-:R-:W-:-:S04]  /*12b90*/  LOP3.LUT R29, R29, 0xff, RZ, 0xc0, !PT ;  /* 0x000000ff1d1d7812 */ /* 0x010fc800078ec0ff */
[----:B------:R-:W-:-:S05]  /*12ba0*/  F2FP.F16.E4M3.UNPACK_B R29, R29 ;  /* 0x0000001dff1d723e */ /* 0x000fca00020006ff */
[----:B------:R-:W-:-:S05]  /*12bb0*/  HADD2.F32 R29, -RZ, R29.H0_H0 ;  /* 0x2000001dff1d7230 */ /* 0x000fca0000004100 */
[----:B------:R-:W-:-:S04]  /*12bc0*/  FMUL R29, R29, UR32 ;  /* 0x000000201d1d7c20 */ /* 0x000fc80008400000 */
[----:B---3--:R-:W-:Y:S01]  /*12bd0*/  FFMA R29, R92, UR33, R29 ;  /* 0x000000215c1d7c23 */ /* 0x008fe2000800001d */
[----:B------:R-:W-:Y:S01]  /*12be0*/  LOP3.LUT R0, R0, 0xbfffffff, RZ, 0xc0, !PT ;  /* 0xbfffffff00007812 */ /* 0x000fe200078ec0ff */
[----:B------:R-:W3:Y:S03]  /*12bf0*/  LDL.LU R92, [R1+0x110] ;  /* 0x00011000015c7983 */ /* 0x000ee60000300800 */
[----:B------:R-:W-:-:S05]  /*12c00*/  F2FP.SATFINITE.E4M3.F32.PACK_AB_MERGE_C R29, RZ, R29, RZ ;  /* 0x0000001dff1d723e */ /* 0x000fca00048070ff */
[----:B------:R1:W-:Y:S01]  /*12c10*/  @!P1 STG.E.U8 desc[UR38][R48.64+0x20], R29 ;  /* 0x0000201d30009986 */ /* 0x0003e2000c101126 */
[----:B------:R-:W-:Y:S02]  /*12c20*/  ISETP.LT.OR P1, PT, R26, 0x22, !P3 ;  /* 0x000000221a00780c */ /* 0x000fe40005f21670 */
[----:B-1----:R-:W-:-:S11]  /*12c30*/  PRMT R29, RZ, 0x7610, R29 ;  /* 0x00007610ff1d7816 */ /* 0x002fd6000000001d */
[----:B------:R-:W4:Y:S01]  /*12c40*/  @!P1 LDG.E.U8 R29, desc[UR38][R14.64+0x21] ;  /* 0x000021260e1d9981 */ /* 0x000f22000c1e1100 */
[----:B0-----:R-:W-:Y:S02]  /*12c50*/  @!P0 IADD3 R94, P2, P4, R12, R30, R3 ;  /* 0x0000001e0c5e8210 */ /* 0x001fe40007c5e003 */
[----:B------:R-:W-:Y:S02]  /*12c60*/  @P0 LOP3.LUT R0, R0, 0x40000000, RZ, 0xfc, !PT ;  /* 0x4000000000000812 */ /* 0x000fe400078efcff */
[----:B------:R-:W-:Y:S02]  /*12c70*/  @!P0 IADD3.X R95, R28, R31, R4, P2, P4 ;  /* 0x0000001f1c5f8210 */ /* 0x000fe400017e8404 */
[----:B------:R-:W-:-:S13]  /*12c80*/  ISETP.LT.OR P0, PT, R26, 0x51, !P3 ;  /* 0x000000511a00780c */ /* 0x000fda0005f01670 */
[----:B------:R-:W0:Y:S01]  /*12c90*/  @!P0 LDC.64 R30, c[0x0][0x5c0] ;  /* 0x00017000ff1e8b82 */ /* 0x000e220000000a00 */
[----:B------:R-:W-:-:S04]  /*12ca0*/  LOP3.LUT R0, R0, 0xffffdfff, RZ, 0xc0, !PT ;  /* 0xffffdfff00007812 */ /* 0x000fc800078ec0ff */
[----:B------:R-:W-:Y:S02]  /*12cb0*/  @P0 LOP3.LUT R0, R0, 0x2000, RZ, 0xfc, !PT ;  /* 0x0000200000000812 */ /* 0x000fe400078efcff */
[----:B0-----:R-:W-:-:S04]  /*12cc0*/  @!P0 IADD3 R112, P2, P4, R12, R30, R3 ;  /* 0x0000001e0c708210 */ /* 0x001fc80007c5e003 */
[----:B------:R-:W-:Y:S02]  /*12cd0*/  @!P0 IADD3.X R113, R28, R31, R4, P2, P4 ;  /* 0x0000001f1c718210 */ /* 0x000fe400017e8404 */
        /* <DEDUP_REMOVED lines=10> */
[----:B--2---:R-:W-:Y:S01]  /*12d80*/  FFMA R29, R93, UR33, R29 ;  /* 0x000000215d1d7c23 */ /* 0x004fe2000800001d */
[----:B0-----:R-:W-:Y:S01]  /*12d90*/  @!P2 IADD3 R30, P4, R12, R30, RZ ;  /* 0x0000001e0c1ea210 */ /* 0x001fe20007f9e0ff */
[----:B------:R-:W2:Y:S03]  /*12da0*/  LDL.LU R93, [R1+0x114] ;  /* 0x00011400015d7983 */ /* 0x000ea60000300800 */
[----:B------:R-:W-:-:S05]  /*12db0*/  F2FP.SATFINITE.E4M3.F32.PACK_AB_MERGE_C R29, RZ, R29, RZ ;  /* 0x0000001dff1d723e */ /* 0x000fca00048070ff */
[----:B------:R0:W-:Y:S02]  /*12dc0*/  @!P1 STG.E.U8 desc[UR38][R62.64+0x21], R29 ;  /* 0x0000211d3e009986 */ /* 0x0001e4000c101126 */
[----:B0-----:R-:W-:-:S06]  /*12dd0*/  PRMT R29, RZ, 0x7610, R29 ;  /* 0x00007610ff1d7816 */ /* 0x001fcc000000001d */
[----:B------:R-:W4:Y:S01]  /*12de0*/  @!P2 LDG.E.U8 R29, desc[UR38][R24.64+0x28] ;  /* 0x00002826181da981 */ /* 0x000f22000c1e1100 */
        /* <DEDUP_REMOVED lines=20> */
[----:B--2---:R-:W-:Y:S01]  /*12f30*/  FFMA R29, R93, UR33, R29 ;  /* 0x000000215d1d7c23 */ /* 0x004fe2000800001d */
[----:B------:R-:W-:Y:S01]  /*12f40*/  LOP3.LUT R0, R0, 0xffffefff, RZ, 0xc0, !PT ;  /* 0xffffefff00007812 */ /* 0x000fe200078ec0ff */
[----:B------:R-:W2:Y:S03]  /*12f50*/  LDL.LU R93, [R1+0x11c] ;  /* 0x00011c00015d7983 */ /* 0x000ea60000300800 */
[----:B------:R-:W-:-:S05]  /*12f60*/  F2FP.SATFINITE.E4M3.F32.PACK_AB_MERGE_C R29, RZ, R29, RZ ;  /* 0x0000001dff1d723e */ /* 0x000fca00048070ff */
[----:B------:R0:W-:Y:S02]  /*12f70*/  @!P2 STG.E.U8 desc[UR38][R30.64+0x29], R29 ;  /* 0x0000291d1e00a986 */ /* 0x0001e4000c101126 */
[----:B0-----:R-:W-:-:S06]  /*12f80*/  PRMT R29, RZ, 0x7610, R29 ;  /* 0x00007610ff1d7816 */ /* 0x001fcc000000001d */
[----:B------:R-:W4:Y:S01]  /*12f90*/  @!P6 LDG.E.U8 R29, desc[UR38][R14.64+0x28] ;  /* 0x000028260e1de981 */ /* 0x000f22000c1e1100 */
[----:B------:R-:W-:-:S04]  /*12fa0*/  @P0 LOP3.LUT R0, R0, 0x1000, RZ, 0xfc, !PT ;  /* 0x0000100000000812 */ /* 0x000fc800078efcff */
[----:B------:R-:W-:Y:S02]  /*12fb0*/  LOP3.LUT P1, RZ, R0, 0x10, RZ, 0xc0, !PT ;  /* 0x0000001000ff7812 */ /* 0x000fe4000782c0ff */
[----:B------:R-:W-:Y:S02]  /*12fc0*/  ISETP.LT.OR P0, PT, R26, 0x59, !P3 ;  /* 0x000000591a00780c */ /* 0x000fe40005f01670 */
[----:B------:R-:W-:-:S11]  /*12fd0*/  LOP3.LUT R27, R27, 0xffffefff, RZ, 0xc0, !PT ;  /* 0xffffefff1b1b7812 */ /* 0x000fd600078ec0ff */
[----:B------:R-:W0:Y:S01]  /*12fe0*/  @!P0 LDC.64 R30, c[0x0][0x5c0] ;  /* 0x00017000ff1e8b82 */ /* 0x000e220000000a00 */
[----:B----4-:R-:W-:-:S04]  /*12ff0*/  LOP3.LUT R29, R29, 0xff, RZ, 0xc0, !PT ;  /* 0x000000ff1d1d7812 */ /* 0x010fc800078ec0ff */
[----:B------:R-:W-:-:S05]  /*13000*/  F2FP.F16.E4M3.UNPACK_B R29, R29 ;  /* 0x0000001dff1d723e */ /* 0x000fca00020006ff */
[----:B------:R-:W-:-:S05]  /*13010*/  HADD2.F32 R29, -RZ, R29.H0_H0 ;  /* 0x2000001dff1d7230 */ /* 0x000fca0000004100 */
[----:B------:R-:W-:-:S04]  /*13020*/  FMUL R29, R29, UR32 ;  /* 0x000000201d1d7c20 */ /* 0x000fc80008400000 */
[----:B---3--:R-:W-:Y:S01]  /*13030*/  FFMA R29, R92, UR33, R29 ;  /* 0x000000215c1d7c23 */ /* 0x008fe2000800001d */
[----:B------:R-:W-:Y:S01]  /*13040*/  @P5 LOP3.LUT R27, R27, 0x1000, RZ, 0xfc, !PT ;  /* 0x000010001b1b5812 */ /* 0x000fe200078efcff */
[----:B------:R-:W3:Y:S03]  /*13050*/  LDL.LU R92, [R1+0x120] ;  /* 0x00012000015c7983 */ /* 0x000ee60000300800 */
[----:B------:R-:W-:-:S05]  /*13060*/  F2FP.SATFINITE.E4M3.F32.PACK_AB_MERGE_C R29, RZ, R29, RZ ;  /* 0x0000001dff1d723e */ /* 0x000fca00048070ff */
[----:B------:R1:W-:Y:S02]  /*13070*/  @!P6 STG.E.U8 desc[UR38][R68.64+0x28], R29 ;  /* 0x0000281d4400e986 */ /* 0x0003e4000c101126 */
[----:B-1----:R-:W-:-:S06]  /*13080*/  PRMT R29, RZ, 0x7610, R29 ;  /* 0x00007610ff1d7816 */ /* 0x002fcc000000001d */
[----:B------:R-:W4:Y:S01]  /*13090*/  @!P1 LDG.E.U8 R29, desc[UR38][R14.64+0x29] ;  /* 0x000029260e1d9981 */ /* 0x000f22000c1e1100 */
[----:B------:R-:W-:Y:S02]  /*130a0*/  ISETP.LT.OR P5, PT, R26, 0x5a, !P3 ;  /* 0x0000005a1a00780c */ /* 0x000fe40005fa1670 */
[----:B0-----:R-:W-:-:S04]  /*130b0*/  @!P0 IADD3 R102, P2, P4, R12, R30, R3 ;  /* 0x0000001e0c668210 */ /* 0x001fc80007c5e003 */
[----:B------:R-:W-:-:S07]  /*130c0*/  @!P0 IADD3.X R103, R28, R31, R4, P2, P4 ;  /* 0x0000001f1c678210 */ /* 0x000fce00017e8404 */
[----:B------:R-:W0:Y:S01]  /*130d0*/  @!P5 LDC.64 R30, c[0x0][0x5c0] ;  /* 0x00017000ff1edb82 */ /* 0x000e220000000a00 */
[----:B------:R-:W-:Y:S02]  /*130e0*/  LOP3.LUT R2, R2, 0xffff7fff, RZ, 0xc0, !PT ;  /* 0xffff7fff02027812 */ /* 0x000fe400078ec0ff */
[----:B------:R-:W-:Y:S02]  /*130f0*/  LOP3.LUT R27, R27, 0xfffffdff, RZ, 0xc0, !PT ;  /* 0xfffffdff1b1b7812 */ /* 0x000fe400078ec0ff */
[----:B------:R-:W-:Y:S02]  /*13100*/  @P0 LOP3.LUT R2, R2, 0x8000, RZ, 0xfc, !PT ;  /* 0x0000800002020812 */ /* 0x000fe400078efcff */
[----:B------:R-:W-:Y:S02]  /*13110*/  ISETP.GE.AND P0, PT, R11, 0x81, PT ;  /* 0x000000810b00780c */ /* 0x000fe40003f06270 */
[----:B------:R-:W-:Y:S02]  /*13120*/  @P3 LOP3.LUT R27, R27, 0x200, RZ, 0xfc, !PT ;  /* 0x000002001b1b3812 */ /* 0x000fe400078efcff */
[----:B------:R-:W-:-:S02]  /*13130*/  ISETP.LT.OR P3, PT, R26, 0x41, !P0 ;  /* 0x000000411a00780c */ /* 0x000fc40004761670 */
[----:B0-----:R-:W-:-:S04]  /*13140*/  @!P5 IADD3 R100, P2, P4, R12, R30, R3 ;  /* 0x0000001e0c64d210 */ /* 0x001fc80007c5e003 */
[----:B------:R-:W-:-:S07]  /*13150*/  @!P5 IADD3.X R101, R28, R31, R4, P2, P4 ;  /* 0x0000001f1c65d210 */ /* 0x000fce00017e8404 */
[----:B------:R-:W0:Y:S02]  /*13160*/  @!P3 LDC.64 R30, c[0x0][0x5c0] ;  /* 0x00017000ff1ebb82 */ /* 0x000e240000000a00 */
[----:B0-----:R-:W-:-:S04]  /*13170*/  @!P3 IADD3 R106, P2, P4, R12, R30, R8 ;  /* 0x0000001e0c6ab210 */ /* 0x001fc80007c5e008 */
[----:B------:R-:W-:Y:S02]  /*13180*/  @!P3 IADD3.X R107, R28, R31, R7, P2, P4 ;  /* 0x0000001f1c6bb210 */ /* 0x000fe400017e8407 */
[----:B------:R-:W-:-:S04]  /*13190*/  LOP3.LUT R2, R2, 0xfffeffff, RZ, 0xc0, !PT ;  /* 0xfffeffff02027812 */ /* 0x000fc800078ec0ff */
[----:B------:R-:W-:Y:S02]  /*131a0*/  @P5 LOP3.LUT R2, R2, 0x10000, RZ, 0xfc, !PT ;  /* 0x0001000002025812 */ /* 0x000fe400078efcff */
[----:B------:R-:W-:Y:S02]  /*131b0*/  LOP3.LUT P5, RZ, R27, 0x1000, RZ, 0xc0, !PT ;  /* 0x000010001bff7812 */ /* 0x000fe400078ac0ff */
        /* <DEDUP_REMOVED lines=8> */
[----:B------:R-:W-:-:S13]  /*13240*/  ISETP.LT.OR P1, PT, R26, 0x42, !P0 ;  /* 0x000000421a00780c */ /* 0x000fda0004721670 */
[----:B------:R-:W1:Y:S01]  /*13250*/  @!P1 LDC.64 R30, c[0x0][0x5c0] ;  /* 0x00017000ff1e9b82 */ /* 0x000e620000000a00 */
[----:B0-----:R-:W-:Y:S02]  /*13260*/  PRMT R29, RZ, 0x7610, R29 ;  /* 0x00007610ff1d7816 */ /* 0x001fe4000000001d */
[----:B-1----:R-:W-:-:S04]  /*13270*/  @!P1 IADD3 R110, P2, P4, R12, R30, R8 ;  /* 0x0000001e0c6e9210 */ /* 0x002fc80007c5e008 */
[----:B------:R-:W-:Y:S02]  /*13280*/  @!P1 IADD3.X R111, R28, R31, R7, P2, P4 ;  /* 0x0000001f1c6f9210 */ /* 0x000fe400017e8407 */
[----:B------:R-:W-:-:S13]  /*13290*/  ISETP.LT.OR P2, PT, R26, 0x31, !P5 ;  /* 0x000000311a00780c */ /* 0x000fda0006f41670 */
        /* <DEDUP_REMOVED lines=14> */
[----:B------:R-:W-:-:S02]  /*13380*/  ISETP.LT.OR P2, PT, R26, 0x32, !P5 ;  /* 0x000000321a00780c */ /* 0x000fc40006f41670 */
[----:B------:R-:W-:Y:S01]  /*13390*/  @P3 LOP3.LUT R0, R0, 0x10000, RZ, 0xfc, !PT ;  /* 0x0001000000003812 */ /* 0x000fe200078efcff */
[----:B------:R-:W4:Y:S01]  /*133a0*/  LDL.LU R115, [R1+0x130] ;  /* 0x0001300001737983 */ /* 0x000f220000300800 */
[----:B0-----:R-:W-:-:S03]  /*133b0*/  PRMT R29, RZ, 0x7610, R29 ;  /* 0x00007610ff1d7816 */ /* 0x001fc6000000001d */
[----:B------:R-:W4:Y:S06]  /*133c0*/  LDL.LU R114, [R1+0x134] ;  /* 0x0001340001727983 */ /* 0x000f2c0000300800 */
[----:B------:R-:W0:Y:S01]  /*133d0*/  @!P2 LDC.64 R30, c[0x0][0x5c0] ;  /* 0x00017000ff1eab82 */ /* 0x000e220000000a00 */
[----:B------:R-:W2:Y:S01]  /*133e0*/  @!P2 LDG.E.U8 R29, desc[UR38][R24.64+0x31] ;  /* 0x00003126181da981 */ /* 0x000ea2000c1e1100 */
[----:B------:R-:W-:-:S04]  /*133f0*/  LOP3.LUT R0, R0, 0xffffffef, RZ, 0xc0, !PT ;  /* 0xffffffef00007812 */ /* 0x000fc800078ec0ff */
[----:B------:R-:W-:-:S04]  /*13400*/  @P1 LOP3.LUT R0, R0, 0x10, RZ, 0xfc, !PT ;  /* 0x0000001000001812 */ /* 0x000fc800078efcff */
[----:B------:R-:W-:Y:S02]  /*13410*/  LOP3.LUT P3, RZ, R0, 0x8000, RZ, 0xc0, !PT ;  /* 0x0000800000ff7812 */ /* 0x000fe4000786c0ff */
[----:B0-----:R-:W-:-:S05]  /*13420*/  @!P2 IADD3 R30, P4, R12, R30, RZ ;  /* 0x0000001e0c1ea210 */ /* 0x001fca0007f9e0ff */
[----:B------:R-:W-:Y:S01]  /*13430*/  @!P2 IMAD.X R31, R28, 0x1, R31, P4 ;  /* 0x000000011c1fa824 */ /* 0x000fe200020e061f */
[----:B--2---:R-:W-:-:S04]  /*13440*/  LOP3.LUT R29, R29, 0xff, RZ, 0xc0, !PT ;  /* 0x000000ff1d1d7812 */ /* 0x004fc800078ec0ff */
[----:B------:R-:W-:-:S05]  /*13450*/  F2FP.F16.E4M3.UNPACK_B R29, R29 ;  /* 0x0000001dff1d723e */ /* 0x000fca00020006ff */
[----:B------:R-:W-:-:S05]  /*13460*/  HADD2.F32 R29, -RZ, R29.H0_H0 ;  /* 0x2000001dff1d7230 */ /* 0x000fca0000004100 */
[----:B------:R-:W-:-:S04]  /*13470*/  FMUL R29, R29, UR32 ;  /* 0x000000201d1d7c20 */ /* 0x000fc80008400000 */
[----:B------:R-:W-:-:S05]  /*13480*/  FFMA R29, R93, UR33, R29 ;  /* 0x000000215d1d7c23 */ /* 0x000fca000800001d */
[----:B------:R-:W-:-:S05]  /*13490*/  F2FP.SATFINITE.E4M3.F32.PACK_AB_MERGE_C R29, RZ, R29, RZ ;  /* 0x0000001dff1d723e */ /* 0x000fca00048070ff */
[----:B------:R0:W-:Y:S02]  /*134a0*/  @!P2 STG.E.U8 desc[UR38][R30.64+0x31], R29 ;  /* 0x0000311d1e00a986 */ /* 0x0001e4000c101126 */
[----:B0-----:R-:W-:-:S06]  /*134b0*/  PRMT R29, RZ, 0x7610, R29 ;  /* 0x00007610ff1d7816 */ /* 0x001fcc000000001d */
[----:B------:R-:W2:Y:S01]  /*134c0*/  @!P3 LDG.E.U8 R29, desc[UR38][R14.64+0x30] ;  /* 0x000030260e1db981 */ /* 0x000ea2000c1e1100 */
[----:B------:R-:W-:Y:S02]  /*134d0*/  LOP3.LUT P6, RZ, R0, 0x4000, RZ, 0xc0, !PT ;  /* 0x0000400000ff7812 */ /* 0x000fe400078cc0ff */
        /* <DEDUP_REMOVED lines=8> */
[----:B--2---:R-:W-:-:S04]  /*13560*/  LOP3.LUT R29, R29, 0xff, RZ, 0xc0, !PT ;  /* 0x000000ff1d1d7812 */ /* 0x004fc800078ec0ff */
[----:B------:R-:W-:-:S05]  /*13570*/  F2FP.F16.E4M3.UNPACK_B R29, R29 ;  /* 0x0000001dff1d723e */ /* 0x000fca00020006ff */
[----:B------:R-:W-:-:S05]  /*13580*/  HADD2.F32 R29, -RZ, R29.H0_H0 ;  /* 0x2000001dff1d7230 */ /* 0x000fca0000004100 */
[----:B------:R-:W-:-:S04]  /*13590*/  FMUL R29, R29, UR32 ;  /* 0x000000201d1d7c20 */ /* 0x000fc80008400000 */
[----:B---3--:R-:W-:-:S05]  /*135a0*/  FFMA R29, R92, UR33, R29 ;  /* 0x000000215c1d7c23 */ /* 0x008fca000800001d */
[----:B------:R-:W-:-:S05]  /*135b0*/  F2FP.SATFINITE.E4M3.F32.PACK_AB_MERGE_C R29, RZ, R29, RZ ;  /* 0x0000001dff1d723e */ /* 0x000fca00048070ff */
[----:B------:R1:W-:Y:S02]  /*135c0*/  @!P3 STG.E.U8 desc[UR38][R72.64+0x30], R29 ;  /* 0x0000301d4800b986 */ /* 0x0003e4000c101126 */
[----:B-1----:R-:W-:-:S06]  /*135d0*/  PRMT R29, RZ, 0x7610, R29 ;  /* 0x00007610ff1d7816 */ /* 0x002fcc000000001d */
[----:B------:R-:W2:Y:S01]  /*135e0*/  @!P6 LDG.E.U8 R29, desc[UR38][R14.64+0x31] ;  /* 0x000031260e1de981 */ /* 0x000ea2000c1e1100 */
[----:B------:R-:W-:Y:S02]  /*135f0*/  ISETP.LT.OR P3, PT, R26, 0x51, !P0 ;  /* 0x000000511a00780c */ /* 0x000fe40004761670 */
[----:B0-----:R-:W-:-:S04]  /*13600*/  @!P1 IADD3 R92, P2, P4, R12, R30, R8 ;  /* 0x0000001e0c5c9210 */ /* 0x001fc80007c5e008 */
[----:B------:R-:W-:-:S07]  /*13610*/  @!P1 IADD3.X R93, R28, R31, R7, P2, P4 ;  /* 0x0000001f1c5d9210 */ /* 0x000fce00017e8407 */
        /* <DEDUP_REMOVED lines=11> */
[----:B----4-:R-:W-:Y:S01]  /*136d0*/  FFMA R29, R98, UR33, R29 ;  /* 0x00000021621d7c23 */ /* 0x010fe2000800001d */
[----:B0-----:R-:W-:-:S04]  /*136e0*/  @!P3 IADD3 R98, P2, P4, R12, R30, R8 ;  /* 0x0000001e0c62b210 */ /* 0x001fc80007c5e008 */
[----:B------:R-:W-:Y:S02]  /*136f0*/  @!P3 IADD3.X R99, R28, R31, R7, P2, P4 ;  /* 0x0000001f1c63b210 */ /* 0x000fe400017e8407 */
[----:B------:R-:W-:Y:S02]  /*13700*/  ISETP.LT.OR P2, PT, R26, 0x39, !P5 ;  /* 0x000000391a00780c */ /* 0x000fe40006f41670 */
[----:B------:R-:W-:-:S05]  /*13710*/  F2FP.SATFINITE.E4M3.F32.PACK_AB_MERGE_C R29, RZ, R29, RZ ;  /* 0x0000001dff1d723e */ /* 0x000fca00048070ff */
[----:B------:R0:W-:Y:S06]  /*13720*/  @!P6 STG.E.U8 desc[UR38][R70.64+0x31], R29 ;  /* 0x0000311d4600e986 */ /* 0x0001ec000c101126 */
[----:B------:R-:W1:Y:S01]  /*13730*/  @!P2 LDC.64 R30, c[0x0][0x5c0] ;  /* 0x00017000ff1eab82 */ /* 0x000e620000000a00 */
[----:B0-----:R-:W-:-:S06]  /*13740*/  PRMT R29, RZ, 0x7610, R29 ;  /* 0x00007610ff1d7816 */ /* 0x001fcc000000001d */
[----:B------:R-:W2:Y:S01]  /*13750*/  @!P2 LDG.E.U8 R29, desc[UR38][R24.64+0x38] ;  /* 0x00003826181da981 */ /* 0x000ea2000c1e1100 */
[----:B-1----:R-:W-:-:S05]  /*13760*/  @!P2 IADD3 R30, P4, R12, R30, RZ ;  /* 0x0000001e0c1ea210 */ /* 0x002fca0007f9e0ff */
[----:B------:R-:W-:Y:S01]  /*13770*/  @!P2 IMAD.X R31, R28, 0x1, R31, P4 ;  /* 0x000000011c1fa824 */ /* 0x000fe200020e061f */
[----:B--2---:R-:W-:-:S04]  /*13780*/  LOP3.LUT R29, R29, 0xff, RZ, 0xc0, !PT ;  /* 0x000000ff1d1d7812 */ /* 0x004fc800078ec0ff */
[----:B------:R-:W-:-:S05]  /*13790*/  F2FP.F16.E4M3.UNPACK_B R29, R29 ;  /* 0x0000001dff1d723e */ /* 0x000fca00020006ff */
[----:B------:R-:W-:-:S05]  /*137a0*/  HADD2.F32 R29, -RZ, R29.H0_H0 ;  /* 0x2000001dff1d7230 */ /* 0x000fca0000004100 */
[----:B------:R-:W-:-:S04]  /*137b0*/  FMUL R29, R29, UR32 ;  /* 0x000000201d1d7c20 */ /* 0x000fc80008400000 */
[----:B------:R-:W-:Y:S01]  /*137c0*/  FFMA R29, R115, UR33, R29 ;  /* 0x00000021731d7c23 */ /* 0x000fe2000800001d */
[----:B------:R-:W-:Y:S01]  /*137d0*/  LOP3.LUT R0, R0, 0xffffbfff, RZ, 0xc0, !PT ;  /* 0xffffbfff00007812 */ /* 0x000fe200078ec0ff */
[----:B------:R-:W2:Y:S03]  /*137e0*/  LDL.LU R115, [R1+0x138] ;  /* 0x0001380001737983 */ /* 0x000ea60000300800 */
[----:B------:R-:W-:-:S05]  /*137f0*/  F2FP.SATFINITE.E4M3.F32.PACK_AB_MERGE_C R29, RZ, R29, RZ ;  /* 0x0000001dff1d723e */ /* 0x000fca00048070ff */
[----:B------:R0:W-:Y:S01]  /*13800*/  @!P2 STG.E.U8 desc[UR38][R30.64+0x38], R29 ;  /* 0x0000381d1e00a986 */ /* 0x0001e2000c101126 */
[----:B------:R-:W-:Y:S02]  /*13810*/  ISETP.LT.OR P2, PT, R26, 0x3a, !P5 ;  /* 0x0000003a1a00780c */ /* 0x000fe40006f41670 */
[----:B0-----:R-:W-:-:S11]  /*13820*/  PRMT R29, RZ, 0x7610, R29 ;  /* 0x00007610ff1d7816 */ /* 0x001fd6000000001d */
[----:B------:R-:W0:Y:S01]  /*13830*/  @!P2 LDC.64 R30, c[0x0][0x5c0] ;  /* 0x00017000ff1eab82 */ /* 0x000e220000000a00 */
[----:B------:R-:W3:Y:S01]  /*13840*/  @!P2 LDG.E.U8 R29, desc[UR38][R24.64+0x39] ;  /* 0x00003926181da981 */ /* 0x000ee2000c1e1100 */
[----:B------:R-:W-:-:S04]  /*13850*/  @P3 LOP3.LUT R0, R0, 0x4000, RZ, 0xfc, !PT ;  /* 0x0000400000003812 */ /* 0x000fc800078efcff */
[----:B------:R-:W-:Y:S02]  /*13860*/  LOP3.LUT P6, RZ, R0, 0x20000, RZ, 0xc0, !PT ;  /* 0x0002000000ff7812 */ /* 0x000fe400078cc0ff */
[----:B0-----:R-:W-:-:S05]  /*13870*/  @!P2 IADD3 R30, P4, R12, R30, RZ ;  /* 0x0000001e0c1ea210 */ /* 0x001fca0007f9e0ff */
[----:B------:R-:W-:Y:S01]  /*13880*/  @!P2 IMAD.X R31, R28, 0x1, R31, P4 ;  /* 0x000000011c1fa824 */ /* 0x000fe200020e061f */
[----:B---3--:R-:W-:-:S04]  /*13890*/  LOP3.LUT R29, R29, 0xff, RZ, 0xc0, !PT ;  /* 0x000000ff1d1d7812 */ /* 0x008fc800078ec0ff */
[----:B------:R-:W-:-:S05]  /*138a0*/  F2FP.F16.E4M3.UNPACK_B R29, R29 ;  /* 0x0000001dff1d723e */ /* 0x000fca00020006ff */
[----:B------:R-:W-:-:S05]  /*138b0*/  HADD2.F32 R29, -RZ, R29.H0_H0 ;  /* 0x2000001dff1d7230 */ /* 0x000fca0000004100 */
[----:B------:R-:W-:-:S04]  /*138c0*/  FMUL R29, R29, UR32 ;  /* 0x000000201d1d7c20 */ /* 0x000fc80008400000 */
[----:B------:R-:W-:Y:S01]  /*138d0*/  FFMA R29, R114, UR33, R29 ;  /* 0x00000021721d7c23 */ /* 0x000fe2000800001d */
[----:B------:R-:W-:Y:S01]  /*138e0*/  LOP3.LUT P5, RZ, R0, 0x40, RZ, 0xc0, !PT ;  /* 0x0000004000ff7812 */ /* 0x000fe200078ac0ff */
[----:B------:R-:W3:Y:S03]  /*138f0*/  LDL.LU R114, [R1+0x13c] ;  /* 0x00013c0001727983 */ /* 0x000ee60000300800 */
[----:B------:R-:W-:-:S05]  /*13900*/  F2FP.SATFINITE.E4M3.F32.PACK_AB_MERGE_C R29, RZ, R29, RZ ;  /* 0x0000001dff1d723e */ /* 0x000fca00048070ff */
[----:B------:R0:W-:Y:S02]  /*13910*/  @!P2 STG.E.U8 desc[UR38][R30.64+0x39], R29 ;  /* 0x0000391d1e00a986 */ /* 0x0001e4000c101126 */
[----:B0-----:R-:W-:-:S06]  /*13920*/  PRMT R29, RZ, 0x7610, R29 ;  /* 0x00007610ff1d7816 */ /* 0x001fcc000000001d */
[----:B------:R-:W4:Y:S02]  /*13930*/  @!P6 LDG.E.U8 R29, desc[UR38][R14.64+0x38] ;  /* 0x000038260e1de981 */ /* 0x000f24000c1e1100 */
        /* <DEDUP_REMOVED lines=11> */
[----:B------:R-:W-:Y:S02]  /*139f0*/  @P1 LOP3.LUT R2, R2, 0x400000, RZ, 0xfc, !PT ;  /* 0x0040000002021812 */ /* 0x000fe400078efcff */
[----:B------:R-:W-:Y:S02]  /*13a00*/  LOP3.LUT P1, RZ, R27, 0x800, RZ, 0xc0, !PT ;  /* 0x000008001bff7812 */ /* 0x000fe4000782c0ff */
[----:B----4-:R-:W-:-:S04]  /*13a10*/  LOP3.LUT R29, R29, 0xff, RZ, 0xc0, !PT ;  /* 0x000000ff1d1d7812 */ /* 0x010fc800078ec0ff */
[----:B------:R-:W-:-:S05]  /*13a20*/  F2FP.F16.E4M3.UNPACK_B R29, R29 ;  /* 0x0000001dff1d723e */ /* 0x000fca00020006ff */
[----:B------:R-:W-:-:S05]  /*13a30*/  HADD2.F32 R29, -RZ, R29.H0_H0 ;  /* 0x2000001dff1d7230 */ /* 0x000fca0000004100 */
[----:B------:R-:W-:-:S04]  /*13a40*/  FMUL R29, R29, UR32 ;  /* 0x000000201d1d7c20 */ /* 0x000fc80008400000 */
[----:B---3--:R-:W-:Y:S01]  /*13a50*/  FFMA R29, R114, UR33, R29 ;  /* 0x00000021721d7c23 */ /* 0x008fe2000800001d */
[----:B------:R-:W-:Y:S01]  /*13a60*/  LOP3.LUT P6, RZ, R0, 0x2, RZ, 0xc0, !PT ;  /* 0x0000000200ff7812 */ /* 0x000fe200078cc0ff */
[----:B------:R-:W3:Y:S03]  /*13a70*/  LDL.LU R114, [R1+0x144] ;  /* 0x0001440001727983 */ /* 0x000ee60000300800 */
[----:B------:R-:W-:-:S05]  /*13a80*/  F2FP.SATFINITE.E4M3.F32.PACK_AB_MERGE_C R29, RZ, R29, RZ ;  /* 0x0000001dff1d723e */ /* 0x000fca00048070ff */
[----:B------:R0:W-:Y:S02]  /*13a90*/  @!P5 STG.E.U8 desc[UR38][R74.64+0x39], R29 ;  /* 0x0000391d4a00d986 */ /* 0x0001e4000c101126 */
[----:B0-----:R-:W-:-:S06]  /*13aa0*/  PRMT R29, RZ, 0x7610, R29 ;  /* 0x00007610ff1d7816 */ /* 0x001fcc000000001d */
[----:B------:R-:W4:Y:S01]  /*13ab0*/  @!P1 LDG.E.U8 R29, desc[UR38][R16.64+0x20] ;  /* 0x00002026101d9981 */ /* 0x000f22000c1e1100 */
        /* <DEDUP_REMOVED lines=8> */
[----:B------:R-:W-:Y:S02]  /*13b40*/  LOP3.LUT R6, R6, 0xfffffffe, RZ, 0xc0, !PT ;  /* 0xfffffffe06067812 */ /* 0x000fe400078ec0ff */
[----:B------:R-:W-:Y:S02]  /*13b50*/  ISETP.GE.AND P0, PT, R11, 0x101, PT ;  /* 0x000001010b00780c */ /* 0x000fe40003f06270 */
[----:B------:R-:W-:Y:S02]  /*13b60*/  @P3 LOP3.LUT R6, R6, 0x1, RZ, 0xfc, !PT ;  /* 0x0000000106063812 */ /* 0x000fe400078efcff */
[----:B0-----:R-:W-:-:S04]  /*13b70*/  @!P3 IADD3 R132, P2, P4, R12, R30, R8 ;  /* 0x0000001e0c84b210 */ /* 0x001fc80007c5e008 */
[----:B------:R-:W-:Y:S02]  /*13b80*/  @!P3 IADD3.X R133, R28, R31, R7, P2, P4 ;  /* 0x0000001f1c85b210 */ /* 0x000fe400017e8407 */
[----:B------:R-:W-:-:S13]  /*13b90*/  ISETP.LT.OR P3, PT, R26, 0x41, !P0 ;  /* 0x000000411a00780c */ /* 0x000fda0004761670 */
[----:B------:R-:W0:Y:S01]  /*13ba0*/  @!P3 LDC.64 R30, c[0x0][0x5c0] ;  /* 0x00017000ff1ebb82 */ /* 0x000e220000000a00 */
[----:B------:R-:W-:Y:S02]  /*13bb0*/  LOP3.LUT R6, R6, 0xffffffbf, RZ, 0xc0, !PT ;  /* 0xffffffbf06067812 */ /* 0x000fe400078ec0ff */
[----:B----4-:R-:W-:-:S04]  /*13bc0*/  LOP3.LUT R29, R29, 0xff, RZ, 0xc0, !PT ;  /* 0x000000ff1d1d7812 */ /* 0x010fc800078ec0ff */
[----:B------:R-:W-:-:S05]  /*13bd0*/  F2FP.F16.E4M3.UNPACK_B R29, R29 ;  /* 0x0000001dff1d723e */ /* 0x000fca00020006ff */
[----:B------:R-:W-:-:S05]  /*13be0*/  HADD2.F32 R29, -RZ, R29.H0_H0 ;  /* 0x2000001dff1d7230 */ /* 0x000fca0000004100 */
[----:B------:R-:W-:-:S04]  /*13bf0*/  FMUL R29, R29, UR32 ;  /* 0x000000201d1d7c20 */ /* 0x000fc80008400000 */
[----:B--2---:R-:W-:Y:S01]  /*13c00*/  FFMA R29, R115, UR33, R29 ;  /* 0x00000021731d7c23 */ /* 0x004fe2000800001d */
[----:B0-----:R-:W-:Y:S01]  /*13c10*/  @!P3 IADD3 R152, P2, P4, R12, R30, R10 ;  /* 0x0000001e0c98b210 */ /* 0x001fe20007c5e00a */
[----:B------:R-:W2:Y:S03]  /*13c20*/  LDL.LU R115, [R1+0x148] ;  /* 0x0001480001737983 */ /* 0x000ea60000300800 */
[----:B------:R-:W-:-:S05]  /*13c30*/  F2FP.SATFINITE.E4M3.F32.PACK_AB_MERGE_C R29, RZ, R29, RZ ;  /* 0x0000001dff1d723e */ /* 0x000fca00048070ff */
[----:B------:R0:W-:Y:S02]  /*13c40*/  @!P1 STG.E.U8 desc[UR38][R66.64+0x20], R29 ;  /* 0x0000201d42009986 */ /* 0x0001e4000c101126 */
[----:B0-----:R-:W-:-:S06]  /*13c50*/  PRMT R29, RZ, 0x7610, R29 ;  /* 0x00007610ff1d7816 */ /* 0x001fcc000000001d */
[----:B------:R-:W4:Y:S01]  /*13c60*/  @!P6 LDG.E.U8 R29, desc[UR38][R16.64+0x21] ;  /* 0x00002126101de981 */ /* 0x000f22000c1e1100 */
        /* <DEDUP_REMOVED lines=16> */
[----:B------:R-:W-:Y:S02]  /*13d70*/  LOP3.LUT P1, RZ, R27, 0x400, RZ, 0xc0, !PT ;  /* 0x000004001bff7812 */ /* 0x000fe4000782c0ff */
[----:B0-----:R-:W-:-:S04]  /*13d80*/  @!P3 IADD3 R160, P2, P4, R12, R30, R10 ;  /* 0x0000001e0ca0b210 */ /* 0x001fc80007c5e00a */
[----:B------:R-:W-:Y:S02]  /*13d90*/  @!P3 IADD3.X R161, R28, R31, R9, P2, P4 ;  /* 0x0000001f1ca1b210 */ /* 0x000fe400017e8409 */
[----:B------:R-:W-:-:S13]  /*13da0*/  ISETP.LT.OR P4, PT, R26, 0x21, !P1 ;  /* 0x000000211a00780c */ /* 0x000fda0004f81670 */
[----:B------:R-:W0:Y:S01]  /*13db0*/  @!P4 LDC.64 R30, c[0x0][0x5c0] ;  /* 0x00017000ff1ecb82 */ /* 0x000e220000000a00 */
[----:B------:R-:W-:Y:S02]  /*13dc0*/  @!P4 IADD3 R32, P2, P5, R3, R12, R8 ;  /* 0x0000000c0320c210 */ /* 0x000fe40007d5e008 */
[----:B----4-:R-:W-:-:S04]  /*13dd0*/  LOP3.LUT R29, R29, 0xff, RZ, 0xc0, !PT ;  /* 0x000000ff1d1d7812 */ /* 0x010fc800078ec0ff */
[----:B------:R-:W-:-:S05]  /*13de0*/  F2FP.F16.E4M3.UNPACK_B R29, R29 ;  /* 0x0000001dff1d723e */ /* 0x000fca00020006ff */
[----:B------:R-:W-:-:S05]  /*13df0*/  HADD2.F32 R29, -RZ, R29.H0_H0 ;  /* 0x2000001dff1d7230 */ /* 0x000fca0000004100 */
[----:B------:R-:W-:-:S04]  /*13e00*/  FMUL R29, R29, UR32 ;  /* 0x000000201d1d7c20 */ /* 0x000fc80008400000 */
[----:B---3--:R-:W-:Y:S02]  /*13e10*/  FFMA R29, R114, UR33, R29 ;  /* 0x00000021721d7c23 */ /* 0x008fe4000800001d */
[----:B------:R-:W3:Y:S03]  /*13e20*/  LDL.LU R114, [R1+0x14c] ;  /* 0x00014c0001727983 */ /* 0x000ee60000300800 */
        /* <DEDUP_REMOVED lines=13> */
[----:B--2---:R-:W-:Y:S01]  /*13f00*/  FFMA R32, R115, UR33, R32 ;  /* 0x0000002173207c23 */ /* 0x004fe20008000020 */
[----:B------:R-:W-:Y:S01]  /*13f10*/  @!P2 IADD3.X R29, R4, R28, R7, P5, P6 ;  /* 0x0000001c041da210 */ /* 0x000fe20002fec407 */
[----:B------:R-:W2:Y:S03]  /*13f20*/  LDL.LU R115, [R1+0x150] ;  /* 0x0001500001737983 */ /* 0x000ea60000300800 */
        /* <DEDUP_REMOVED lines=8> */
[----:B------:R-:W0:Y:S02]  /*13fb0*/  @!P0 LDC.64 R30, c[0x0][0x5c0] ;  /* 0x00017000ff1e8b82 */ /* 0x000e240000000a00 */
[----:B0-----:R-:W-:-:S04]  /*13fc0*/  @!P0 IADD3 R164, P5, P6, R12, R30, R10 ;  /* 0x0000001e0ca48210 */ /* 0x001fc80007ebe00a */
[----:B------:R-:W-:Y:S02]  /*13fd0*/  @!P0 IADD3.X R165, R28, R31, R9, P5, P6 ;  /* 0x0000001f1ca58210 */ /* 0x000fe40002fec409 */
[----:B------:R-:W-:Y:S02]  /*13fe0*/  LOP3.LUT P5, RZ, R0, 0x80, RZ, 0xc0, !PT ;  /* 0x0000008000ff7812 */ /* 0x000fe400078ac0ff */
        /* <DEDUP_REMOVED lines=8> */
[----:B------:R0:W-:Y:S02]  /*14070*/  @!P2 STG.E.U8 desc[UR38][R32.64+0x21], R29 ;  /* 0x0000211d2000a986 */ /* 0x0001e4000c101126 */
[----:B0-----:R-:W-:-:S06]  /*14080*/  PRMT R29, RZ, 0x7610, R29 ;  /* 0x00007610ff1d7816 */ /* 0x001fcc000000001d */
[----:B------:R-:W4:Y:S01]  /*14090*/  @!P5 LDG.E.U8 R29, desc[UR38][R16.64+0x28] ;  /* 0x00002826101dd981 */ /* 0x000f22000c1e1100 */
[----:B------:R-:W-:-:S04]  /*140a0*/  @P3 LOP3.LUT R6, R6, 0x4000, RZ, 0xfc, !PT ;  /* 0x0000400006063812 */ /* 0x000fc800078efcff */
[----:B------:R-:W-:-:S04]  /*140b0*/  LOP3.LUT R6, R6, 0xfffeffff, RZ, 0xc0, !PT ;  /* 0xfffeffff06067812 */ /* 0x000fc800078ec0ff */
[----:B------:R-:W-:Y:S02]  /*140c0*/  @P0 LOP3.LUT R6, R6, 0x10000, RZ, 0xfc, !PT ;  /* 0x0001000006060812 */ /* 0x000fe400078efcff */
[----:B------:R-:W-:Y:S02]  /*140d0*/  LOP3.LUT P0, RZ, R0, 0x4, RZ, 0xc0, !PT ;  /* 0x0000000400ff7812 */ /* 0x000fe4000780c0ff */
[----:B------:R-:W-:-:S04]  /*140e0*/  ISETP.GE.AND P6, PT, R11, 0x101, PT ;  /* 0x000001010b00780c */ /* 0x000fc80003fc6270 */
[----:B------:R-:W-:-:S13]  /*140f0*/  ISETP.LT.OR P3, PT, R26, 0x52, !P6 ;  /* 0x000000521a00780c */ /* 0x000fda0007761670 */
[----:B------:R-:W0:Y:S01]  /*14100*/  @!P3 LDC.64 R30, c[0x0][0x5c0] ;  /* 0x00017000ff1ebb82 */ /* 0x000e220000000a00 */
[----:B------:R-:W-:-:S04]  /*14110*/  LOP3.LUT R6, R6, 0xffffdfff, RZ, 0xc0, !PT ;  /* 0xffffdfff06067812 */ /* 0x000fc800078ec0ff */
[----:B------:R-:W-:Y:S02]  /*14120*/  @P3 LOP3.LUT R6, R6, 0x2000, RZ, 0xfc, !PT ;  /* 0x0000200006063812 */ /* 0x000fe400078efcff */
        /* <DEDUP_REMOVED lines=73> */
[----:B------:R-:W-:Y:S02]  /*145c0*/  @P0 LOP3.LUT R6, R6, 0x400, RZ, 0xfc, !PT ;  /* 0x0000040006060812 */ /* 0x000fe400078efcff */
        /* <DEDUP_REMOVED lines=77> */
[----:B------:R-:W-:-:S04]  /*14aa0*/  LOP3.LUT R6, R6, 0xffffffef, RZ, 0xc0, !PT ;  /* 0xffffffef06067812 */ /* 0x000fc800078ec0ff */
[----:B------:R-:W-:Y:S02]  /*14ab0*/  @P0 LOP3.LUT R6, R6, 0x10, RZ, 0xfc, !PT ;  /* 0x0000001006060812 */ /* 0x000fe400078efcff */
        /* <DEDUP_REMOVED lines=55> */
[----:B0-----:R-:W0:Y:S01]  /*14e30*/  @!P2 LDC.64 R32, c[0x0][0x5c0] ;  /* 0x00017000ff20ab82 */ /* 0x001e220000000a00 */
[----:B------:R-:W-:Y:S02]  /*14e40*/  @!P2 IADD3.X R29, R4, R28, R7, P5, P6 ;  /* 0x0000001c041da210 */ /* 0x000fe40002fec407 */
[----:B0-----:R-:W-:-:S05]  /*14e50*/  @!P2 IADD3 R32, P4, R46, R32, RZ ;  /* 0x000000202e20a210 */ /* 0x001fca0007f9e0ff */
[----:B------:R-:W-:Y:S01]  /*14e60*/  @!P2 IMAD.X R33, R29, 0x1, R33, P4 ;  /* 0x000000011d21a824 */ /* 0x000fe200020e0621 */
[----:B------:R-:W-:-:S06]  /*14e70*/  PRMT R29, RZ, 0x7610, R29 ;  /* 0x00007610ff1d7816 */ /* 0x000fcc000000001d */
[----:B------:R-:W4:Y:S01]  /*14e80*/  @!P2 LDG.E.U8 R29, desc[UR38][R18.64+0x39] ;  /* 0x00003926121da981 */ /* 0x000f22000c1e1100 */
[----:B------:R-:W-:-:S04]  /*14e90*/  LOP3.LUT R27, R27, 0xffffff7f, RZ, 0xc0, !PT ;  /* 0xffffff7f1b1b7812 */ /* 0x000fc800078ec0ff */
[----:B------:R-:W-:-:S04]  /*14ea0*/  @P3 LOP3.LUT R27, R27, 0x80, RZ, 0xfc, !PT ;  /* 0x000000801b1b3812 */ /* 0x000fc800078efcff */
[----:B------:R-:W-:-:S04]  /*14eb0*/  LOP3.LUT R27, R27, 0xffffffbf, RZ, 0xc0, !PT ;  /* 0xffffffbf1b1b7812 */ /* 0x000fc800078ec0ff */
[----:B------:R-:W-:Y:S02]  /*14ec0*/  @P1 LOP3.LUT R27, R27, 0x40, RZ, 0xfc, !PT ;  /* 0x000000401b1b1812 */ /* 0x000fe400078efcff */
[----:B------:R-:W-:-:S04]  /*14ed0*/  ISETP.GE.AND P1, PT, R11, 0x81, PT ;  /* 0x000000810b00780c */ /* 0x000fc80003f26270 */
        /* <DEDUP_REMOVED lines=69> */
[----:B------:R-:W-:Y:S01]  /*15330*/  ISETP.LT.OR P3, PT, R26, 0x71, !P1 ;  /* 0x000000711a00780c */ /* 0x000fe20004f61670 */
[----:B------:R-:W2:Y:S03]  /*15340*/  LDL.LU R115, [R1+0x190] ;  /* 0x0001900001737983 */ /* 0x000ea60000300800 */
[----:B------:R-:W-:-:S05]  /*15350*/  F2FP.SATFINITE.E4M3.F32.PACK_AB_MERGE_C R32, RZ, R32, RZ ;  /* 0x00000020ff20723e */ /* 0x000fca00048070ff */
[----:B------:R0:W-:Y:S02]  /*15360*/  @!P4 STG.E.U8 desc[UR38][R30.64+0x20], R32 ;  /* 0x000020201e00c986 */ /* 0x0001e4000c101126 */
[----:B0-----:R-:W0:Y:S01]  /*15370*/  @!P2 LDC.64 R32, c[0x0][0x5c0] ;  /* 0x00017000ff20ab82 */ /* 0x001e220000000a00 */
[----:B------:R-:W-:-:S07]  /*15380*/  @!P2 IADD3.X R29, R4, R28, R9, P5, P6 ;  /* 0x0000001c041da210 */ /* 0x000fce0002fec409 */
[----:B------:R-:W1:Y:S01]  /*15390*/  @!P3 LDC.64 R30, c[0x0][0x5c0] ;  /* 0x00017000ff1ebb82 */ /* 0x000e620000000a00 */
[----:B0-----:R-:W-:-:S05]  /*153a0*/  @!P2 IADD3 R32, P4, R46, R32, RZ ;  /* 0x000000202e20a210 */ /* 0x001fca0007f9e0ff */
[----:B------:R-:W-:Y:S01]  /*153b0*/  @!P2 IMAD.X R33, R29, 0x1, R33, P4 ;  /* 0x000000011d21a824 */ /* 0x000fe200020e0621 */
[----:B------:R-:W-:-:S06]  /*153c0*/  PRMT R29, RZ, 0x7610, R29 ;  /* 0x00007610ff1d7816 */ /* 0x000fcc000000001d */
[----:B------:R-:W4:Y:S01]  /*153d0*/  @!P2 LDG.E.U8 R29, desc[UR38][R22.64+0x21] ;  /* 0x00002126161da981 */ /* 0x000f22000c1e1100 */
[----:B-1----:R-:W-:-:S04]  /*153e0*/  @!P3 IADD3 R84, P5, P6, R12, R30, R8 ;  /* 0x0000001e0c54b210 */ /* 0x002fc80007ebe008 */
        /* <DEDUP_REMOVED lines=74> */
[----:B------:R-:W-:Y:S02]  /*15890*/  ISETP.GE.AND P3, PT, R11, 0x101, PT ;  /* 0x000001010b00780c */ /* 0x000fe40003f66270 */
[----:B------:R-:W-:Y:S02]  /*158a0*/  @P1 LOP3.LUT R2, R2, 0x800000, RZ, 0xfc, !PT ;  /* 0x0080000002021812 */ /* 0x000fe400078efcff */
        /* <DEDUP_REMOVED lines=171> */
[----:B---3--:R-:W-:Y:S02]  /*16360*/  FFMA R29, R114, UR33, R29 ;  /* 0x00000021721d7c23 */ /* 0x008fe4000800001d */
[----:B------:R-:W3:Y:S03]  /*16370*/  LDL.LU R114, [R1+0x1c4] ;  /* 0x0001c40001727983 */ /* 0x000ee60000300800 */
        /* <DEDUP_REMOVED lines=18> */
[----:B------:R0:W-:Y:S01]  /*164a0*/  @!P2 STG.E.U8 desc[UR38][R30.64+0x40], R29 ;  /* 0x0000401d1e00a986 */ /* 0x0001e2000c101126 */
[----:B------:R-:W-:Y:S02]  /*164b0*/  ISETP.LT.OR P2, PT, R26, 0x42, !P6 ;  /* 0x000000421a00780c */ /* 0x000fe40007741670 */
[----:B0-----:R-:W-:-:S11]  /*164c0*/  PRMT R29, RZ, 0x7610, R29 ;  /* 0x00007610ff1d7816 */ /* 0x001fd6000000001d */
[----:B------:R-:W0:Y:S01]  /*164d0*/  @!P2 LDC.64 R30, c[0x0][0x5c0] ;  /* 0x00017000ff1eab82 */ /* 0x000e220000000a00 */
[----:B------:R-:W4:Y:S01]  /*164e0*/  @!P2 LDG.E.U8 R29, desc[UR38][R24.64+0x41] ;  /* 0x00004126181da981 */ /* 0x000f22000c1e1100 */
[----:B------:R-:W-:Y:S02]  /*164f0*/  @P1 LOP3.LUT R2, R2, 0x400, RZ, 0xfc, !PT ;  /* 0x0000040002021812 */ /* 0x000fe400078efcff */
[----:B------:R-:W-:Y:S02]  /*16500*/  ISETP.LT.OR P1, PT, R26, 0x41, !P3 ;  /* 0x000000411a00780c */ /* 0x000fe40005f21670 */
[----:B0-----:R-:W-:-:S05]  /*16510*/  @!P2 IADD3 R30, P4, R12, R30, RZ ;  /* 0x0000001e0c1ea210 */ /* 0x001fca0007f9e0ff */
[----:B------:R-:W-:Y:S01]  /*16520*/  @!P2 IMAD.X R31, R28, 0x1, R31, P4 ;  /* 0x000000011c1fa824 */ /* 0x000fe200020e061f */
        /* <DEDUP_REMOVED lines=52> */
[----:B0-----:R-:W-:Y:S01]  /*16870*/  @!P2 IADD3 R30, P4, R12, R30, RZ ;  /* 0x0000001e0c1ea210 */ /* 0x001fe20007f9e0ff */
[----:B------:R-:W3:Y:S03]  /*16880*/  LDL.LU R114, [R1+0x1d4] ;  /* 0x0001d40001727983 */ /* 0x000ee60000300800 */
        /* <DEDUP_REMOVED lines=49> */
[----:B------:R-:W-:-:S04]  /*16ba0*/  LOP3.LUT R2, R2, 0xffffffef, RZ, 0xc0, !PT ;  /* 0xffffffef02027812 */ /* 0x000fc800078ec0ff */
[----:B------:R-:W-:Y:S02]  /*16bb0*/  @P0 LOP3.LUT R2, R2, 0x10, RZ, 0xfc, !PT ;  /* 0x0000001002020812 */ /* 0x000fe400078efcff */
[----:B------:R-:W-:Y:S02]  /*16bc0*/  ISETP.GE.AND P0, PT, R11, 0x81, PT ;  /* 0x000000810b00780c */ /* 0x000fe40003f06270 */
        /* <DEDUP_REMOVED lines=40> */
[----:B------:R-:W-:Y:S02]  /*16e50*/  LOP3.LUT P4, RZ, R0, 0x2000, RZ, 0xc0, !PT ;  /* 0x0000200000ff7812 */ /* 0x000fe4000788c0ff */
        /* <DEDUP_REMOVED lines=34> */
[----:B------:R-:W-:Y:S02]  /*17080*/  ISETP.LT.OR P4, PT, R26, 0x91, !P0 ;  /* 0x000000911a00780c */ /* 0x000fe40004781670 */
[----:B------:R-:W-:-:S11]  /*17090*/  @!P1 IADD3.X R39, R28, R31, R7, P2, P3 ;  /* 0x0000001f1c279210 */ /* 0x000fd600017e6407 */
[----:B------:R-:W0:Y:S01]  /*170a0*/  @!P4 LDC.64 R30, c[0x0][0x5c0] ;  /* 0x00017000ff1ecb82 */ /* 0x000e220000000a00 */
[----:B------:R-:W-:-:S04]  /*170b0*/  LOP3.LUT R0, R0, 0x7fffffff, RZ, 0xc0, !PT ;  /* 0x7fffffff00007812 */ /* 0x000fc800078ec0ff */
[----:B------:R-:W-:-:S04]  /*170c0*/  @P1 LOP3.LUT R0, R0, 0x80000000, RZ, 0xfc, !PT ;  /* 0x8000000000001812 */ /* 0x000fc800078efcff */
        /* <DEDUP_REMOVED lines=17> */
[----:B------:R-:W-:Y:S01]  /*171e0*/  F2FP.SATFINITE.E4M3.F32.PACK_AB_MERGE_C R29, RZ, R29, RZ ;  /* 0x0000001dff1d723e */ /* 0x000fe200048070ff */
[----:B------:R-:W-:Y:S01]  /*171f0*/  @!P2 IMAD.X R31, R28, 0x1, R31, P3 ;  /* 0x000000011c1fa824 */ /* 0x000fe200018e061f */
[----:B------:R-:W4:Y:S04]  /*17200*/  LDL.LU R116, [R1+0x1f8] ;  /* 0x0001f80001747983 */ /* 0x000f280000300800 */
[----:B------:R0:W-:Y:S02]  /*17210*/  @!P5 STG.E.U8 desc[UR38][R104.64+0x51], R29 ;  /* 0x0000511d6800d986 */ /* 0x0001e4000c101126 */
[----:B0-----:R-:W-:-:S06]  /*17220*/  PRMT R29, RZ, 0x7610, R29 ;  /* 0x00007610ff1d7816 */ /* 0x001fcc000000001d */
[----:B------:R-:W2:Y:S02]  /*17230*/  @!P2 LDG.E.U8 R29, desc[UR38][R24.64+0x58] ;  /* 0x00005826181da981 */ /* 0x000ea4000c1e1100 */
        /* <DEDUP_REMOVED lines=8> */
[----:B------:R0:W-:Y:S01]  /*172c0*/  @!P2 STG.E.U8 desc[UR38][R30.64+0x58], R29 ;  /* 0x0000581d1e00a986 */ /* 0x0001e2000c101126 */
[----:B------:R-:W-:Y:S02]  /*172d0*/  ISETP.LT.OR P2, PT, R26, 0x5a, !P6 ;  /* 0x0000005a1a00780c */ /* 0x000fe40007741670 */
[----:B0-----:R-:W-:-:S11]  /*172e0*/  PRMT R29, RZ, 0x7610, R29 ;  /* 0x00007610ff1d7816 */ /* 0x001fd6000000001d */
[----:B------:R-:W0:Y:S01]  /*172f0*/  @!P2 LDC.64 R30, c[0x0][0x5c0] ;  /* 0x00017000ff1eab82 */ /* 0x000e220000000a00 */
[----:B------:R-:W3:Y:S01]  /*17300*/  @!P2 LDG.E.U8 R29, desc[UR38][R24.64+0x59] ;  /* 0x00005926181da981 */ /* 0x000ee2000c1e1100 */
        /* <DEDUP_REMOVED lines=17> */
[----:B------:R-:W-:-:S05]  /*17420*/  FFMA R29, R116, UR33, R29 ;  /* 0x00000021741d7c23 */ /* 0x000fca000800001d */
[----:B------:R-:W-:-:S05]  /*17430*/  F2FP.SATFINITE.E4M3.F32.PACK_AB_MERGE_C R29, RZ, R29, RZ ;  /* 0x0000001dff1d723e */ /* 0x000fca00048070ff */
[----:B------:R0:W-:Y:S02]  /*17440*/  @!P5 STG.E.U8 desc[UR38][R102.64+0x58], R29 ;  /* 0x0000581d6600d986 */ /* 0x0001e4000c101126 */
[----:B0-----:R-:W-:-:S06]  /*17450*/  PRMT R29, RZ, 0x7610, R29 ;  /* 0x00007610ff1d7816 */ /* 0x001fcc000000001d */
[----:B------:R-:W4:Y:S01]  /*17460*/  @!P6 LDG.E.U8 R29, desc[UR38][R14.64+0x59] ;  /* 0x000059260e1de981 */ /* 0x000f22000c1e1100 */
[----:B------:R-:W-:-:S04]  /*17470*/  LOP3.LUT R0, R0, 0xdfffffff, RZ, 0xc0, !PT ;  /* 0xdfffffff00007812 */ /* 0x000fc800078ec0ff */
[----:B------:R-:W-:Y:S02]  /*17480*/  @P4 LOP3.LUT R0, R0, 0x20000000, RZ, 0xfc, !PT ;  /* 0x2000000000004812 */ /* 0x000fe400078efcff */
[----:B------:R-:W-:Y:S02]  /*17490*/  ISETP.LT.OR P4, PT, R26, 0x99, !P0 ;  /* 0x000000991a00780c */ /* 0x000fe40004781670 */
[----:B------:R-:W-:-:S11]  /*174a0*/  LOP3.LUT P0, RZ, R0, 0x10000, RZ, 0xc0, !PT ;  /* 0x0001000000ff7812 */ /* 0x000fd6000780c0ff */
        /* <DEDUP_REMOVED lines=13> */
[----:B------:R-:W-:Y:S02]  /*17580*/  LOP3.LUT P1, RZ, R27, 0x40, RZ, 0xc0, !PT ;  /* 0x000000401bff7812 */ /* 0x000fe4000782c0ff */
[----:B------:R-:W-:Y:S02]  /*17590*/  @P4 LOP3.LUT R0, R0, 0x10000000, RZ, 0xfc, !PT ;  /* 0x1000000000004812 */ /* 0x000fe400078efcff */
[----:B------:R-:W-:Y:S02]  /*175a0*/  @!P4 IADD3.X R33, R28, R31, R7, P2, P3 ;  /* 0x0000001f1c21c210 */ /* 0x000fe400017e6407 */
[C---:B------:R-:W-:Y:S02]  /*175b0*/  ISETP.LT.OR P4, PT, R26.reuse, 0x41, !P1 ;  /* 0x000000411a00780c */ /* 0x040fe40004f81670 */
[----:B------:R-:W-:-:S02]  /*175c0*/  ISETP.LT.OR P5, PT, R26, 0x42, !P1 ;  /* 0x000000421a00780c */ /* 0x000fc40004fa1670 */
[----:B------:R-:W-:-:S09]  /*175d0*/  ISETP.LT.OR P6, PT, R26, 0x49, !P1 ;  /* 0x000000491a00780c */ /* 0x000fd20004fc1670 */
[----:B------:R-:W-:-:S04]  /*175e0*/  @!P4 IADD3 R105, P2, P3, R3, R12, R8 ;  /* 0x0000000c0369c210 */ /* 0x000fc80007b5e008 */
[----:B------:R-:W-:Y:S02]  /*175f0*/  @!P4 IADD3.X R104, R4, R28, R7, P2, P3 ;  /* 0x0000001c0468c210 */ /* 0x000fe400017e6407 */
[----:B------:R-:W-:-:S04]  /*17600*/  @!P5 IADD3 R102, P2, P3, R3, R12, R8 ;  /* 0x0000000c0366d210 */ /* 0x000fc80007b5e008 */
[----:B------:R-:W-:Y:S02]  /*17610*/  @!P5 IADD3.X R96, R4, R28, R7, P2, P3 ;  /* 0x0000001c0460d210 */ /* 0x000fe400017e6407 */
[----:B------:R-:W-:-:S04]  /*17620*/  @!P6 IADD3 R97, P2, P3, R3, R12, R8 ;  /* 0x0000000c0361e210 */ /* 0x000fc80007b5e008 */
[----:B------:R-:W-:Y:S02]  /*17630*/  @!P6 IADD3.X R95, R4, R28, R7, P2, P3 ;  /* 0x0000001c045fe210 */ /* 0x000fe400017e6407 */
[----:B------:R-:W-:Y:S02]  /*17640*/  ISETP.LT.OR P2, PT, R26, 0x4a, !P1 ;  /* 0x0000004a1a00780c */ /* 0x000fe40004f41670 */
[----:B------:R-:W-:Y:S02]  /*17650*/  LOP3.LUT R0, R0, 0xfffffffe, RZ, 0xc0, !PT ;  /* 0xfffffffe00007812 */ /* 0x000fe400078ec0ff */
[----:B------:R-:W-:Y:S02]  /*17660*/  LOP3.LUT R27, R27, 0xffffffef, RZ, 0xc0, !PT ;  /* 0xffffffef1b1b7812 */ /* 0x000fe400078ec0ff */
[----:B------:R-:W-:-:S07]  /*17670*/  @P6 LOP3.LUT R0, R0, 0x1, RZ, 0xfc, !PT ;  /* 0x0000000100006812 */ /* 0x000fce00078efcff */
[----:B------:R-:W-:Y:S02]  /*17680*/  @!P2 IADD3 R94, P6, P3, R3, R12, R8 ;  /* 0x0000000c035ea210 */ /* 0x000fe40007bde008 */
[----:B------:R-:W-:Y:S02]  /*17690*/  @P2 LOP3.LUT R27, R27, 0x10, RZ, 0xfc, !PT ;  /* 0x000000101b1b2812 */ /* 0x000fe400078efcff */
[----:B----4-:R-:W-:-:S04]  /*176a0*/  LOP3.LUT R29, R29, 0xff, RZ, 0xc0, !PT ;  /* 0x000000ff1d1d7812 */ /* 0x010fc800078ec0ff */
[----:B------:R-:W-:-:S05]  /*176b0*/  F2FP.F16.E4M3.UNPACK_B R29, R29 ;  /* 0x0000001dff1d723e */ /* 0x000fca00020006ff */
[----:B------:R-:W-:-:S05]  /*176c0*/  HADD2.F32 R29, -RZ, R29.H0_H0 ;  /* 0x2000001dff1d7230 */ /* 0x000fca0000004100 */
[----:B------:R-:W-:-:S04]  /*176d0*/  FMUL R29, R29, UR32 ;  /* 0x000000201d1d7c20 */ /* 0x000fc80008400000 */
[----:B---3--:R-:W-:Y:S01]  /*176e0*/  FFMA R30, R114, UR33, R29 ;  /* 0x00000021721e7c23 */ /* 0x008fe2000800001d */
[----:B------:R-:W-:Y:S01]  /*176f0*/  @!P2 IADD3.X R29, R4, R28, R7, P6, P3 ;  /* 0x0000001c041da210 */ /* 0x000fe200037e6407 */
[----:B------:R-:W3:Y:S01]  /*17700*/  LDL.LU R114, [R1+0x208] ;  /* 0x0002080001727983 */ /* 0x000ee20000300800 */
[----:B------:R-:W-:Y:S02]  /*17710*/  LOP3.LUT P2, RZ, R0, 0x10, RZ, 0xc0, !PT ;  /* 0x0000001000ff7812 */ /* 0x000fe4000784c0ff */
[----:B------:R-:W-:-:S05]  /*17720*/  F2FP.SATFINITE.E4M3.F32.PACK_AB_MERGE_C R30, RZ, R30, RZ ;  /* 0x0000001eff1e723e */ /* 0x000fca00048070ff */
[----:B------:R0:W-:Y:S02]  /*17730*/  @!P0 STG.E.U8 desc[UR38][R106.64+0x40], R30 ;  /* 0x0000401e6a008986 */ /* 0x0001e4000c101126 */
[----:B0-----:R-:W-:-:S06]  /*17740*/  PRMT R30, RZ, 0x7610, R30 ;  /* 0x00007610ff1e7816 */ /* 0x001fcc000000001e */
[----:B------:R-:W4:Y:S01]  /*17750*/  @!P2 LDG.E.U8 R30, desc[UR38][R16.64+0x41] ;  /* 0x00004126101ea981 */ /* 0x000f22000c1e1100 */
[----:B------:R-:W-:Y:S02]  /*17760*/  PRMT R101, RZ, 0x7610, R101 ;  /* 0x00007610ff657816 */ /* 0x000fe40000000065 */
        /* <DEDUP_REMOVED lines=8> */
[----:B------:R0:W-:Y:S04]  /*177f0*/  @!P2 STG.E.U8 desc[UR38][R110.64+0x41], R30 ;  /* 0x0000411e6e00a986 */ /* 0x0001e8000c101126 */
[----:B------:R-:W4:Y:S01]  /*17800*/  @!P4 LDG.E.U8 R101, desc[UR38][R18.64+0x40] ;  /* 0x000040261265c981 */ /* 0x000f22000c1e1100 */
[----:B------:R-:W-:Y:S01]  /*17810*/  ISETP.LT.OR P2, PT, R26, 0x52, !P1 ;  /* 0x000000521a00780c */ /* 0x000fe20004f41670 */
[----:B0-----:R-:W0:Y:S01]  /*17820*/  @!P4 LDC.64 R30, c[0x0][0x5c0] ;  /* 0x00017000ff1ecb82 */ /* 0x001e220000000a00 */
[----:B------:R-:W-:-:S04]  /*17830*/  @!P0 IADD3 R100, P6, P3, R3, R12, R8 ;  /* 0x0000000c03648210 */ /* 0x000fc80007bde008 */
[----:B------:R-:W-:-:S07]  /*17840*/  @!P0 IADD3.X R106, R4, R28, R7, P6, P3 ;  /* 0x0000001c046a8210 */ /* 0x000fce00037e6407 */
[----:B------:R-:W-:-:S04]  /*17850*/  @!P2 IADD3 R107, P6, P3, R3, R12, R8 ;  /* 0x0000000c036ba210 */ /* 0x000fc80007bde008 */
[----:B------:R-:W-:Y:S02]  /*17860*/  @!P2 IADD3.X R111, R4, R28, R7, P6, P3 ;  /* 0x0000001c046fa210 */ /* 0x000fe400037e6407 */
[----:B0-----:R-:W-:-:S05]  /*17870*/  @!P4 IADD3 R30, P3, R105, R30, RZ ;  /* 0x0000001e691ec210 */ /* 0x001fca0007f7e0ff */
        /* <DEDUP_REMOVED lines=18> */
[----:B------:R-:W-:Y:S02]  /*179a0*/  ISETP.LT.OR P4, PT, R26, 0x5a, !P1 ;  /* 0x0000005a1a00780c */ /* 0x000fe40004f81670 */
[----:B------:R-:W-:Y:S02]  /*179b0*/  LOP3.LUT R27, R27, 0xfffffff7, RZ, 0xc0, !PT ;  /* 0xfffffff71b1b7812 */ /* 0x000fe400078ec0ff */
[----:B------:R-:W-:Y:S02]  /*179c0*/  LOP3.LUT R5, R5, 0x7fffffff, RZ, 0xc0, !PT ;  /* 0x7fffffff05057812 */ /* 0x000fe400078ec0ff */
[----:B------:R-:W-:Y:S02]  /*179d0*/  @P1 LOP3.LUT R27, R27, 0x8, RZ, 0xfc, !PT ;  /* 0x000000081b1b1812 */ /* 0x000fe400078efcff */
[----:B------:R-:W-:Y:S02]  /*179e0*/  @P3 LOP3.LUT R5, R5, 0x80000000, RZ, 0xfc, !PT ;  /* 0x8000000005053812 */ /* 0x000fe400078efcff */
[----:B------:R-:W-:-:S03]  /*179f0*/  LOP3.LUT R27, R27, 0xfffffffe, RZ, 0xc0, !PT ;  /* 0xfffffffe1b1b7812 */ /* 0x000fc600078ec0ff */
[----:B------:R-:W-:Y:S02]  /*17a00*/  @!P4 IADD3 R101, P3, P6, R3, R12, R8 ;  /* 0x0000000c0365c210 */ /* 0x000fe40007e7e008 */
[----:B------:R-:W-:Y:S02]  /*17a10*/  @P4 LOP3.LUT R27, R27, 0x1, RZ, 0xfc, !PT ;  /* 0x000000011b1b4812 */ /* 0x000fe400078efcff */
        /* <DEDUP_REMOVED lines=17> */
[----:B---3--:R-:W-:Y:S01]  /*17b30*/  FFMA R30, R114, UR33, R30 ;  /* 0x00000021721e7c23 */ /* 0x008fe2000800001e */
[----:B------:R-:W-:Y:S01]  /*17b40*/  LOP3.LUT P3, RZ, R0, 0x1, RZ, 0xc0, !PT ;  /* 0x0000000100ff7812 */ /* 0x000fe2000786c0ff */
[----:B------:R-:W3:Y:S03]  /*17b50*/  LDL.LU R114, [R1+0x218] ;  /* 0x0002180001727983 */ /* 0x000ee60000300800 */
[----:B------:R-:W-:Y:S01]  /*17b60*/  F2FP.SATFINITE.E4M3.F32.PACK_AB_MERGE_C R30, RZ, R30, RZ ;  /* 0x0000001eff1e723e */ /* 0x000fe200048070ff */
[----:B------:R-:W4:Y:S04]  /*17b70*/  LDL.LU R117, [R1+0x21c] ;  /* 0x00021c0001757983 */ /* 0x000f280000300800 */
[----:B------:R0:W-:Y:S01]  /*17b80*/  @!P4 STG.E.U8 desc[UR38][R108.64+0x48], R30 ;  /* 0x0000481e6c00c986 */ /* 0x0001e2000c101126 */
[----:B------:R-:W-:-:S02]  /*17b90*/  ISETP.LT.OR P5, PT, R26, 0x41, !P0 ;  /* 0x000000411a00780c */ /* 0x000fc400047a1670 */
[----:B------:R-:W-:Y:S01]  /*17ba0*/  LOP3.LUT R5, R5, 0xf7ffffff, RZ, 0xc0, !PT ;  /* 0xf7ffffff05057812 */ /* 0x000fe200078ec0ff */
[----:B------:R-:W4:Y:S01]  /*17bb0*/  LDL.LU R116, [R1+0x220] ;  /* 0x0002200001747983 */ /* 0x000f220000300800 */
[----:B------:R-:W-:-:S03]  /*17bc0*/  LOP3.LUT R0, R0, 0xffffffef, RZ, 0xc0, !PT ;  /* 0xffffffef00007812 */ /* 0x000fc600078ec0ff */
[----:B------:R-:W4:Y:S01]  /*17bd0*/  LDL.LU R120, [R1+0x224] ;  /* 0x0002240001787983 */ /* 0x000f220000300800 */
[----:B0-----:R-:W-:-:S06]  /*17be0*/  PRMT R30, RZ, 0x7610, R30 ;  /* 0x00007610ff1e7816 */ /* 0x001fcc000000001e */
[----:B------:R-:W2:Y:S01]  /*17bf0*/  @!P1 LDG.E.U8 R30, desc[UR38][R16.64+0x49] ;  /* 0x00004926101e9981 */ /* 0x000ea2000c1e1100 */
[----:B------:R-:W-:Y:S02]  /*17c00*/  @!P5 IADD3 R96, P2, P6, R3, R12, R10 ;  /* 0x0000000c0360d210 */ /* 0x000fe40007e5e00a */
[----:B--2---:R-:W-:-:S04]  /*17c10*/  LOP3.LUT R30, R30, 0xff, RZ, 0xc0, !PT ;  /* 0x000000ff1e1e7812 */ /* 0x004fc800078ec0ff */
[----:B------:R-:W-:-:S05]  /*17c20*/  F2FP.F16.E4M3.UNPACK_B R30, R30 ;  /* 0x0000001eff1e723e */ /* 0x000fca00020006ff */
[----:B------:R-:W-:-:S05]  /*17c30*/  HADD2.F32 R30, -RZ, R30.H0_H0 ;  /* 0x2000001eff1e7230 */ /* 0x000fca0000004100 */
[----:B------:R-:W-:-:S04]  /*17c40*/  FMUL R30, R30, UR32 ;  /* 0x000000201e1e7c20 */ /* 0x000fc80008400000 */
[----:B------:R-:W-:-:S05]  /*17c50*/  FFMA R30, R115, UR33, R30 ;  /* 0x00000021731e7c23 */ /* 0x000fca000800001e */
[----:B------:R-:W-:-:S05]  /*17c60*/  F2FP.SATFINITE.E4M3.F32.PACK_AB_MERGE_C R30, RZ, R30, RZ ;  /* 0x0000001eff1e723e */ /* 0x000fca00048070ff */
[----:B------:R0:W-:Y:S02]  /*17c70*/  @!P1 STG.E.U8 desc[UR38][R92.64+0x49], R30 ;  /* 0x0000491e5c009986 */ /* 0x0001e4000c101126 */
[----:B0-----:R-:W-:Y:S01]  /*17c80*/  PRMT R93, RZ, 0x7610, R93 ;  /* 0x00007610ff5d7816 */ /* 0x001fe2000000005d */
[----:B------:R-:W0:Y:S05]  /*17c90*/  @!P3 LDC.64 R30, c[0x0][0x5c0] ;  /* 0x00017000ff1ebb82 */ /* 0x000e2a0000000a00 */
[----:B------:R-:W2:Y:S01]  /*17ca0*/  @!P3 LDG.E.U8 R93, desc[UR38][R18.64+0x48] ;  /* 0x00004826125db981 */ /* 0x000ea2000c1e1100 */
[----:B------:R-:W-:Y:S02]  /*17cb0*/  @!P5 IADD3.X R102, R4, R28, R9, P2, P6 ;  /* 0x0000001c0466d210 */ /* 0x000fe400017ec409 */
[----:B------:R-:W-:-:S02]  /*17cc0*/  ISETP.LT.OR P6, PT, R26, 0x42, !P0 ;  /* 0x000000421a00780c */ /* 0x000fc400047c1670 */
[----:B------:R-:W-:-:S04]  /*17cd0*/  @P5 LOP3.LUT R5, R5, 0x8000000, RZ, 0xfc, !PT ;  /* 0x0800000005055812 */ /* 0x000fc800078efcff */
[----:B------:R-:W-:-:S07]  /*17ce0*/  LOP3.LUT R5, R5, 0xefffffff, RZ, 0xc0, !PT ;  /* 0xefffffff05057812 */ /* 0x000fce00078ec0ff */
[----:B------:R-:W-:Y:S02]  /*17cf0*/  @!P6 IADD3 R104, P5, P2, R3, R12, R10 ;  /* 0x0000000c0368e210 */ /* 0x000fe40007abe00a */
[----:B------:R-:W-:Y:S02]  /*17d00*/  @P6 LOP3.LUT R5, R5, 0x10000000, RZ, 0xfc, !PT ;  /* 0x1000000005056812 */ /* 0x000fe400078efcff */
[----:B------:R-:W-:Y:S02]  /*17d10*/  @!P6 IADD3.X R112, R4, R28, R9, P5, P2 ;  /* 0x0000001c0470e210 */ /* 0x000fe40002fe4409 */
[----:B------:R-:W-:-:S13]  /*17d20*/  ISETP.LT.OR P6, PT, R26, 0x49, !P0 ;  /* 0x000000491a00780c */ /* 0x000fda00047c1670 */
[----:B------:R-:W-:-:S04]  /*17d30*/  @!P6 IADD3 R108, P4, P5, R3, R12, R10 ;  /* 0x0000000c036ce210 */ /* 0x000fc80007d9e00a */
[----:B------:R-:W-:Y:S02]  /*17d40*/  @!P6 IADD3.X R109, R4, R28, R9, P4, P5 ;  /* 0x0000001c046de210 */ /* 0x000fe400027ea409 */
[----:B------:R-:W-:Y:S02]  /*17d50*/  ISETP.LT.OR P5, PT, R26, 0x4a, !P0 ;  /* 0x0000004a1a00780c */ /* 0x000fe400047a1670 */
[----:B------:R-:W-:-:S11]  /*17d60*/  LOP3.LUT P2, RZ, R27, 0x10, RZ, 0xc0, !PT ;  /* 0x000000101bff7812 */ /* 0x000fd6000784c0ff */
[----:B------:R-:W-:-:S04]  /*17d70*/  @!P5 IADD3 R92, P1, P4, R3, R12, R10 ;  /* 0x0000000c035cd210 */ /* 0x000fc80007c3e00a */
[----:B------:R-:W-:Y:S02]  /*17d80*/  @!P5 IADD3.X R115, R4, R28, R9, P1, P4 ;  /* 0x0000001c0473d210 */ /* 0x000fe40000fe8409 */
[----:B0-----:R-:W-:-:S05]  /*17d90*/  @!P3 IADD3 R30, P1, R97, R30, RZ ;  /* 0x0000001e611eb210 */ /* 0x001fca0007f3e0ff */
[----:B------:R-:W-:Y:S01]  /*17da0*/  @!P3 IMAD.X R31, R95, 0x1, R31, P1 ;  /* 0x000000015f1fb824 */ /* 0x000fe200008e061f */
[----:B--2---:R-:W-:-:S04]  /*17db0*/  LOP3.LUT R93, R93, 0xff, RZ, 0xc0, !PT ;  /* 0x000000ff5d5d7812 */ /* 0x004fc800078ec0ff */
[----:B------:R-:W-:-:S05]  /*17dc0*/  F2FP.F16.E4M3.UNPACK_B R93, R93 ;  /* 0x0000005dff5d723e */ /* 0x000fca00020006ff */
[----:B------:R-:W-:-:S05]  /*17dd0*/  HADD2.F32 R93, -RZ, R93.H0_H0 ;  /* 0x2000005dff5d7230 */ /* 0x000fca0000004100 */
[----:B------:R-:W-:-:S04]  /*17de0*/  FMUL R93, R93, UR32 ;  /* 0x000000205d5d7c20 */ /* 0x000fc80008400000 */
[----:B---3--:R-:W-:-:S05]  /*17df0*/  FFMA R93, R114, UR33, R93 ;  /* 0x00000021725d7c23 */ /* 0x008fca000800005d */
[----:B------:R-:W-:-:S05]  /*17e00*/  F2FP.SATFINITE.E4M3.F32.PACK_AB_MERGE_C R93, RZ, R93, RZ ;  /* 0x0000005dff5d723e */ /* 0x000fca00048070ff */
[----:B------:R0:W-:Y:S02]  /*17e10*/  @!P3 STG.E.U8 desc[UR38][R30.64+0x48], R93 ;  /* 0x0000485d1e00b986 */ /* 0x0001e4000c101126 */
[----:B0-----:R-:W0:Y:S02]  /*17e20*/  @!P2 LDC.64 R30, c[0x0][0x5c0] ;  /* 0x00017000ff1eab82 */ /* 0x001e240000000a00 */
[----:B0-----:R-:W-:-:S05]  /*17e30*/  @!P2 IADD3 R30, P3, R94, R30, RZ ;  /* 0x0000001e5e1ea210 */ /* 0x001fca0007f7e0ff */
[----:B------:R-:W-:Y:S01]  /*17e40*/  @!P2 IMAD.X R31, R29, 0x1, R31, P3 ;  /* 0x000000011d1fa824 */ /* 0x000fe200018e061f */
[----:B------:R-:W-:-:S06]  /*17e50*/  PRMT R29, RZ, 0x7610, R29 ;  /* 0x00007610ff1d7816 */ /* 0x000fcc000000001d */
[----:B------:R-:W2:Y:S01]  /*17e60*/  @!P2 LDG.E.U8 R29, desc[UR38][R18.64+0x49] ;  /* 0x00004926121da981 */ /* 0x000ea2000c1e1100 */
[----:B------:R-:W-:-:S04]  /*17e70*/  @P6 LOP3.LUT R0, R0, 0x10, RZ, 0xfc, !PT ;  /* 0x0000001000006812 */ /* 0x000fc800078efcff */
[----:B------:R-:W-:-:S04]  /*17e80*/  LOP3.LUT R0, R0, 0xffffffbf, RZ, 0xc0, !PT ;  /* 0xffffffbf00007812 */ /* 0x000fc800078ec0ff */
[----:B------:R-:W-:-:S04]  /*17e90*/  @P5 LOP3.LUT R0, R0, 0x40, RZ, 0xfc, !PT ;  /* 0x0000004000005812 */ /* 0x000fc800078efcff */
[----:B------:R-:W-:Y:S02]  /*17ea0*/  LOP3.LUT P4, RZ, R0, 0x8000, RZ, 0xc0, !PT ;  /* 0x0000800000ff7812 */ /* 0x000fe4000788c0ff */
[----:B--2---:R-:W-:-:S04]  /*17eb0*/  LOP3.LUT R29, R29, 0xff, RZ, 0xc0, !PT ;  /* 0x000000ff1d1d7812 */ /* 0x004fc800078ec0ff */
[----:B------:R-:W-:-:S05]  /*17ec0*/  F2FP.F16.E4M3.UNPACK_B R29, R29 ;  /* 0x0000001dff1d723e */ /* 0x000fca00020006ff */
[----:B------:R-:W-:-:S05]  /*17ed0*/  HADD2.F32 R29, -RZ, R29.H0_H0 ;  /* 0x2000001dff1d7230 */ /* 0x000fca0000004100 */
[----:B------:R-:W-:-:S04]  /*17ee0*/  FMUL R29, R29, UR32 ;  /* 0x000000201d1d7c20 */ /* 0x000fc80008400000 */
[----:B----4-:R-:W-:Y:S01]  /*17ef0*/  FFMA R29, R117, UR33, R29 ;  /* 0x00000021751d7c23 */ /* 0x010fe2000800001d */
[----:B------:R-:W-:Y:S01]  /*17f00*/  ISETP.LT.OR P6, PT, R26, 0x51, !P0 ;  /* 0x000000511a00780c */ /* 0x000fe200047c1670 */
[----:B------:R-:W2:Y:S03]  /*17f10*/  LDL.LU R117, [R1+0x228] ;  /* 0x0002280001757983 */ /* 0x000ea60000300800 */
[----:B------:R-:W-:Y:S01]  /*17f20*/  F2FP.SATFINITE.E4M3.F32.PACK_AB_MERGE_C R29, RZ, R29, RZ ;  /* 0x0000001dff1d723e */ /* 0x000fe200048070ff */
[----:B------:R-:W3:Y:S04]  /*17f30*/  LDL.LU R122, [R1+0x22c] ;  /* 0x00022c00017a7983 */ /* 0x000ee80000300800 */
[----:B------:R0:W-:Y:S02]  /*17f40*/  @!P2 STG.E.U8 desc[UR38][R30.64+0x49], R29 ;  /* 0x0000491d1e00a986 */ /* 0x0001e4000c101126 */
[----:B0-----:R-:W-:-:S06]  /*17f50*/  PRMT R30, RZ, 0x7610, R30 ;  /* 0x00007610ff1e7816 */ /* 0x001fcc000000001e */
[----:B------:R-:W4:Y:S01]  /*17f60*/  @!P4 LDG.E.U8 R30, desc[UR38][R16.64+0x50] ;  /* 0x00005026101ec981 */ /* 0x000f22000c1e1100 */
[----:B------:R-:W-:Y:S02]  /*17f70*/  @!P6 IADD3 R95, P1, P5, R3, R12, R10 ;  /* 0x0000000c035fe210 */ /* 0x000fe40007d3e00a */
[----:B------:R-:W-:Y:S02]  /*17f80*/  LOP3.LUT R0, R0, 0xffffffdf, RZ, 0xc0, !PT ;  /* 0xffffffdf00007812 */ /* 0x000fe400078ec0ff */
[----:B------:R-:W-:Y:S02]  /*17f90*/  @!P6 IADD3.X R114, R4, R28, R9, P1, P5 ;  /* 0x0000001c0472e210 */ /* 0x000fe40000fea409 */
[----:B------:R-:W-:Y:S02]  /*17fa0*/  ISETP.LT.OR P1, PT, R26, 0x52, !P0 ;  /* 0x000000521a00780c */ /* 0x000fe40004721670 */
[----:B------:R-:W-:-:S04]  /*17fb0*/  @P6 LOP3.LUT R0, R0, 0x20, RZ, 0xfc, !PT ;  /* 0x0000002000006812 */ /* 0x000fc800078efcff */
[----:B------:R-:W-:-:S07]  /*17fc0*/  LOP3.LUT R0, R0, 0xfffffff7, RZ, 0xc0, !PT ;  /* 0xfffffff700007812 */ /* 0x000fce00078ec0ff */
        /* <DEDUP_REMOVED lines=11> */
[----:B------:R-:W-:-:S04]  /*18080*/  @!P1 IADD3 R93, P5, P6, R3, R12, R10 ;  /* 0x0000000c035d9210 */ /* 0x000fc80007ebe00a */
[----:B------:R-:W-:Y:S02]  /*18090*/  @!P1 IADD3.X R113, R4, R28, R9, P5, P6 ;  /* 0x0000001c04719210 */ /* 0x000fe40002fec409 */
[----:B------:R-:W-:-:S13]  /*180a0*/  ISETP.LT.OR P6, PT, R26, 0x59, !P0 ;  /* 0x000000591a00780c */ /* 0x000fda00047c1670 */
[----:B------:R-:W-:-:S04]  /*180b0*/  @!P6 IADD3 R29, P5, P2, R3, R12, R10 ;  /* 0x0000000c031de210 */ /* 0x000fc80007abe00a */
[----:B------:R-:W-:Y:S02]  /*180c0*/  @!P6 IADD3.X R94, R4, R28, R9, P5, P2 ;  /* 0x0000001c045ee210 */ /* 0x000fe40002fe4409 */
[----:B------:R-:W-:Y:S02]  /*180d0*/  ISETP.LT.OR P2, PT, R26, 0x5a, !P0 ;  /* 0x0000005a1a00780c */ /* 0x000fe40004741670 */
[----:B------:R-:W-:Y:S02]  /*180e0*/  LOP3.LUT R0, R0, 0xfffffffe, RZ, 0xc0, !PT ;  /* 0xfffffffe00007812 */ /* 0x000fe400078ec0ff */
[----:B------:R-:W-:Y:S02]  /*180f0*/  LOP3.LUT P1, RZ, R27, 0x8, RZ, 0xc0, !PT ;  /* 0x000000081bff7812 */ /* 0x000fe4000782c0ff */
[----:B------:R-:W-:-:S07]  /*18100*/  @P6 LOP3.LUT R0, R0, 0x1, RZ, 0xfc, !PT ;  /* 0x0000000100006812 */ /* 0x000fce00078efcff */
[----:B------:R-:W-:-:S04]  /*18110*/  @!P2 IADD3 R97, P5, P6, R3, R12, R10 ;  /* 0x0000000c0361a210 */ /* 0x000fc80007ebe00a */
[----:B------:R-:W-:Y:S02]  /*18120*/  @!P2 IADD3.X R116, R4, R28, R9, P5, P6 ;  /* 0x0000001c0474a210 */ /* 0x000fe40002fec409 */
        /* <DEDUP_REMOVED lines=10> */
[----:B------:R-:W4:Y:S01]  /*181d0*/  @!P5 LDG.E.U8 R98, desc[UR38][R18.64+0x50] ;  /* 0x000050261262d981 */ /* 0x000f22000c1e1100 */
[C---:B------:R-:W-:Y:S02]  /*181e0*/  ISETP.LT.OR P4, PT, R26.reuse, 0x61, !P1 ;  /* 0x000000611a00780c */ /* 0x040fe40004f81670 */
[----:B------:R-:W-:-:S02]  /*181f0*/  ISETP.LT.OR P3, PT, R26, 0x62, !P1 ;  /* 0x000000621a00780c */ /* 0x000fc40004f61670 */
[----:B------:R-:W-:Y:S02]  /*18200*/  LOP3.LUT R27, R27, 0xfffffffd, RZ, 0xc0, !PT ;  /* 0xfffffffd1b1b7812 */ /* 0x000fe400078ec0ff */
[----:B------:R-:W-:Y:S02]  /*18210*/  LOP3.LUT R5, R5, 0xfdffffff, RZ, 0xc0, !PT ;  /* 0xfdffffff05057812 */ /* 0x000fe400078ec0ff */
[----:B------:R-:W-:Y:S02]  /*18220*/  @P0 LOP3.LUT R27, R27, 0x2, RZ, 0xfc, !PT ;  /* 0x000000021b1b0812 */ /* 0x000fe400078efcff */
[----:B------:R-:W-:-:S03]  /*18230*/  @P2 LOP3.LUT R5, R5, 0x2000000, RZ, 0xfc, !PT ;  /* 0x0200000005052812 */ /* 0x000fc600078efcff */
[----:B------:R-:W-:-:S04]  /*18240*/  @!P4 IADD3 R121, P0, P2, R3, R12, R8 ;  /* 0x0000000c0379c210 */ /* 0x000fc80007a1e008 */
[----:B------:R-:W-:Y:S02]  /*18250*/  @!P4 IADD3.X R145, R4, R28, R7, P0, P2 ;  /* 0x0000001c0491c210 */ /* 0x000fe400007e4407 */
[----:B------:R-:W-:Y:S02]  /*18260*/  ISETP.LT.OR P4, PT, R26, 0x69, !P1 ;  /* 0x000000691a00780c */ /* 0x000fe40004f81670 */
[----:B------:R-:W-:-:S04]  /*18270*/  @!P3 IADD3 R123, P0, P2, R3, R12, R8 ;  /* 0x0000000c037bb210 */ /* 0x000fc80007a1e008 */
[----:B------:R-:W-:Y:S02]  /*18280*/  @!P3 IADD3.X R128, R4, R28, R7, P0, P2 ;  /* 0x0000001c0480b210 */ /* 0x000fe400007e4407 */
[----:B0-----:R-:W-:-:S05]  /*18290*/  @!P5 IADD3 R30, P0, R100, R30, RZ ;  /* 0x0000001e641ed210 */ /* 0x001fca0007f1e0ff */
[----:B------:R-:W-:Y:S01]  /*182a0*/  @!P5 IMAD.X R31, R106, 0x1, R31, P0 ;  /* 0x000000016a1fd824 */ /* 0x000fe200000e061f */
        /* <DEDUP_REMOVED lines=8> */
[----:B------:R-:W-:Y:S01]  /*18330*/  LOP3.LUT P3, RZ, R2, 0x80000000, RZ, 0xc0, !PT ;  /* 0x8000000002ff7812 */ /* 0x000fe2000786c0ff */
[----:B------:R-:W2:Y:S03]  /*18340*/  LDL.LU R117, [R1+0x230] ;  /* 0x0002300001757983 */ /* 0x000ea60000300800 */
[----:B------:R-:W-:Y:S01]  /*18350*/  F2FP.SATFINITE.E4M3.F32.PACK_AB_MERGE_C R98, RZ, R98, RZ ;  /* 0x00000062ff62723e */ /* 0x000fe200048070ff */
[----:B------:R-:W4:Y:S04]  /*18360*/  LDL.LU R124, [R1+0x234] ;  /* 0x00023400017c7983 */ /* 0x000f280000300800 */
[----:B------:R0:W-:Y:S02]  /*18370*/  @!P5 STG.E.U8 desc[UR38][R30.64+0x50], R98 ;  /* 0x000050621e00d986 */ /* 0x0001e4000c101126 */
[----:B0-----:R-:W-:Y:S01]  /*18380*/  PRMT R98, RZ, 0x7610, R98 ;  /* 0x00007610ff627816 */ /* 0x001fe20000000062 */
[----:B------:R-:W0:Y:S05]  /*18390*/  @!P4 LDC.64 R30, c[0x0][0x5c0] ;  /* 0x00017000ff1ecb82 */ /* 0x000e2a0000000a00 */
[----:B------:R-:W3:Y:S01]  /*183a0*/  @!P4 LDG.E.U8 R98, desc[UR38][R18.64+0x51] ;  /* 0x000051261262c981 */ /* 0x000ee2000c1e1100 */
[----:B------:R-:W-:-:S04]  /*183b0*/  LOP3.LUT R27, R27, 0xfffffffb, RZ, 0xc0, !PT ;  /* 0xfffffffb1b1b7812 */ /* 0x000fc800078ec0ff */
[----:B------:R-:W-:Y:S02]  /*183c0*/  @P3 LOP3.LUT R27, R27, 0x4, RZ, 0xfc, !PT ;  /* 0x000000041b1b3812 */ /* 0x000fe400078efcff */
[----:B------:R-:W-:Y:S02]  /*183d0*/  ISETP.LT.OR P3, PT, R26, 0x6a, !P1 ;  /* 0x0000006a1a00780c */ /* 0x000fe40004f61670 */
[----:B0-----:R-:W-:-:S11]  /*183e0*/  @!P4 IADD3 R30, P2, R107, R30, RZ ;  /* 0x0000001e6b1ec210 */ /* 0x001fd60007f5e0ff */
[----:B------:R-:W-:-:S04]  /*183f0*/  @!P3 IADD3 R119, P6, P0, R3, R12, R8 ;  /* 0x0000000c0377b210 */ /* 0x000fc800078de008 */
[----:B------:R-:W-:Y:S01]  /*18400*/  @!P3 IADD3.X R126, R4, R28, R7, P6, P0 ;  /* 0x0000001c047eb210 */ /* 0x000fe200037e0407 */
        /* <DEDUP_REMOVED lines=11> */
[----:B------:R-:W-:-:S13]  /*184c0*/  ISETP.LT.OR P6, PT, R26, 0x71, !P1 ;  /* 0x000000711a00780c */ /* 0x000fda0004fc1670 */
[----:B------:R-:W-:-:S04]  /*184d0*/  @!P6 IADD3 R118, P2, P4, R3, R12, R8 ;  /* 0x0000000c0376e210 */ /* 0x000fc80007c5e008 */
[----:B------:R-:W-:Y:S02]  /*184e0*/  @!P6 IADD3.X R122, R4, R28, R7, P2, P4 ;  /* 0x0000001c047ae210 */ /* 0x000fe400017e8407 */
[----:B------:R-:W-:Y:S02]  /*184f0*/  ISETP.LT.OR P4, PT, R26, 0x72, !P1 ;  /* 0x000000721a00780c */ /* 0x000fe40004f81670 */
[----:B------:R-:W-:Y:S02]  /*18500*/  LOP3.LUT P5, RZ, R6, 0x1, RZ, 0xc0, !PT ;  /* 0x0000000106ff7812 */ /* 0x000fe400078ac0ff */
[----:B------:R-:W-:-:S09]  /*18510*/  LOP3.LUT P0, RZ, R27, 0x2, RZ, 0xc0, !PT ;  /* 0x000000021bff7812 */ /* 0x000fd2000780c0ff */
[----:B------:R-:W-:-:S04]  /*18520*/  @!P4 IADD3 R125, P2, P6, R3, R12, R8 ;  /* 0x0000000c037dc210 */ /* 0x000fc80007e5e008 */
[----:B------:R-:W-:Y:S02]  /*18530*/  @!P4 IADD3.X R129, R4, R28, R7, P2, P6 ;  /* 0x0000001c0481c210 */ /* 0x000fe400017ec407 */
[----:B------:R-:W-:Y:S02]  /*18540*/  LOP3.LUT P4, RZ, R27, 0x1, RZ, 0xc0, !PT ;  /* 0x000000011bff7812 */ /* 0x000fe4000788c0ff */
[----:B------:R-:W-:Y:S02]  /*18550*/  PRMT R27, RZ, 0x7610, R27 ;  /* 0x00007610ff1b7816 */ /* 0x000fe4000000001b */
[----:B---3--:R-:W-:-:S04]  /*18560*/  LOP3.LUT R30, R30, 0xff, RZ, 0xc0, !PT ;  /* 0x000000ff1e1e7812 */ /* 0x008fc800078ec0ff */
[----:B------:R-:W-:-:S05]  /*18570*/  F2FP.F16.E4M3.UNPACK_B R30, R30 ;  /* 0x0000001eff1e723e */ /* 0x000fca00020006ff */
[----:B------:R-:W-:-:S05]  /*18580*/  HADD2.F32 R30, -RZ, R30.H0_H0 ;  /* 0x2000001eff1e7230 */ /* 0x000fca0000004100 */
[----:B------:R-:W-:-:S04]  /*18590*/  FMUL R30, R30, UR32 ;  /* 0x000000201e1e7c20 */ /* 0x000fc80008400000 */
[----:B--2---:R-:W-:Y:S02]  /*185a0*/  FFMA R30, R117, UR33, R30 ;  /* 0x00000021751e7c23 */ /* 0x004fe4000800001e */
[----:B------:R-:W2:Y:S03]  /*185b0*/  LDL.LU R117, [R1+0x238] ;  /* 0x0002380001757983 */ /* 0x000ea60000300800 */
[----:B------:R-:W-:-:S05]  /*185c0*/  F2FP.SATFINITE.E4M3.F32.PACK_AB_MERGE_C R30, RZ, R30, RZ ;  /* 0x0000001eff1e723e */ /* 0x000fca00048070ff */
[----:B------:R0:W-:Y:S04]  /*185d0*/  @!P3 STG.E.U8 desc[UR38][R130.64+0x58], R30 ;  /* 0x0000581e8200b986 */ /* 0x0001e8000c101126 */
[----:B------:R-:W3:Y:S01]  /*185e0*/  @!P5 LDG.E.U8 R27, desc[UR38][R16.64+0x59] ;  /* 0x00005926101bd981 */ /* 0x000ee2000c1e1100 */
[----:B------:R-:W-:-:S13]  /*185f0*/  ISETP.LT.OR P3, PT, R26, 0x79, !P1 ;  /* 0x000000791a00780c */ /* 0x000fda0004f61670 */
[----:B0-----:R-:W-:-:S04]  /*18600*/  @!P3 IADD3 R130, P2, P6, R3, R12, R8 ;  /* 0x0000000c0382b210 */ /* 0x001fc80007e5e008 */
[----:B------:R-:W-:Y:S02]  /*18610*/  @!P3 IADD3.X R144, R4, R28, R7, P2, P6 ;  /* 0x0000001c0490b210 */ /* 0x000fe400017ec407 */
[----:B------:R-:W-:-:S13]  /*18620*/  LOP3.LUT P3, RZ, R5, 0x80000000, RZ, 0xc0, !PT ;  /* 0x8000000005ff7812 */ /* 0x000fda000786c0ff */
[----:B------:R-:W0:Y:S01]  /*18630*/  @!P3 LDC.64 R30, c[0x0][0x5c0] ;  /* 0x00017000ff1ebb82 */ /* 0x000e220000000a00 */
[----:B---3--:R-:W-:-:S04]  /*18640*/  LOP3.LUT R27, R27, 0xff, RZ, 0xc0, !PT ;  /* 0x000000ff1b1b7812 */ /* 0x008fc800078ec0ff */
[----:B------:R-:W-:-:S05]  /*18650*/  F2FP.F16.E4M3.UNPACK_B R27, R27 ;  /* 0x0000001bff1b723e */ /* 0x000fca00020006ff */
[----:B------:R-:W-:-:S05]  /*18660*/  HADD2.F32 R27, -RZ, R27.H0_H0 ;  /* 0x2000001bff1b7230 */ /* 0x000fca0000004100 */
[----:B------:R-:W-:-:S04]  /*18670*/  FMUL R27, R27, UR32 ;  /* 0x000000201b1b7c20 */ /* 0x000fc80008400000 */
[----:B----4-:R-:W-:Y:S01]  /*18680*/  FFMA R27, R124, UR33, R27 ;  /* 0x000000217c1b7c23 */ /* 0x010fe2000800001b */
[----:B------:R-:W-:Y:S01]  /*18690*/  LOP3.LUT R5, R5, 0xdfffffff, RZ, 0xc0, !PT ;  /* 0xdfffffff05057812 */ /* 0x000fe200078ec0ff */
[----:B------:R-:W3:Y:S03]  /*186a0*/  LDL.LU R124, [R1+0x23c] ;  /* 0x00023c00017c7983 */ /* 0x000ee60000300800 */
[----:B------:R-:W-:-:S05]  /*186b0*/  F2FP.SATFINITE.E4M3.F32.PACK_AB_MERGE_C R27, RZ, R27, RZ ;  /* 0x0000001bff1b723e */ /* 0x000fca00048070ff */
[----:B------:R1:W-:Y:S02]  /*186c0*/  @!P5 STG.E.U8 desc[UR38][R132.64+0x59], R27 ;  /* 0x0000591b8400d986 */ /* 0x0003e4000c101126 */
[----:B-1----:R-:W-:-:S06]  /*186d0*/  PRMT R27, RZ, 0x7610, R27 ;  /* 0x00007610ff1b7816 */ /* 0x002fcc000000001b */
[----:B------:R-:W4:Y:S01]  /*186e0*/  @!P3 LDG.E.U8 R27, desc[UR38][R18.64+0x58] ;  /* 0x00005826121bb981 */ /* 0x000f22000c1e1100 */
[----:B------:R-:W-:Y:S02]  /*186f0*/  ISETP.LT.OR P6, PT, R26, 0x7a, !P1 ;  /* 0x0000007a1a00780c */ /* 0x000fe40004fc1670 */
[----:B------:R-:W-:Y:S02]  /*18700*/  @P1 LOP3.LUT R5, R5, 0x20000000, RZ, 0xfc, !PT ;  /* 0x2000000005051812 */ /* 0x000fe400078efcff */
[----:B0-----:R-:W-:-:S05]  /*18710*/  @!P3 IADD3 R30, P1, R103, R30, RZ ;  /* 0x0000001e671eb210 */ /* 0x001fca0007f3e0ff */
[----:B------:R-:W-:Y:S01]  /*18720*/  @!P3 IMAD.X R31, R110, 0x1, R31, P1 ;  /* 0x000000016e1fb824 */ /* 0x000fe200008e061f */
[----:B----4-:R-:W-:-:S04]  /*18730*/  LOP3.LUT R27, R27, 0xff, RZ, 0xc0, !PT ;  /* 0x000000ff1b1b7812 */ /* 0x010fc800078ec0ff */
[----:B------:R-:W-:-:S05]  /*18740*/  F2FP.F16.E4M3.UNPACK_B R27, R27 ;  /* 0x0000001bff1b723e */ /* 0x000fca00020006ff */
[----:B------:R-:W-:-:S05]  /*18750*/  HADD2.F32 R27, -RZ, R27.H0_H0 ;  /* 0x2000001bff1b7230 */ /* 0x000fca0000004100 */
[----:B------:R-:W-:-:S04]  /*18760*/  FMUL R27, R27, UR32 ;  /* 0x000000201b1b7c20 */ /* 0x000fc80008400000 */
[----:B--2---:R-:W-:Y:S01]  /*18770*/  FFMA R27, R117, UR33, R27 ;  /* 0x00000021751b7c23 */ /* 0x004fe2000800001b */
[----:B------:R-:W-:Y:S01]  /*18780*/  @!P6 IADD3 R137, P2, P5, R3, R12, R8 ;  /* 0x0000000c0389e210 */ /* 0x000fe20007d5e008 */
[----:B------:R-:W2:Y:S03]  /*18790*/  LDL.LU R117, [R1+0x240] ;  /* 0x0002400001757983 */ /* 0x000ea60000300800 */
[----:B------:R-:W-:-:S05]  /*187a0*/  F2FP.SATFINITE.E4M3.F32.PACK_AB_MERGE_C R27, RZ, R27, RZ ;  /* 0x0000001bff1b723e */ /* 0x000fca00048070ff */
[----:B------:R0:W-:Y:S02]  /*187b0*/  @!P3 STG.E.U8 desc[UR38][R30.64+0x58], R27 ;  /* 0x0000581b1e00b986 */ /* 0x0001e4000c101126 */
[----:B0-----:R-:W-:Y:S01]  /*187c0*/  PRMT R27, RZ, 0x7610, R27 ;  /* 0x00007610ff1b7816 */ /* 0x001fe2000000001b */
[----:B------:R-:W0:Y:S05]  /*187d0*/  @!P4 LDC.64 R30, c[0x0][0x5c0] ;  /* 0x00017000ff1ecb82 */ /* 0x000e2a0000000a00 */
[----:B------:R-:W4:Y:S01]  /*187e0*/  @!P4 LDG.E.U8 R27, desc[UR38][R18.64+0x59] ;  /* 0x00005926121bc981 */ /* 0x000f22000c1e1100 */
[----:B------:R-:W-:Y:S02]  /*187f0*/  @!P6 IADD3.X R143, R4, R28, R7, P2, P5 ;  /* 0x0000001c048fe210 */ /* 0x000fe400017ea407 */
[----:B------:R-:W-:-:S02]  /*18800*/  LOP3.LUT P5, RZ, R6, 0x40, RZ, 0xc0, !PT ;  /* 0x0000004006ff7812 */ /* 0x000fc400078ac0ff */
[----:B------:R-:W-:Y:S02]  /*18810*/  LOP3.LUT R5, R5, 0xbfffffff, RZ, 0xc0, !PT ;  /* 0xbfffffff05057812 */ /* 0x000fe400078ec0ff */
[----:B------:R-:W-:Y:S02]  /*18820*/  ISETP.LT.OR P6, PT, R26, 0x61, !P0 ;  /* 0x000000611a00780c */ /* 0x000fe400047c1670 */
[----:B------:R-:W-:-:S07]  /*18830*/  LOP3.LUT R0, R0, 0xfffffbff, RZ, 0xc0, !PT ;  /* 0xfffffbff00007812 */ /* 0x000fce00078ec0ff */
[----:B------:R-:W-:Y:S02]  /*18840*/  @P5 LOP3.LUT R5, R5, 0x40000000, RZ, 0xfc, !PT ;  /* 0x4000000005055812 */ /* 0x000fe400078efcff */
[----:B------:R-:W-:Y:S02]  /*18850*/  ISETP.LT.OR P5, PT, R26, 0x62, !P0 ;  /* 0x000000621a00780c */ /* 0x000fe400047a1670 */
[----:B------:R-:W-:Y:S02]  /*18860*/  @!P6 IADD3 R135, P1, P2, R3, R12, R10 ;  /* 0x0000000c0387e210 */ /* 0x000fe40007a3e00a */
[----:B------:R-:W-:Y:S02]  /*18870*/  @P6 LOP3.LUT R0, R0, 0x400, RZ, 0xfc, !PT ;  /* 0x0000040000006812 */ /* 0x000fe400078efcff */
[----:B------:R-:W-:Y:S02]  /*18880*/  @!P6 IADD3.X R142, R4, R28, R9, P1, P2 ;  /* 0x0000001c048ee210 */ /* 0x000fe40000fe4409 */
[----:B------:R-:W-:-:S02]  /*18890*/  LOP3.LUT R0, R0, 0xfffffdff, RZ, 0xc0, !PT ;  /* 0xfffffdff00007812 */ /* 0x000fc400078ec0ff */
[----:B0-----:R-:W-:-:S03]  /*188a0*/  @!P4 IADD3 R30, P6, R101, R30, RZ ;  /* 0x0000001e651ec210 */ /* 0x001fc60007fde0ff */
[----:B------:R-:W-:Y:S02]  /*188b0*/  @!P5 IADD3 R134, P1, P3, R3, R12, R10 ;  /* 0x0000000c0386d210 */ /* 0x000fe40007b3e00a */
[----:B------:R-:W-:Y:S02]  /*188c0*/  @P5 LOP3.LUT R0, R0, 0x200, RZ, 0xfc, !PT ;  /* 0x0000020000005812 */ /* 0x000fe400078efcff */
[----:B------:R-:W-:Y:S01]  /*188d0*/  @!P5 IADD3.X R138, R4, R28, R9, P1, P3 ;  /* 0x0000001c048ad210 */ /* 0x000fe20000fe6409 */
[----:B------:R-:W-:Y:S01]  /*188e0*/  @!P4 IMAD.X R31, R105, 0x1, R31, P6 ;  /* 0x00000001691fc824 */ /* 0x000fe200030e061f */
        /* <DEDUP_REMOVED lines=17> */
[----:B------:R-:W-:Y:S01]  /*18a00*/  ISETP.LT.OR P6, PT, R26, 0x69, !P0 ;  /* 0x000000691a00780c */ /* 0x000fe200047c1670 */
[----:B------:R-:W2:Y:S03]  /*18a10*/  LDL.LU R117, [R1+0x248] ;  /* 0x0002480001757983 */ /* 0x000ea60000300800 */
[----:B------:R-:W-:Y:S01]  /*18a20*/  F2FP.SATFINITE.E4M3.F32.PACK_AB_MERGE_C R27, RZ, R27, RZ ;  /* 0x0000001bff1b723e */ /* 0x000fe200048070ff */
[----:B------:R-:W4:Y:S04]  /*18a30*/  LDL.LU R181, [R1+0x24c] ;  /* 0x00024c0001b57983 */ /* 0x000f280000300800 */
[----:B------:R0:W-:Y:S01]  /*18a40*/  @!P5 STG.E.U8 desc[UR38][R152.64+0x40], R27 ;  /* 0x0000401b9800d986 */ /* 0x0001e2000c101126 */
[----:B------:R-:W-:-:S03]  /*18a50*/  LOP3.LUT R0, R0, 0xfffffeff, RZ, 0xc0, !PT ;  /* 0xfffffeff00007812 */ /* 0x000fc600078ec0ff */
[----:B------:R-:W-:Y:S01]  /*18a60*/  @!P6 IADD3 R132, P4, P3, R3, R12, R10 ;  /* 0x0000000c0384e210 */ /* 0x000fe20007b9e00a */
[----:B------:R-:W4:Y:S01]  /*18a70*/  LDL.LU R182, [R1+0x250] ;  /* 0x0002500001b67983 */ /* 0x000f220000300800 */
[----:B0-----:R-:W-:-:S06]  /*18a80*/  PRMT R27, RZ, 0x7610, R27 ;  /* 0x00007610ff1b7816 */ /* 0x001fcc000000001b */
[----:B------:R-:W3:Y:S01]  /*18a90*/  @!P2 LDG.E.U8 R27, desc[UR38][R20.64+0x41] ;  /* 0x00004126141ba981 */ /* 0x000ee2000c1e1100 */
[----:B------:R-:W-:Y:S02]  /*18aa0*/  @P6 LOP3.LUT R0, R0, 0x100, RZ, 0xfc, !PT ;  /* 0x0000010000006812 */ /* 0x000fe400078efcff */
[----:B------:R-:W-:Y:S02]  /*18ab0*/  @!P6 IADD3.X R136, R4, R28, R9, P4, P3 ;  /* 0x0000001c0488e210 */ /* 0x000fe400027e6409 */
[C---:B------:R-:W-:Y:S02]  /*18ac0*/  ISETP.LT.OR P6, PT, R26.reuse, 0x6a, !P0 ;  /* 0x0000006a1a00780c */ /* 0x040fe400047c1670 */
[----:B------:R-:W-:Y:S02]  /*18ad0*/  ISETP.LT.OR P5, PT, R26, 0x71, !P0 ;  /* 0x000000711a00780c */ /* 0x000fe400047a1670 */
[----:B------:R-:W-:-:S09]  /*18ae0*/  LOP3.LUT R0, R0, 0xffffff7f, RZ, 0xc0, !PT ;  /* 0xffffff7f00007812 */ /* 0x000fd200078ec0ff */
[C-C-:B------:R-:W-:Y:S02]  /*18af0*/  @!P6 IADD3 R133, P4, P3, R3.reuse, R12, R10.reuse ;  /* 0x0000000c0385e210 */ /* 0x140fe40007b9e00a */
[----:B------:R-:W-:Y:S02]  /*18b00*/  @P6 LOP3.LUT R0, R0, 0x80, RZ, 0xfc, !PT ;  /* 0x0000008000006812 */ /* 0x000fe400078efcff */
[----:B------:R-:W-:Y:S02]  /*18b10*/  @!P6 IADD3.X R141, R4, R28, R9, P4, P3 ;  /* 0x0000001c048de210 */ /* 0x000fe400027e6409 */
[----:B------:R-:W-:Y:S02]  /*18b20*/  LOP3.LUT R0, R0, 0xfffffffb, RZ, 0xc0, !PT ;  /* 0xfffffffb00007812 */ /* 0x000fe400078ec0ff */
[----:B------:R-:W-:Y:S02]  /*18b30*/  @!P5 IADD3 R140, P4, P3, R3, R12, R10 ;  /* 0x0000000c038cd210 */ /* 0x000fe40007b9e00a */
[----:B------:R-:W-:-:S02]  /*18b40*/  @P5 LOP3.LUT R0, R0, 0x4, RZ, 0xfc, !PT ;  /* 0x0000000400005812 */ /* 0x000fc400078efcff */
[----:B------:R-:W-:Y:S02]  /*18b50*/  @!P5 IADD3.X R139, R4, R28, R9, P4, P3 ;  /* 0x0000001c048bd210 */ /* 0x000fe400027e6409 */
[----:B------:R-:W-:-:S13]  /*18b60*/  LOP3.LUT P5, RZ, R5, 0x8000000, RZ, 0xc0, !PT ;  /* 0x0800000005ff7812 */ /* 0x000fda00078ac0ff */
[----:B------:R-:W0:Y:S01]  /*18b70*/  @!P5 LDC.64 R30, c[0x0][0x5c0] ;  /* 0x00017000ff1edb82 */ /* 0x000e220000000a00 */
[----:B---3--:R-:W-:-:S04]  /*18b80*/  LOP3.LUT R27, R27, 0xff, RZ, 0xc0, !PT ;  /* 0x000000ff1b1b7812 */ /* 0x008fc800078ec0ff */
        /* <DEDUP_REMOVED lines=8> */
[----:B------:R-:W-:Y:S02]  /*18c10*/  ISETP.LT.OR P2, PT, R26, 0x72, !P0 ;  /* 0x000000721a00780c */ /* 0x000fe40004741670 */
[----:B------:R-:W-:-:S11]  /*18c20*/  LOP3.LUT P6, RZ, R5, 0x10000000, RZ, 0xc0, !PT ;  /* 0x1000000005ff7812 */ /* 0x000fd600078cc0ff */
[----:B------:R-:W-:-:S04]  /*18c30*/  @!P2 IADD3 R131, P4, P3, R3, R12, R10 ;  /* 0x0000000c0383a210 */ /* 0x000fc80007b9e00a */
[----:B------:R-:W-:Y:S02]  /*18c40*/  @!P2 IADD3.X R124, R4, R28, R9, P4, P3 ;  /* 0x0000001c047ca210 */ /* 0x000fe400027e6409 */
[----:B0-----:R-:W-:-:S05]  /*18c50*/  @!P5 IADD3 R30, P3, R96, R30, RZ ;  /* 0x0000001e601ed210 */ /* 0x001fca0007f7e0ff */
[----:B------:R-:W-:Y:S01]  /*18c60*/  @!P5 IMAD.X R31, R102, 0x1, R31, P3 ;  /* 0x00000001661fd824 */ /* 0x000fe200018e061f */
[----:B---3--:R-:W-:-:S04]  /*18c70*/  LOP3.LUT R27, R27, 0xff, RZ, 0xc0, !PT ;  /* 0x000000ff1b1b7812 */ /* 0x008fc800078ec0ff */
[----:B------:R-:W-:-:S05]  /*18c80*/  F2FP.F16.E4M3.UNPACK_B R27, R27 ;  /* 0x0000001bff1b723e */ /* 0x000fca00020006ff */
[----:B------:R-:W-:-:S05]  /*18c90*/  HADD2.F32 R27, -RZ, R27.H0_H0 ;  /* 0x2000001bff1b7230 */ /* 0x000fca0000004100 */
[----:B------:R-:W-:-:S04]  /*18ca0*/  FMUL R27, R27, UR32 ;  /* 0x000000201b1b7c20 */ /* 0x000fc80008400000 */
[----:B--2---:R-:W-:-:S05]  /*18cb0*/  FFMA R27, R117, UR33, R27 ;  /* 0x00000021751b7c23 */ /* 0x004fca000800001b */
[----:B------:R-:W-:-:S05]  /*18cc0*/  F2FP.SATFINITE.E4M3.F32.PACK_AB_MERGE_C R27, RZ, R27, RZ ;  /* 0x0000001bff1b723e */ /* 0x000fca00048070ff */
[----:B------:R0:W-:Y:S02]  /*18cd0*/  @!P5 STG.E.U8 desc[UR38][R30.64+0x40], R27 ;  /* 0x0000401b1e00d986 */ /* 0x0001e4000c101126 */
[----:B0-----:R-:W-:Y:S01]  /*18ce0*/  PRMT R27, RZ, 0x7610, R27 ;  /* 0x00007610ff1b7816 */ /* 0x001fe2000000001b */
[----:B------:R-:W0:Y:S05]  /*18cf0*/  @!P6 LDC.64 R30, c[0x0][0x5c0] ;  /* 0x00017000ff1eeb82 */ /* 0x000e2a0000000a00 */
[----:B------:R-:W2:Y:S01]  /*18d00*/  @!P6 LDG.E.U8 R27, desc[UR38][R22.64+0x41] ;  /* 0x00004126161be981 */ /* 0x000ea2000c1e1100 */
[----:B------:R-:W-:-:S04]  /*18d10*/  LOP3.LUT R0, R0, 0xfffffffd, RZ, 0xc0, !PT ;  /* 0xfffffffd00007812 */ /* 0x000fc800078ec0ff */
[----:B------:R-:W-:Y:S02]  /*18d20*/  @P2 LOP3.LUT R0, R0, 0x2, RZ, 0xfc, !PT ;  /* 0x0000000200002812 */ /* 0x000fe400078efcff */
[----:B------:R-:W-:Y:S02]  /*18d30*/  ISETP.LT.OR P2, PT, R26, 0x79, !P0 ;  /* 0x000000791a00780c */ /* 0x000fe40004741670 */
[----:B------:R-:W-:Y:S02]  /*18d40*/  LOP3.LUT R0, R0, 0xffff7fff, RZ, 0xc0, !PT ;  /* 0xffff7fff00007812 */ /* 0x000fe400078ec0ff */
[C---:B------:R-:W-:Y:S02]  /*18d50*/  LOP3.LUT P1, RZ, R5.reuse, 0x20000000, RZ, 0xc0, !PT ;  /* 0x2000000005ff7812 */ /* 0x040fe4000782c0ff */
[----:B------:R-:W-:-:S07]  /*18d60*/  LOP3.LUT R5, R5, 0xffefffff, RZ, 0xc0, !PT ;  /* 0xffefffff05057812 */ /* 0x000fce00078ec0ff */
[----:B------:R-:W-:Y:S02]  /*18d70*/  @!P2 IADD3 R117, P4, P3, R3, R12, R10 ;  /* 0x0000000c0375a210 */ /* 0x000fe40007b9e00a */
[----:B------:R-:W-:Y:S02]  /*18d80*/  @P2 LOP3.LUT R0, R0, 0x8000, RZ, 0xfc, !PT ;  /* 0x0000800000002812 */ /* 0x000fe400078efcff */
[----:B------:R-:W-:Y:S02]  /*18d90*/  @!P2 IADD3.X R111, R4, R28, R9, P4, P3 ;  /* 0x0000001c046fa210 */ /* 0x000fe400027e6409 */
[----:B0-----:R-:W-:Y:S02]  /*18da0*/  @!P6 IADD3 R30, P2, R104, R30, RZ ;  /* 0x0000001e681ee210 */ /* 0x001fe40007f5e0ff */
[----:B------:R-:W-:Y:S02]  /*18db0*/  ISETP.LT.OR P3, PT, R26, 0x7a, !P0 ;  /* 0x0000007a1a00780c */ /* 0x000fe40004761670 */
[----:B------:R-:W-:Y:S01]  /*18dc0*/  @P0 LOP3.LUT R5, R5, 0x100000, RZ, 0xfc, !PT ;  /* 0x0010000005050812 */ /* 0x000fe200078efcff */
[----:B------:R-:W-:Y:S01]  /*18dd0*/  @!P6 IMAD.X R31, R112, 0x1, R31, P2 ;  /* 0x00000001701fe824 */ /* 0x000fe200010e061f */
[----:B------:R-:W-:-:S02]  /*18de0*/  LOP3.LUT P0, RZ, R6, 0x8000, RZ, 0xc0, !PT ;  /* 0x0000800006ff7812 */ /* 0x000fc4000780c0ff */
[----:B--2---:R-:W-:-:S04]  /*18df0*/  LOP3.LUT R27, R27, 0xff, RZ, 0xc0, !PT ;  /* 0x000000ff1b1b7812 */ /* 0x004fc800078ec0ff */
[----:B------:R-:W-:-:S05]  /*18e00*/  F2FP.F16.E4M3.UNPACK_B R27, R27 ;  /* 0x0000001bff1b723e */ /* 0x000fca00020006ff */
[----:B------:R-:W-:-:S05]  /*18e10*/  HADD2.F32 R27, -RZ, R27.H0_H0 ;  /* 0x2000001bff1b7230 */ /* 0x000fca0000004100 */
[----:B------:R-:W-:-:S04]  /*18e20*/  FMUL R27, R27, UR32 ;  /* 0x000000201b1b7c20 */ /* 0x000fc80008400000 */
[----:B----4-:R-:W-:Y:S01]  /*18e30*/  FFMA R27, R181, UR33, R27 ;  /* 0x00000021b51b7c23 */ /* 0x010fe2000800001b */
[----:B------:R-:W-:Y:S01]  /*18e40*/  @!P3 IADD3 R110, P5, P4, R3, R12, R10 ;  /* 0x0000000c036eb210 */ /* 0x000fe20007cbe00a */
[----:B------:R-:W2:Y:S03]  /*18e50*/  LDL.LU R181, [R1+0x254] ;  /* 0x0002540001b57983 */ /* 0x000ea60000300800 */
[----:B------:R-:W-:-:S05]  /*18e60*/  F2FP.SATFINITE.E4M3.F32.PACK_AB_MERGE_C R27, RZ, R27, RZ ;  /* 0x0000001bff1b723e */ /* 0x000fca00048070ff */
[----:B------:R0:W-:Y:S02]  /*18e70*/  @!P6 STG.E.U8 desc[UR38][R30.64+0x41], R27 ;  /* 0x0000411b1e00e986 */ /* 0x0001e4000c101126 */
[----:B0-----:R-:W-:-:S06]  /*18e80*/  PRMT R27, RZ, 0x7610, R27 ;  /* 0x00007610ff1b7816 */ /* 0x001fcc000000001b */
[----:B------:R-:W3:Y:S01]  /*18e90*/  @!P0 LDG.E.U8 R27, desc[UR38][R20.64+0x48] ;  /* 0x00004826141b8981 */ /* 0x000ee2000c1e1100 */
[----:B------:R-:W-:Y:S02]  /*18ea0*/  LOP3.LUT R5, R5, 0xff7fffff, RZ, 0xc0, !PT ;  /* 0xff7fffff05057812 */ /* 0x000fe400078ec0ff */
[----:B------:R-:W-:Y:S02]  /*18eb0*/  @!P3 IADD3.X R107, R4, R28, R9, P5, P4 ;  /* 0x0000001c046bb210 */ /* 0x000fe40002fe8409 */
[----:B------:R-:W-:Y:S02]  /*18ec0*/  @P3 LOP3.LUT R5, R5, 0x800000, RZ, 0xfc, !PT ;  /* 0x0080000005053812 */ /* 0x000fe400078efcff */
[----:B------:R-:W-:Y:S02]  /*18ed0*/  LOP3.LUT P3, RZ, R6, 0x4000, RZ, 0xc0, !PT ;  /* 0x0000400006ff7812 */ /* 0x000fe4000786c0ff */
[----:B---3--:R-:W-:-:S04]  /*18ee0*/  LOP3.LUT R27, R27, 0xff, RZ, 0xc0, !PT ;  /* 0x000000ff1b1b7812 */ /* 0x008fc800078ec0ff */
[----:B------:R-:W-:-:S05]  /*18ef0*/  F2FP.F16.E4M3.UNPACK_B R27, R27 ;  /* 0x0000001bff1b723e */ /* 0x000fca00020006ff */
[----:B------:R-:W-:-:S05]  /*18f00*/  HADD2.F32 R27, -RZ, R27.H0_H0 ;  /* 0x2000001bff1b7230 */ /* 0x000fca0000004100 */
[----:B------:R-:W-:-:S04]  /*18f10*/  FMUL R27, R27, UR32 ;  /* 0x000000201b1b7c20 */ /* 0x000fc80008400000 */
[----:B------:R-:W-:Y:S01]  /*18f20*/  FFMA R27, R182, UR33, R27 ;  /* 0x00000021b61b7c23 */ /* 0x000fe2000800001b */
[----:B------:R-:W-:Y:S01]  /*18f30*/  ISETP.LT.OR P2, PT, R26, 0x81, !P1 ;  /* 0x000000811a00780c */ /* 0x000fe20004f41670 */
[----:B------:R-:W3:Y:S03]  /*18f40*/  LDL.LU R182, [R1+0x258] ;  /* 0x0002580001b67983 */ /* 0x000ee60000300800 */
[----:B------:R-:W-:-:S05]  /*18f50*/  F2FP.SATFINITE.E4M3.F32.PACK_AB_MERGE_C R27, RZ, R27, RZ ;  /* 0x0000001bff1b723e */ /* 0x000fca00048070ff */
[----:B------:R0:W-:Y:S02]  /*18f60*/  @!P0 STG.E.U8 desc[UR38][R158.64+0x48], R27 ;  /* 0x0000481b9e008986 */ /* 0x0001e4000c101126 */
[----:B0-----:R-:W-:-:S06]  /*18f70*/  PRMT R27, RZ, 0x7610, R27 ;  /* 0x00007610ff1b7816 */ /* 0x001fcc000000001b */
[----:B------:R-:W4:Y:S01]  /*18f80*/  @!P3 LDG.E.U8 R27, desc[UR38][R20.64+0x49] ;  /* 0x00004926141bb981 */ /* 0x000f22000c1e1100 */
[----:B------:R-:W-:-:S04]  /*18f90*/  @!P2 IADD3 R106, P5, P4, R3, R12, R8 ;  /* 0x0000000c036aa210 */ /* 0x000fc80007cbe008 */
[----:B------:R-:W-:Y:S02]  /*18fa0*/  @!P2 IADD3.X R105, R4, R28, R7, P5, P4 ;  /* 0x0000001c0469a210 */ /* 0x000fe40002fe8407 */
[----:B------:R-:W-:Y:S02]  /*18fb0*/  LOP3.LUT P2, RZ, R0, 0x10, RZ, 0xc0, !PT ;  /* 0x0000001000ff7812 */ /* 0x000fe4000784c0ff */
[C---:B------:R-:W-:Y:S02]  /*18fc0*/  ISETP.LT.OR P6, PT, R26.reuse, 0x82, !P1 ;  /* 0x000000821a00780c */ /* 0x040fe40004fc1670 */
[----:B------:R-:W-:Y:S02]  /*18fd0*/  ISETP.LT.OR P0, PT, R26, 0x89, !P1 ;  /* 0x000000891a00780c */ /* 0x000fe40004f01670 */
[----:B------:R-:W-:-:S07]  /*18fe0*/  LOP3.LUT R5, R5, 0xffdfffff, RZ, 0xc0, !PT ;  /* 0xffdfffff05057812 */ /* 0x000fce00078ec0ff */
[----:B------:R-:W0:Y:S01]  /*18ff0*/  @!P2 LDC.64 R30, c[0x0][0x5c0] ;  /* 0x00017000ff1eab82 */ /* 0x000e220000000a00 */
[----:B----4-:R-:W-:-:S04]  /*19000*/  LOP3.LUT R27, R27, 0xff, RZ, 0xc0, !PT ;  /* 0x000000ff1b1b7812 */ /* 0x010fc800078ec0ff */
[----:B------:R-:W-:-:S05]  /*19010*/  F2FP.F16.E4M3.UNPACK_B R27, R27 ;  /* 0x0000001bff1b723e */ /* 0x000fca00020006ff */
[----:B------:R-:W-:-:S05]  /*19020*/  HADD2.F32 R27, -RZ, R27.H0_H0 ;  /* 0x2000001bff1b7230 */ /* 0x000fca0000004100 */
[----:B------:R-:W-:-:S04]  /*19030*/  FMUL R27, R27, UR32 ;  /* 0x000000201b1b7c20 */ /* 0x000fc80008400000 */
[----:B--2---:R-:W-:Y:S01]  /*19040*/  FFMA R27, R181, UR33, R27 ;  /* 0x00000021b51b7c23 */ /* 0x004fe2000800001b */
[----:B------:R-:W-:Y:S01]  /*19050*/  @!P6 IADD3 R104, P5, P4, R3, R12, R8 ;  /* 0x0000000c0368e210 */ /* 0x000fe20007cbe008 */
[----:B------:R-:W2:Y:S03]  /*19060*/  LDL.LU R181, [R1+0x25c] ;  /* 0x00025c0001b57983 */ /* 0x000ea60000300800 */
[----:B------:R-:W-:Y:S01]  /*19070*/  F2FP.SATFINITE.E4M3.F32.PACK_AB_MERGE_C R27, RZ, R27, RZ ;  /* 0x0000001bff1b723e */ /* 0x000fe200048070ff */
[----:B------:R-:W4:Y:S04]  /*19080*/  LDL.LU R183, [R1+0x260] ;  /* 0x0002600001b77983 */ /* 0x000f280000300800 */
[----:B------:R1:W-:Y:S02]  /*19090*/  @!P3 STG.E.U8 desc[UR38][R160.64+0x49], R27 ;  /* 0x0000491ba000b986 */ /* 0x0003e4000c101126 */
[----:B-1----:R-:W-:-:S06]  /*190a0*/  PRMT R27, RZ, 0x7610, R27 ;  /* 0x00007610ff1b7816 */ /* 0x002fcc000000001b */
[----:B------:R-:W3:Y:S01]  /*190b0*/  @!P2 LDG.E.U8 R27, desc[UR38][R22.64+0x48] ;  /* 0x00004826161ba981 */ /* 0x000ee2000c1e1100 */
[C-C-:B------:R-:W-:Y:S02]  /*190c0*/  @!P6 IADD3.X R103, R4.reuse, R28, R7.reuse, P5, P4 ;  /* 0x0000001c0467e210 */ /* 0x140fe40002fe8407 */
[----:B------:R-:W-:Y:S02]  /*190d0*/  @!P0 IADD3 R102, P5, P4, R3, R12, R8 ;  /* 0x0000000c03668210 */ /* 0x000fe40007cbe008 */
[----:B------:R-:W-:Y:S02]  /*190e0*/  @P0 LOP3.LUT R5, R5, 0x200000, RZ, 0xfc, !PT ;  /* 0x0020000005050812 */ /* 0x000fe400078efcff */
[----:B------:R-:W-:Y:S02]  /*190f0*/  @!P0 IADD3.X R101, R4, R28, R7, P5, P4 ;  /* 0x0000001c04658210 */ /* 0x000fe40002fe8407 */
[----:B------:R-:W-:Y:S02]  /*19100*/  LOP3.LUT P0, RZ, R6, 0x10000, RZ, 0xc0, !PT ;  /* 0x0001000006ff7812 */ /* 0x000fe4000780c0ff */
[----:B------:R-:W-:-:S02]  /*19110*/  ISETP.LT.OR P4, PT, R26, 0x8a, !P1 ;  /* 0x0000008a1a00780c */ /* 0x000fc40004f81670 */
[----:B------:R-:W-:-:S09]  /*19120*/  LOP3.LUT R5, R5, 0xfbffffff, RZ, 0xc0, !PT ;  /* 0xfbffffff05057812 */ /* 0x000fd200078ec0ff */
[----:B------:R-:W-:Y:S02]  /*19130*/  @P0 LOP3.LUT R5, R5, 0x4000000, RZ, 0xfc, !PT ;  /* 0x0400000005050812 */ /* 0x000fe400078efcff */
[----:B------:R-:W-:Y:S02]  /*19140*/  @!P4 IADD3 R100, P6, P5, R3, R12, R8 ;  /* 0x0000000c0364c210 */ /* 0x000fe40007dde008 */
[----:B------:R-:W-:Y:S02]  /*19150*/  LOP3.LUT R5, R5, 0xffbfffff, RZ, 0xc0, !PT ;  /* 0xffbfffff05057812 */ /* 0x000fe400078ec0ff */
[----:B------:R-:W-:Y:S02]  /*19160*/  @!P4 IADD3.X R99, R4, R28, R7, P6, P5 ;  /* 0x0000001c0463c210 */ /* 0x000fe400037ea407 */
[----:B------:R-:W-:Y:S02]  /*19170*/  @P4 LOP3.LUT R5, R5, 0x400000, RZ, 0xfc, !PT ;  /* 0x0040000005054812 */ /* 0x000fe400078efcff */
[----:B------:R-:W-:-:S02]  /*19180*/  LOP3.LUT P4, RZ, R0, 0x40, RZ, 0xc0, !PT ;  /* 0x0000004000ff7812 */ /* 0x000fc4000788c0ff */
[----:B0-----:R-:W-:Y:S02]  /*19190*/  @!P2 IADD3 R30, P5, R108, R30, RZ ;  /* 0x0000001e6c1ea210 */ /* 0x001fe40007fbe0ff */
[----:B------:R-:W-:-:S03]  /*191a0*/  PRMT R108, RZ, 0x7610, R108 ;  /* 0x00007610ff6c7816 */ /* 0x000fc6000000006c */
[----:B------:R-:W-:Y:S01]  /*191b0*/  @!P2 IMAD.X R31, R109, 0x1, R31, P5 ;  /* 0x000000016d1fa824 */ /* 0x000fe200028e061f */
        /* <DEDUP_REMOVED lines=8> */
[----:B------:R0:W-:Y:S04]  /*19240*/  @!P2 STG.E.U8 desc[UR38][R30.64+0x48], R27 ;  /* 0x0000481b1e00a986 */ /* 0x0001e8000c101126 */
[----:B------:R-:W2:Y:S01]  /*19250*/  @!P4 LDG.E.U8 R108, desc[UR38][R22.64+0x49] ;  /* 0x00004926166cc981 */ /* 0x000ea2000c1e1100 */
[----:B------:R-:W-:Y:S01]  /*19260*/  @!P5 IADD3 R98, P3, P6, R3, R12, R8 ;  /* 0x0000000c0362d210 */ /* 0x000fe20007e7e008 */
[----:B0-----:R-:W0:Y:S03]  /*19270*/  @!P4 LDC.64 R30, c[0x0][0x5c0] ;  /* 0x00017000ff1ecb82 */ /* 0x001e260000000a00 */
[----:B------:R-:W-:Y:S02]  /*19280*/  @!P5 IADD3.X R96, R4, R28, R7, P3, P6 ;  /* 0x0000001c0460d210 */ /* 0x000fe40001fec407 */
[----:B------:R-:W-:-:S02]  /*19290*/  ISETP.LT.OR P6, PT, R26, 0x92, !P1 ;  /* 0x000000921a00780c */ /* 0x000fc40004fc1670 */
[----:B------:R-:W-:-:S04]  /*192a0*/  LOP3.LUT R5, R5, 0xfeffffff, RZ, 0xc0, !PT ;  /* 0xfeffffff05057812 */ /* 0x000fc800078ec0ff */
[----:B------:R-:W-:Y:S02]  /*192b0*/  @P5 LOP3.LUT R5, R5, 0x1000000, RZ, 0xfc, !PT ;  /* 0x0100000005055812 */ /* 0x000fe400078efcff */
[----:B0-----:R-:W-:-:S05]  /*192c0*/  @!P4 IADD3 R30, P5, R92, R30, RZ ;  /* 0x0000001e5c1ec210 */ /* 0x001fca0007fbe0ff */
[----:B------:R-:W-:-:S04]  /*192d0*/  @!P6 IADD3 R92, P2, P0, R3, R12, R8 ;  /* 0x0000000c035ce210 */ /* 0x000fc8000785e008 */
[----:B------:R-:W-:Y:S01]  /*192e0*/  @!P6 IADD3.X R27, R4, R28, R7, P2, P0 ;  /* 0x0000001c041be210 */ /* 0x000fe200017e0407 */
[----:B------:R-:W-:Y:S01]  /*192f0*/  @!P4 IMAD.X R31, R115, 0x1, R31, P5 ;  /* 0x00000001731fc824 */ /* 0x000fe200028e061f */
        /* <DEDUP_REMOVED lines=16> */
[----:B------:R-:W-:Y:S01]  /*19400*/  FFMA R30, R183, UR33, R30 ;  /* 0x00000021b71e7c23 */ /* 0x000fe2000800001e */
[----:B------:R-:W-:Y:S01]  /*19410*/  LOP3.LUT P2, RZ, R0, 0x20, RZ, 0xc0, !PT ;  /* 0x0000002000ff7812 */ /* 0x000fe2000784c0ff */
[----:B------:R-:W4:Y:S03]  /*19420*/  LDL.LU R183, [R1+0x26c] ;  /* 0x00026c0001b77983 */ /* 0x000f260000300800 */
[----:B------:R-:W-:Y:S02]  /*19430*/  F2FP.SATFINITE.E4M3.F32.PACK_AB_MERGE_C R108, RZ, R30, RZ ;  /* 0x0000001eff6c723e */ /* 0x000fe400048070ff */
[----:B------:R-:W-:-:S03]  /*19440*/  PRMT R30, RZ, 0x7610, R30 ;  /* 0x00007610ff1e7816 */ /* 0x000fc6000000001e */
[----:B------:R-:W-:Y:S04]  /*19450*/  @!P0 STG.E.U8 desc[UR38][R164.64+0x50], R108 ;  /* 0x0000506ca4008986 */ /* 0x000fe8000c101126 */
[----:B------:R-:W3:Y:S02]  /*19460*/  @!P3 LDG.E.U8 R30, desc[UR38][R20.64+0x51] ;  /* 0x00005126141eb981 */ /* 0x000ee4000c1e1100 */
        /* <DEDUP_REMOVED lines=9> */
[----:B0-----:R-:W0:Y:S02]  /*19500*/  @!P2 LDC.64 R30, c[0x0][0x5c0] ;  /* 0x00017000ff1eab82 */ /* 0x001e240000000a00 */
[----:B0-----:R-:W-:Y:S02]  /*19510*/  @!P2 IADD3 R30, P0, R95, R30, RZ ;  /* 0x0000001e5f1ea210 */ /* 0x001fe40007f1e0ff */
[----:B------:R-:W-:-:S06]  /*19520*/  PRMT R95, RZ, 0x7610, R95 ;  /* 0x00007610ff5f7816 */ /* 0x000fcc000000005f */
[----:B------:R-:W2:Y:S01]  /*19530*/  @!P2 LDG.E.U8 R95, desc[UR38][R22.64+0x50] ;  /* 0x00005026165fa981 */ /* 0x000ea2000c1e1100 */
[----:B------:R-:W-:Y:S01]  /*19540*/  @!P2 IMAD.X R31, R114, 0x1, R31, P0 ;  /* 0x00000001721fa824 */ /* 0x000fe200000e061f */
        /* <DEDUP_REMOVED lines=10> */
[----:B0-----:R-:W-:Y:S02]  /*195f0*/  @!P5 IADD3 R30, P2, R93, R30, RZ ;  /* 0x0000001e5d1ed210 */ /* 0x001fe40007f5e0ff */
[----:B------:R-:W-:-:S06]  /*19600*/  PRMT R93, RZ, 0x7610, R93 ;  /* 0x00007610ff5d7816 */ /* 0x000fcc000000005d */
[----:B------:R-:W4:Y:S01]  /*19610*/  @!P5 LDG.E.U8 R93, desc[UR38][R22.64+0x51] ;  /* 0x00005126165dd981 */ /* 0x000f22000c1e1100 */
[----:B------:R-:W-:Y:S01]  /*19620*/  @!P5 IMAD.X R31, R113, 0x1, R31, P2 ;  /* 0x00000001711fd824 */ /* 0x000fe200010e061f */
[----:B----4-:R-:W-:-:S04]  /*19630*/  LOP3.LUT R93, R93, 0xff, RZ, 0xc0, !PT ;  /* 0x000000ff5d5d7812 */ /* 0x010fc800078ec0ff */
[----:B------:R-:W-:-:S05]  /*19640*/  F2FP.F16.E4M3.UNPACK_B R93, R93 ;  /* 0x0000005dff5d723e */ /* 0x000fca00020006ff */
[----:B------:R-:W-:-:S05]  /*19650*/  HADD2.F32 R93, -RZ, R93.H0_H0 ;  /* 0x2000005dff5d7230 */ /* 0x000fca0000004100 */
[----:B------:R-:W-:-:S04]  /*19660*/  FMUL R93, R93, UR32 ;  /* 0x000000205d5d7c20 */ /* 0x000fc80008400000 */
[----:B------:R-:W-:Y:S01]  /*19670*/  FFMA R93, R183, UR33, R93 ;  /* 0x00000021b75d7c23 */ /* 0x000fe2000800005d */
[----:B------:R-:W-:Y:S01]  /*19680*/  LOP3.LUT P0, RZ, R6, 0x800, RZ, 0xc0, !PT ;  /* 0x0000080006ff7812 */ /* 0x000fe2000780c0ff */
[----:B------:R-:W4:Y:S03]  /*19690*/  LDL.LU R183, [R1+0x278] ;  /* 0x0002780001b77983 */ /* 0x000f260000300800 */
[----:B------:R-:W-:-:S05]  /*196a0*/  F2FP.SATFINITE.E4M3.F32.PACK_AB_MERGE_C R93, RZ, R93, RZ ;  /* 0x0000005dff5d723e */ /* 0x000fca00048070ff */
[----:B------:R0:W-:Y:S02]  /*196b0*/  @!P5 STG.E.U8 desc[UR38][R30.64+0x51], R93 ;  /* 0x0000515d1e00d986 */ /* 0x0001e4000c101126 */
[----:B0-----:R-:W-:-:S06]  /*196c0*/  PRMT R30, RZ, 0x7610, R30 ;  /* 0x00007610ff1e7816 */ /* 0x001fcc000000001e */
        /* <DEDUP_REMOVED lines=30> */
[----:B------:R-:W-:Y:S02]  /*198b0*/  FFMA R29, R183, UR33, R29 ;  /* 0x00000021b71d7c23 */ /* 0x000fe4000800001d */
[----:B------:R-:W4:Y:S03]  /*198c0*/  LDL.LU R183, [R1+0x284] ;  /* 0x0002840001b77983 */ /* 0x000f260000300800 */
[----:B------:R-:W-:-:S05]  /*198d0*/  F2FP.SATFINITE.E4M3.F32.PACK_AB_MERGE_C R29, RZ, R29, RZ ;  /* 0x0000001dff1d723e */ /* 0x000fca00048070ff */
[----:B------:R0:W-:Y:S02]  /*198e0*/  @!P3 STG.E.U8 desc[UR38][R30.64+0x58], R29 ;  /* 0x0000581d1e00b986 */ /* 0x0001e4000c101126 */
[----:B0-----:R-:W-:Y:S01]  /*198f0*/  PRMT R29, RZ, 0x7610, R29 ;  /* 0x00007610ff1d7816 */ /* 0x001fe2000000001d */
[----:B------:R-:W0:Y:S05]  /*19900*/  @!P2 LDC.64 R30, c[0x0][0x5c0] ;  /* 0x00017000ff1eab82 */ /* 0x000e2a0000000a00 */
[----:B------:R-:W3:Y:S01]  /*19910*/  @!P2 LDG.E.U8 R29, desc[UR38][R22.64+0x59] ;  /* 0x00005926161da981 */ /* 0x000ee2000c1e1100 */
[----:B0-----:R-:W-:-:S05]  /*19920*/  @!P2 IADD3 R30, P0, R97, R30, RZ ;  /* 0x0000001e611ea210 */ /* 0x001fca0007f1e0ff */
[----:B------:R-:W-:Y:S01]  /*19930*/  @!P2 IMAD.X R31, R116, 0x1, R31, P0 ;  /* 0x00000001741fa824 */ /* 0x000fe200000e061f */
[----:B------:R-:W-:Y:S02]  /*19940*/  ISETP.GE.AND P0, PT, R11, 0x1, PT ;  /* 0x000000010b00780c */ /* 0x000fe40003f06270 */
        /* <DEDUP_REMOVED lines=8> */
[----:B------:R0:W-:Y:S01]  /*199d0*/  @!P2 STG.E.U8 desc[UR38][R30.64+0x59], R29 ;  /* 0x0000591d1e00a986 */ /* 0x0001e2000c101126 */
[----:B------:R-:W-:Y:S02]  /*199e0*/  ISETP.LT.OR P2, PT, R26, 0x61, !P0 ;  /* 0x000000611a00780c */ /* 0x000fe40004741670 */
[----:B0-----:R-:W-:-:S11]  /*199f0*/  PRMT R29, RZ, 0x7610, R29 ;  /* 0x00007610ff1d7816 */ /* 0x001fd6000000001d */
[----:B------:R-:W0:Y:S01]  /*19a00*/  @!P2 LDC.64 R30, c[0x0][0x5c0] ;  /* 0x00017000ff1eab82 */ /* 0x000e220000000a00 */
[----:B------:R-:W2:Y:S01]  /*19a10*/  @!P2 LDG.E.U8 R29, desc[UR38][R24.64+0x60] ;  /* 0x00006026181da981 */ /* 0x000ea2000c1e1100 */
[----:B0-----:R-:W-:-:S05]  /*19a20*/  @!P2 IADD3 R30, P3, R12, R30, RZ ;  /* 0x0000001e0c1ea210 */ /* 0x001fca0007f7e0ff */
        /* <DEDUP_REMOVED lines=35> */
[----:B------:R-:W1:Y:S01]  /*19c60*/  @!P2 LDC.64 R30, c[0x0][0x5c0] ;  /* 0x00017000ff1eab82 */ /* 0x000e620000000a00 */
        /* <DEDUP_REMOVED lines=12> */
[----:B------:R-:W4:Y:S01]  /*19d30*/  @!P2 LDG.E.U8 R29, desc[UR38][R24.64+0x68] ;  /* 0x00006826181da981 */ /* 0x000f22000c1e1100 */
[----:B-1----:R-:W-:-:S05]  /*19d40*/  @!P2 IADD3 R30, P3, R12, R30, RZ ;  /* 0x0000001e0c1ea210 */ /* 0x002fca0007f7e0ff */
        /* <DEDUP_REMOVED lines=20> */
[----:B------:R-:W-:Y:S02]  /*19e90*/  FFMA R29, R182, UR33, R29 ;  /* 0x00000021b61d7c23 */ /* 0x000fe4000800001d */
        /* <DEDUP_REMOVED lines=10> */
[----:B------:R-:W-:Y:S01]  /*19f40*/  ISETP.LT.OR P2, PT, R26, 0x71, !P0 ;  /* 0x000000711a00780c */ /* 0x000fe20004741670 */
[----:B------:R-:W2:Y:S03]  /*19f50*/  LDL.LU R181, [R1+0x2a4] ;  /* 0x0002a40001b57983 */ /* 0x000ea60000300800 */
[----:B------:R-:W-:-:S05]  /*19f60*/  F2FP.SATFINITE.E4M3.F32.PACK_AB_MERGE_C R29, RZ, R29, RZ ;  /* 0x0000001dff1d723e */ /* 0x000fca00048070ff */
[----:B------:R0:W-:Y:S04]  /*19f70*/  @!P4 STG.E.U8 desc[UR38][R178.64+0x68], R29 ;  /* 0x0000681db200c986 */ /* 0x0001e8000c101126 */
[----:B------:R-:W1:Y:S01]  /*19f80*/  @!P2 LDC.64 R30, c[0x0][0x5c0] ;  /* 0x00017000ff1eab82 */ /* 0x000e620000000a00 */
        /* <DEDUP_REMOVED lines=12> */
[----:B------:R-:W3:Y:S01]  /*1a050*/  @!P2 LDG.E.U8 R29, desc[UR38][R24.64+0x70] ;  /* 0x00007026181da981 */ /* 0x000ee2000c1e1100 */
[----:B-1----:R-:W-:-:S05]  /*1a060*/  @!P2 IADD3 R30, P3, R12, R30, RZ ;  /* 0x0000001e0c1ea210 */ /* 0x002fca0007f7e0ff */
        /* <DEDUP_REMOVED lines=20> */
[----:B------:R-:W-:Y:S02]  /*1a1b0*/  FFMA R29, R181, UR33, R29 ;  /* 0x00000021b51d7c23 */ /* 0x000fe4000800001d */
[----:B------:R-:W2:Y:S03]  /*1a1c0*/  LDL.LU R181, [R1+0x2b0] ;  /* 0x0002b00001b57983 */ /* 0x000ea60000300800 */
[----:B------:R-:W-:Y:S02]  /*1a1d0*/  F2FP.SATFINITE.E4M3.F32.PACK_AB_MERGE_C R93, RZ, R29, RZ ;  /* 0x0000001dff5d723e */ /* 0x000fe400048070ff */
[----:B------:R-:W-:-:S03]  /*1a1e0*/  PRMT R29, RZ, 0x7610, R29 ;  /* 0x00007610ff1d7816 */ /* 0x000fc6000000001d */
[----:B------:R0:W-:Y:S04]  /*1a1f0*/  @!P2 STG.E.U8 desc[UR38][R30.64+0x71], R93 ;  /* 0x0000715d1e00a986 */ /* 0x0001e8000c101126 */
[----:B------:R-:W4:Y:S02]  /*1a200*/  @!P4 LDG.E.U8 R29, desc[UR38][R14.64+0x70] ;  /* 0x000070260e1dc981 */ /* 0x000f24000c1e1100 */
[----:B----4-:R-:W-:-:S04]  /*1a210*/  LOP3.LUT R29, R29, 0xff, RZ, 0xc0, !PT ;  /* 0x000000ff1d1d7812 */ /* 0x010fc800078ec0ff */
[----:B------:R-:W-:-:S05]  /*1a220*/  F2FP.F16.E4M3.UNPACK_B R29, R29 ;  /* 0x0000001dff1d723e */ /* 0x000fca00020006ff */
[----:B------:R-:W-:-:S05]  /*1a230*/  HADD2.F32 R29, -RZ, R29.H0_H0 ;  /* 0x2000001dff1d7230 */ /* 0x000fca0000004100 */
[----:B------:R-:W-:-:S04]  /*1a240*/  FMUL R29, R29, UR32 ;  /* 0x000000201d1d7c20 */ /* 0x000fc80008400000 */
[----:B------:R-:W-:-:S05]  /*1a250*/  FFMA R29, R183, UR33, R29 ;  /* 0x00000021b71d7c23 */ /* 0x000fca000800001d */
[----:B------:R-:W-:Y:S02]  /*1a260*/  F2FP.SATFINITE.E4M3.F32.PACK_AB_MERGE_C R95, RZ, R29, RZ ;  /* 0x0000001dff5f723e */ /* 0x000fe400048070ff */
[----:B------:R-:W-:-:S03]  /*1a270*/  PRMT R29, RZ, 0x7610, R29 ;  /* 0x00007610ff1d7816 */ /* 0x000fc6000000001d */
[----:B------:R-:W-:Y:S04]  /*1a280*/  @!P4 STG.E.U8 desc[UR38][R168.64+0x70], R95 ;  /* 0x0000705fa800c986 */ /* 0x000fe8000c101126 */
[----:B------:R-:W4:Y:S01]  /*1a290*/  @!P3 LDG.E.U8 R29, desc[UR38][R14.64+0x71] ;  /* 0x000071260e1db981 */ /* 0x000f22000c1e1100 */
[----:B------:R-:W-:-:S13]  /*1a2a0*/  ISETP.LT.OR P2, PT, R26, 0x79, !P0 ;  /* 0x000000791a00780c */ /* 0x000fda0004741670 */
[----:B0-----:R-:W0:Y:S01]  /*1a2b0*/  @!P2 LDC.64 R30, c[0x0][0x5c0] ;  /* 0x00017000ff1eab82 */ /* 0x001e220000000a00 */
[----:B----4-:R-:W-:-:S04]  /*1a2c0*/  LOP3.LUT R29, R29, 0xff, RZ, 0xc0, !PT ;  /* 0x000000ff1d1d7812 */ /* 0x010fc800078ec0ff */
[----:B------:R-:W-:-:S05]  /*1a2d0*/  F2FP.F16.E4M3.UNPACK_B R29, R29 ;  /* 0x0000001dff1d723e */ /* 0x000fca00020006ff */
[----:B------:R-:W-:-:S05]  /*1a2e0*/  HADD2.F32 R29, -RZ, R29.H0_H0 ;  /* 0x2000001dff1d7230 */ /* 0x000fca0000004100 */
[----:B------:R-:W-:-:S04]  /*1a2f0*/  FMUL R29, R29, UR32 ;  /* 0x000000201d1d7c20 */ /* 0x000fc80008400000 */
[----:B---3--:R-:W-:Y:S02]  /*1a300*/  FFMA R29, R182, UR33, R29 ;  /* 0x00000021b61d7c23 */ /* 0x008fe4000800001d */
[----:B------:R-:W3:Y:S03]  /*1a310*/  LDL.LU R182, [R1+0x2b4] ;  /* 0x0002b40001b67983 */ /* 0x000ee60000300800 */
[----:B------:R-:W-:Y:S01]  /*1a320*/  F2FP.SATFINITE.E4M3.F32.PACK_AB_MERGE_C R93, RZ, R29, RZ ;  /* 0x0000001dff5d723e */ /* 0x000fe200048070ff */
[----:B------:R-:W4:Y:S01]  /*1a330*/  LDL.LU R184, [R1+0x2b8] ;  /* 0x0002b80001b87983 */ /* 0x000f220000300800 */
[----:B------:R-:W-:-:S03]  /*1a340*/  PRMT R29, RZ, 0x7610, R29 ;  /* 0x00007610ff1d7816 */ /* 0x000fc6000000001d */
[----:B------:R1:W-:Y:S04]  /*1a350*/  @!P3 STG.E.U8 desc[UR38][R156.64+0x71], R93 ;  /* 0x0000715d9c00b986 */ /* 0x0003e8000c101126 */
        /* <DEDUP_REMOVED lines=10> */
[----:B-1----:R-:W-:Y:S01]  /*1a400*/  F2FP.SATFINITE.E4M3.F32.PACK_AB_MERGE_C R93, RZ, R29, RZ ;  /* 0x0000001dff5d723e */ /* 0x002fe200048070ff */
[----:B------:R-:W2:Y:S04]  /*1a410*/  LDL.LU R183, [R1+0x2c0] ;  /* 0x0002c00001b77983 */ /* 0x000ea80000300800 */
[----:B------:R0:W-:Y:S01]  /*1a420*/  @!P2 STG.E.U8 desc[UR38][R30.64+0x78], R93 ;  /* 0x0000785d1e00a986 */ /* 0x0001e2000c101126 */
[----:B------:R-:W-:-:S02]  /*1a430*/  ISETP.LT.OR P2, PT, R26, 0x7a, !P0 ;  /* 0x0000007a1a00780c */ /* 0x000fc40004741670 */
[----:B------:R-:W-:-:S11]  /*1a440*/  PRMT R29, RZ, 0x7610, R29 ;  /* 0x00007610ff1d7816 */ /* 0x000fd6000000001d */
[----:B------:R-:W3:Y:S01]  /*1a450*/  @!P2 LDG.E.U8 R29, desc[UR38][R24.64+0x79] ;  /* 0x00007926181da981 */ /* 0x000ee2000c1e1100 */
[----:B0-----:R-:W0:Y:S02]  /*1a460*/  @!P2 LDC.64 R30, c[0x0][0x5c0] ;  /* 0x00017000ff1eab82 */ /* 0x001e240000000a00 */
        /* <DEDUP_REMOVED lines=11> */
[----:B------:R-:W-:Y:S02]  /*1a520*/  LOP3.LUT P2, RZ, R6, 0x8, RZ, 0xc0, !PT ;  /* 0x0000000806ff7812 */ /* 0x000fe4000784c0ff */
[----:B------:R-:W-:-:S11]  /*1a530*/  PRMT R29, RZ, 0x7610, R29 ;  /* 0x00007610ff1d7816 */ /* 0x000fd6000000001d */
        /* <DEDUP_REMOVED lines=9> */
[----:B------:R-:W4:Y:S02]  /*1a5d0*/  @!P4 LDG.E.U8 R29, desc[UR38][R14.64+0x79] ;  /* 0x000079260e1dc981 */ /* 0x000f24000c1e1100 */
[----:B----4-:R-:W-:-:S04]  /*1a5e0*/  LOP3.LUT R29, R29, 0xff, RZ, 0xc0, !PT ;  /* 0x000000ff1d1d7812 */ /* 0x010fc800078ec0ff */
[----:B------:R-:W-:-:S05]  /*1a5f0*/  F2FP.F16.E4M3.UNPACK_B R29, R29 ;  /* 0x0000001dff1d723e */ /* 0x000fca00020006ff */
[----:B------:R-:W-:-:S05]  /*1a600*/  HADD2.F32 R29, -RZ, R29.H0_H0 ;  /* 0x2000001dff1d7230 */ /* 0x000fca0000004100 */
[----:B------:R-:W-:-:S04]  /*1a610*/  FMUL R29, R29, UR32 ;  /* 0x000000201d1d7c20 */ /* 0x000fc80008400000 */
[----:B--2---:R-:W-:Y:S01]  /*1a620*/  FFMA R29, R181, UR33, R29 ;  /* 0x00000021b51d7c23 */ /* 0x004fe2000800001d */
[----:B------:R-:W-:Y:S01]  /*1a630*/  LOP3.LUT P5, RZ, R2, 0x20000000, RZ, 0xc0, !PT ;  /* 0x2000000002ff7812 */ /* 0x000fe200078ac0ff */
[----:B------:R-:W2:Y:S03]  /*1a640*/  LDL.LU R181, [R1+0x2c8] ;  /* 0x0002c80001b57983 */ /* 0x000ea60000300800 */
[----:B0-----:R-:W-:Y:S02]  /*1a650*/  F2FP.SATFINITE.E4M3.F32.PACK_AB_MERGE_C R31, RZ, R29, RZ ;  /* 0x0000001dff1f723e */ /* 0x001fe400048070ff */
[----:B------:R-:W-:-:S03]  /*1a660*/  PRMT R29, RZ, 0x7610, R29 ;  /* 0x00007610ff1d7816 */ /* 0x000fc6000000001d */
[----:B------:R0:W-:Y:S04]  /*1a670*/  @!P4 STG.E.U8 desc[UR38][R148.64+0x79], R31 ;  /* 0x0000791f9400c986 */ /* 0x0001e8000c101126 */
[----:B------:R-:W4:Y:S02]  /*1a680*/  @!P3 LDG.E.U8 R29, desc[UR38][R16.64+0x60] ;  /* 0x00006026101db981 */ /* 0x000f24000c1e1100 */
[----:B----4-:R-:W-:-:S04]  /*1a690*/  LOP3.LUT R29, R29, 0xff, RZ, 0xc0, !PT ;  /* 0x000000ff1d1d7812 */ /* 0x010fc800078ec0ff */
[----:B------:R-:W-:-:S05]  /*1a6a0*/  F2FP.F16.E4M3.UNPACK_B R29, R29 ;  /* 0x0000001dff1d723e */ /* 0x000fca00020006ff */
[----:B------:R-:W-:-:S05]  /*1a6b0*/  HADD2.F32 R29, -RZ, R29.H0_H0 ;  /* 0x2000001dff1d7230 */ /* 0x000fca0000004100 */
[----:B------:R-:W-:-:S04]  /*1a6c0*/  FMUL R29, R29, UR32 ;  /* 0x000000201d1d7c20 */ /* 0x000fc80008400000 */
[----:B------:R-:W-:Y:S01]  /*1a6d0*/  FFMA R29, R183, UR33, R29 ;  /* 0x00000021b71d7c23 */ /* 0x000fe2000800001d */
[----:B------:R-:W-:Y:S01]  /*1a6e0*/  ISETP.LT.OR P4, PT, R26, 0x61, !P1 ;  /* 0x000000611a00780c */ /* 0x000fe20004f81670 */
[----:B------:R-:W4:Y:S03]  /*1a6f0*/  LDL.LU R183, [R1+0x2cc] ;  /* 0x0002cc0001b77983 */ /* 0x000f260000300800 */
[----:B------:R-:W-:Y:S02]  /*1a700*/  F2FP.SATFINITE.E4M3.F32.PACK_AB_MERGE_C R93, RZ, R29, RZ ;  /* 0x0000001dff5d723e */ /* 0x000fe400048070ff */
[----:B------:R-:W-:-:S03]  /*1a710*/  PRMT R29, RZ, 0x7610, R29 ;  /* 0x00007610ff1d7816 */ /* 0x000fc6000000001d */
[----:B------:R-:W-:Y:S04]  /*1a720*/  @!P3 STG.E.U8 desc[UR38][R146.64+0x60], R93 ;  /* 0x0000605d9200b986 */ /* 0x000fe8000c101126 */
[----:B------:R-:W3:Y:S01]  /*1a730*/  @!P5 LDG.E.U8 R29, desc[UR38][R16.64+0x61] ;  /* 0x00006126101dd981 */ /* 0x000ee2000c1e1100 */
[----:B0-----:R-:W0:Y:S02]  /*1a740*/  @!P4 LDC.64 R30, c[0x0][0x5c0] ;  /* 0x00017000ff1ecb82 */ /* 0x001e240000000a00 */
[----:B0-----:R-:W-:-:S05]  /*1a750*/  @!P4 IADD3 R30, P2, R121, R30, RZ ;  /* 0x0000001e791ec210 */ /* 0x001fca0007f5e0ff */
[----:B------:R-:W-:Y:S01]  /*1a760*/  @!P4 IMAD.X R31, R145, 0x1, R31, P2 ;  /* 0x00000001911fc824 */ /* 0x000fe200010e061f */
[----:B------:R-:W-:Y:S02]  /*1a770*/  ISETP.LT.OR P2, PT, R26, 0x61, !P1 ;  /* 0x000000611a00780c */ /* 0x000fe40004f41670 */
[----:B---3--:R-:W-:-:S04]  /*1a780*/  LOP3.LUT R29, R29, 0xff, RZ, 0xc0, !PT ;  /* 0x000000ff1d1d7812 */ /* 0x008fc800078ec0ff */
[----:B------:R-:W-:-:S05]  /*1a790*/  F2FP.F16.E4M3.UNPACK_B R29, R29 ;  /* 0x0000001dff1d723e */ /* 0x000fca00020006ff */
[----:B------:R-:W-:-:S05]  /*1a7a0*/  HADD2.F32 R29, -RZ, R29.H0_H0 ;  /* 0x2000001dff1d7230 */ /* 0x000fca0000004100 */
[----:B------:R-:W-:-:S04]  /*1a7b0*/  FMUL R29, R29, UR32 ;  /* 0x000000201d1d7c20 */ /* 0x000fc80008400000 */
[----:B------:R-:W-:Y:S01]  /*1a7c0*/  FFMA R29, R182, UR33, R29 ;  /* 0x00000021b61d7c23 */ /* 0x000fe2000800001d */
[----:B------:R-:W-:Y:S01]  /*1a7d0*/  ISETP.LT.OR P4, PT, R26, 0x62, !P1 ;  /* 0x000000621a00780c */ /* 0x000fe20004f81670 */
[----:B------:R-:W3:Y:S03]  /*1a7e0*/  LDL.LU R182, [R1+0x2d0] ;  /* 0x0002d00001b67983 */ /* 0x000ee60000300800 */
[----:B------:R-:W-:Y:S02]  /*1a7f0*/  F2FP.SATFINITE.E4M3.F32.PACK_AB_MERGE_C R95, RZ, R29, RZ ;  /* 0x0000001dff5f723e */ /* 0x000fe400048070ff */
[----:B------:R-:W-:-:S03]  /*1a800*/  PRMT R29, RZ, 0x7610, R29 ;  /* 0x00007610ff1d7816 */ /* 0x000fc6000000001d */
[----:B------:R0:W-:Y:S04]  /*1a810*/  @!P5 STG.E.U8 desc[UR38][R86.64+0x61], R95 ;  /* 0x0000615f5600d986 */ /* 0x0001e8000c101126 */
        /* <DEDUP_REMOVED lines=8> */
[----:B0-----:R-:W-:Y:S02]  /*1a8a0*/  F2FP.SATFINITE.E4M3.F32.PACK_AB_MERGE_C R87, RZ, R29, RZ ;  /* 0x0000001dff57723e */ /* 0x001fe400048070ff */
[----:B------:R-:W-:-:S03]  /*1a8b0*/  PRMT R29, RZ, 0x7610, R29 ;  /* 0x00007610ff1d7816 */ /* 0x000fc6000000001d */
[----:B------:R0:W-:Y:S04]  /*1a8c0*/  @!P2 STG.E.U8 desc[UR38][R30.64+0x60], R87 ;  /* 0x000060571e00a986 */ /* 0x0001e8000c101126 */
[----:B------:R-:W4:Y:S01]  /*1a8d0*/  @!P4 LDG.E.U8 R29, desc[UR38][R18.64+0x61] ;  /* 0x00006126121dc981 */ /* 0x000f22000c1e1100 */
[----:B0-----:R-:W0:Y:S02]  /*1a8e0*/  @!P4 LDC.64 R30, c[0x0][0x5c0] ;  /* 0x00017000ff1ecb82 */ /* 0x001e240000000a00 */
[----:B0-----:R-:W-:-:S05]  /*1a8f0*/  @!P4 IADD3 R30, P2, R123, R30, RZ ;  /* 0x0000001e7b1ec210 */ /* 0x001fca0007f5e0ff */
        /* <DEDUP_REMOVED lines=10> */
[----:B------:R0:W-:Y:S04]  /*1a9a0*/  @!P4 STG.E.U8 desc[UR38][R30.64+0x61], R87 ;  /* 0x000061571e00c986 */ /* 0x0001e8000c101126 */
        /* <DEDUP_REMOVED lines=10> */
[----:B------:R-:W-:Y:S04]  /*1aa50*/  @!P3 STG.E.U8 desc[UR38][R90.64+0x68], R93 ;  /* 0x0000685d5a00b986 */ /* 0x000fe8000c101126 */
[----:B------:R-:W2:Y:S01]  /*1aa60*/  @!P5 LDG.E.U8 R29, desc[UR38][R16.64+0x69] ;  /* 0x00006926101dd981 */ /* 0x000ea2000c1e1100 */
[----:B0-----:R-:W0:Y:S02]  /*1aa70*/  @!P4 LDC.64 R30, c[0x0][0x5c0] ;  /* 0x00017000ff1ecb82 */ /* 0x001e240000000a00 */
[----:B0-----:R-:W-:-:S05]  /*1aa80*/  @!P4 IADD3 R30, P2, R120, R30, RZ ;  /* 0x0000001e781ec210 */ /* 0x001fca0007f5e0ff */
[----:B------:R-:W-:Y:S01]  /*1aa90*/  @!P4 IMAD.X R31, R127, 0x1, R31, P2 ;  /* 0x000000017f1fc824 */ /* 0x000fe200010e061f */
[----:B------:R-:W-:Y:S02]  /*1aaa0*/  ISETP.LT.OR P2, PT, R26, 0x69, !P1 ;  /* 0x000000691a00780c */ /* 0x000fe40004f41670 */
[----:B--2---:R-:W-:-:S04]  /*1aab0*/  LOP3.LUT R29, R29, 0xff, RZ, 0xc0, !PT ;  /* 0x000000ff1d1d7812 */ /* 0x004fc800078ec0ff */
[----:B------:R-:W-:-:S05]  /*1aac0*/  F2FP.F16.E4M3.UNPACK_B R29, R29 ;  /* 0x0000001dff1d723e */ /* 0x000fca00020006ff */
[----:B------:R-:W-:-:S05]  /*1aad0*/  HADD2.F32 R29, -RZ, R29.H0_H0 ;  /* 0x2000001dff1d7230 */ /* 0x000fca0000004100 */
[----:B------:R-:W-:-:S04]  /*1aae0*/  FMUL R29, R29, UR32 ;  /* 0x000000201d1d7c20 */ /* 0x000fc80008400000 */
[----:B------:R-:W-:Y:S01]  /*1aaf0*/  FFMA R29, R181, UR33, R29 ;  /* 0x00000021b51d7c23 */ /* 0x000fe2000800001d */
[----:B------:R-:W-:Y:S01]  /*1ab00*/  ISETP.LT.OR P4, PT, R26, 0x6a, !P1 ;  /* 0x0000006a1a00780c */ /* 0x000fe20004f81670 */
        /* <DEDUP_REMOVED lines=12> */
[----:B0-----:R-:W-:Y:S02]  /*1abd0*/  F2FP.SATFINITE.E4M3.F32.PACK_AB_MERGE_C R87, RZ, R29, RZ ;  /* 0x0000001dff57723e */ /* 0x001fe400048070ff */
[----:B------:R-:W-:-:S03]  /*1abe0*/  PRMT R29, RZ, 0x7610, R29 ;  /* 0x00007610ff1d7816 */ /* 0x000fc6000000001d */
[----:B------:R0:W-:Y:S04]  /*1abf0*/  @!P2 STG.E.U8 desc[UR38][R30.64+0x68], R87 ;  /* 0x000068571e00a986 */ /* 0x0001e8000c101126 */
        /* <DEDUP_REMOVED lines=24> */
[----:B------:R-:W-:Y:S04]  /*1ad80*/  @!P3 STG.E.U8 desc[UR38][R84.64+0x70], R89 ;  /* 0x000070595400b986 */ /* 0x000fe8000c101126 */
[----:B------:R-:W4:Y:S01]  /*1ad90*/  @!P5 LDG.E.U8 R29, desc[UR38][R16.64+0x71] ;  /* 0x00007126101dd981 */ /* 0x000f22000c1e1100 */
[----:B0-----:R-:W0:Y:S02]  /*1ada0*/  @!P4 LDC.64 R30, c[0x0][0x5c0] ;  /* 0x00017000ff1ecb82 */ /* 0x001e240000000a00 */
[----:B0-----:R-:W-:-:S05]  /*1adb0*/  @!P4 IADD3 R30, P2, R118, R30, RZ ;  /* 0x0000001e761ec210 */ /* 0x001fca0007f5e0ff */
[----:B------:R-:W-:Y:S01]  /*1adc0*/  @!P4 IMAD.X R31, R122, 0x1, R31, P2 ;  /* 0x000000017a1fc824 */ /* 0x000fe200010e061f */
[----:B------:R-:W-:Y:S02]  /*1add0*/  ISETP.LT.OR P2, PT, R26, 0x71, !P1 ;  /* 0x000000711a00780c */ /* 0x000fe40004f41670 */
        /* <DEDUP_REMOVED lines=18> */
[----:B0-----:R-:W-:Y:S02]  /*1af00*/  F2FP.SATFINITE.E4M3.F32.PACK_AB_MERGE_C R83, RZ, R29, RZ ;  /* 0x0000001dff53723e */ /* 0x001fe400048070ff */
[----:B------:R-:W-:-:S03]  /*1af10*/  PRMT R29, RZ, 0x7610, R29 ;  /* 0x00007610ff1d7816 */ /* 0x000fc6000000001d */
[----:B------:R0:W-:Y:S04]  /*1af20*/  @!P2 STG.E.U8 desc[UR38][R30.64+0x70], R83 ;  /* 0x000070531e00a986 */ /* 0x0001e8000c101126 */
[----:B------:R-:W2:Y:S01]  /*1af30*/  @!P4 LDG.E.U8 R29, desc[UR38][R18.64+0x71] ;  /* 0x00007126121dc981 */ /* 0x000ea2000c1e1100 */
[----:B0-----:R-:W0:Y:S02]  /*1af40*/  @!P4 LDC.64 R30, c[0x0][0x5c0] ;  /* 0x00017000ff1ecb82 */ /* 0x001e240000000a00 */
        /* <DEDUP_REMOVED lines=24> */
[----:B0-----:R-:W0:Y:S01]  /*1b0d0*/  @!P4 LDC.64 R30, c[0x0][0x5c0] ;  /* 0x00017000ff1ecb82 */ /* 0x001e220000000a00 */
[----:B---3--:R-:W-:-:S04]  /*1b0e0*/  LOP3.LUT R29, R29, 0xff, RZ, 0xc0, !PT ;  /* 0x000000ff1d1d7812 */ /* 0x008fc800078ec0ff */
[----:B------:R-:W-:-:S05]  /*1b0f0*/  F2FP.F16.E4M3.UNPACK_B R29, R29 ;  /* 0x0000001dff1d723e */ /* 0x000fca00020006ff */
[----:B------:R-:W-:-:S05]  /*1b100*/  HADD2.F32 R29, -RZ, R29.H0_H0 ;  /* 0x2000001dff1d7230 */ /* 0x000fca0000004100 */
[----:B------:R-:W-:-:S04]  /*1b110*/  FMUL R29, R29, UR32 ;  /* 0x000000201d1d7c20 */ /* 0x000fc80008400000 */
[----:B------:R-:W-:Y:S01]  /*1b120*/  FFMA R29, R182, UR33, R29 ;  /* 0x00000021b61d7c23 */ /* 0x000fe2000800001d */
[----:B0-----:R-:W-:Y:S01]  /*1b130*/  @!P4 IADD3 R30, P2, R130, R30, RZ ;  /* 0x0000001e821ec210 */ /* 0x001fe20007f5e0ff */
[----:B------:R-:W3:Y:S03]  /*1b140*/  LDL.LU R182, [R1+0x300] ;  /* 0x0003000001b67983 */ /* 0x000ee60000300800 */
[----:B------:R-:W-:Y:S02]  /*1b150*/  F2FP.SATFINITE.E4M3.F32.PACK_AB_MERGE_C R83, RZ, R29, RZ ;  /* 0x0000001dff53723e */ /* 0x000fe400048070ff */
[----:B------:R-:W-:-:S03]  /*1b160*/  PRMT R29, RZ, 0x7610, R29 ;  /* 0x00007610ff1d7816 */ /* 0x000fc6000000001d */
[----:B------:R0:W-:Y:S04]  /*1b170*/  @!P5 STG.E.U8 desc[UR38][R78.64+0x79], R83 ;  /* 0x000079534e00d986 */ /* 0x0001e8000c101126 */
[----:B------:R-:W2:Y:S01]  /*1b180*/  @!P4 LDG.E.U8 R29, desc[UR38][R18.64+0x78] ;  /* 0x00007826121dc981 */ /* 0x000ea2000c1e1100 */
[----:B------:R-:W-:Y:S01]  /*1b190*/  ISETP.LT.OR P5, PT, R26, 0x7a, !P1 ;  /* 0x0000007a1a00780c */ /* 0x000fe20004fa1670 */
        /* <DEDUP_REMOVED lines=35> */
[----:B------:R-:W-:Y:S04]  /*1b3d0*/  @!P3 STG.E.U8 desc[UR38][R76.64+0x60], R81 ;  /* 0x000060514c00b986 */ /* 0x000fe8000c101126 */
[----:B------:R-:W2:Y:S01]  /*1b3e0*/  @!P2 LDG.E.U8 R29, desc[UR38][R20.64+0x61] ;  /* 0x00006126141da981 */ /* 0x000ea2000c1e1100 */
[----:B0-----:R-:W0:Y:S01]  /*1b3f0*/  @!P4 LDC.64 R30, c[0x0][0x5c0] ;  /* 0x00017000ff1ecb82 */ /* 0x001e220000000a00 */
        /* <DEDUP_REMOVED lines=10> */
[----:B------:R-:W4:Y:S01]  /*1b4a0*/  @!P4 LDG.E.U8 R29, desc[UR38][R22.64+0x60] ;  /* 0x00006026161dc981 */ /* 0x000f22000c1e1100 */
        /* <DEDUP_REMOVED lines=9> */
[----:B-1----:R-:W-:Y:S02]  /*1b540*/  F2FP.SATFINITE.E4M3.F32.PACK_AB_MERGE_C R75, RZ, R29, RZ ;  /* 0x0000001dff4b723e */ /* 0x002fe400048070ff */
        /* <DEDUP_REMOVED lines=26> */
[----:B------:R-:W-:Y:S04]  /*1b6f0*/  @!P3 STG.E.U8 desc[UR38][R72.64+0x68], R77 ;  /* 0x0000684d4800b986 */ /* 0x000fe8000c101126 */
[----:B------:R-:W4:Y:S01]  /*1b700*/  @!P2 LDG.E.U8 R29, desc[UR38][R20.64+0x69] ;  /* 0x00006926141da981 */ /* 0x000f22000c1e1100 */
[----:B0-----:R-:W0:Y:S01]  /*1b710*/  @!P4 LDC.64 R30, c[0x0][0x5c0] ;  /* 0x00017000ff1ecb82 */ /* 0x001e220000000a00 */
        /* <DEDUP_REMOVED lines=20> */
[----:B-1----:R-:W-:Y:S02]  /*1b860*/  F2FP.SATFINITE.E4M3.F32.PACK_AB_MERGE_C R71, RZ, R29, RZ ;  /* 0x0000001dff47723e */ /* 0x002fe400048070ff */
        /* <DEDUP_REMOVED lines=39> */
[----:B------:R-:W2:Y:S01]  /*1bae0*/  @!P4 LDG.E.U8 R29, desc[UR38][R22.64+0x70] ;  /* 0x00007026161dc981 */ /* 0x000ea2000c1e1100 */
[----:B0-----:R-:W-:-:S05]  /*1baf0*/  @!P4 IADD3 R30, P2, R140, R30, RZ ;  /* 0x0000001e8c1ec210 */ /* 0x001fca0007f5e0ff */
[----:B------:R-:W-:Y:S01]  /*1bb00*/  @!P4 IMAD.X R31, R139, 0x1, R31, P2 ;  /* 0x000000018b1fc824 */ /* 0x000fe200010e061f */
[----:B-1----:R-:W0:Y:S01]  /*1bb10*/  @!P5 LDC.64 R66, c[0x0][0x5c0] ;  /* 0x00017000ff42db82 */ /* 0x002e220000000a00 */
        /* <DEDUP_REMOVED lines=47> */
[----:B0-----:R-:W-:Y:S01]  /*1be10*/  @!P4 IADD3 R30, P2, R117, R30, RZ ;  /* 0x0000001e751ec210 */ /* 0x001fe20007f5e0ff */
[----:B-1----:R-:W0:Y:S04]  /*1be20*/  @!P3 LDC.64 R64, c[0x0][0x5c0] ;  /* 0x00017000ff40bb82 */ /* 0x002e280000000a00 */
[----:B------:R-:W-:Y:S01]  /*1be30*/  @!P4 IMAD.X R31, R111, 0x1, R31, P2 ;  /* 0x000000016f1fc824 */ /* 0x000fe200010e061f */
[----:B----4-:R-:W-:-:S04]  /*1be40*/  LOP3.LUT R29, R29, 0xff, RZ, 0xc0, !PT ;  /* 0x000000ff1d1d7812 */ /* 0x010fc800078ec0ff */
[----:B------:R-:W-:-:S05]  /*1be50*/  F2FP.F16.E4M3.UNPACK_B R29, R29 ;  /* 0x0000001dff1d723e */ /* 0x000fca00020006ff */
[----:B------:R-:W-:-:S05]  /*1be60*/  HADD2.F32 R29, -RZ, R29.H0_H0 ;  /* 0x2000001dff1d7230 */ /* 0x000fca0000004100 */
[----:B------:R-:W-:-:S04]  /*1be70*/  FMUL R29, R29, UR32 ;  /* 0x000000201d1d7c20 */ /* 0x000fc80008400000 */
[----:B------:R-:W-:Y:S01]  /*1be80*/  FFMA R29, R183, UR33, R29 ;  /* 0x00000021b71d7c23 */ /* 0x000fe2000800001d */
[----:B0-----:R-:W-:Y:S01]  /*1be90*/  @!P3 IADD3 R110, P2, R110, R64, RZ ;  /* 0x000000406e6eb210 */ /* 0x001fe20007f5e0ff */
[----:B------:R-:W4:Y:S03]  /*1bea0*/  LDL.LU R183, [R1+0x344] ;  /* 0x0003440001b77983 */ /* 0x000f260000300800 */
[----:B---3--:R-:W-:Y:S02]  /*1beb0*/  F2FP.SATFINITE.E4M3.F32.PACK_AB_MERGE_C R63, RZ, R29, RZ ;  /* 0x0000001dff3f723e */ /* 0x008fe400048070ff */
[----:B------:R-:W-:-:S03]  /*1bec0*/  PRMT R29, RZ, 0x7610, R29 ;  /* 0x00007610ff1d7816 */ /* 0x000fc6000000001d */
[----:B------:R0:W-:Y:S04]  /*1bed0*/  @!P4 STG.E.U8 desc[UR38][R30.64+0x78], R63 ;  /* 0x0000783f1e00c986 */ /* 0x0001e8000c101126 */
[----:B------:R-:W3:Y:S01]  /*1bee0*/  @!P3 LDG.E.U8 R29, desc[UR38][R22.64+0x79] ;  /* 0x00007926161db981 */ /* 0x000ee2000c1e1100 */
[----:B------:R-:W-:Y:S01]  /*1bef0*/  @!P3 IMAD.X R111, R107, 0x1, R65, P2 ;  /* 0x000000016b6fb824 */ /* 0x000fe200010e0641 */
[----:B------:R-:W-:-:S13]  /*1bf00*/  ISETP.LT.OR P2, PT, R26, 0x81, !P0 ;  /* 0x000000811a00780c */ /* 0x000fda0004741670 */
[----:B0-----:R-:W0:Y:S01]  /*1bf10*/  @!P2 LDC.64 R30, c[0x0][0x5c0] ;  /* 0x00017000ff1eab82 */ /* 0x001e220000000a00 */
[----:B---3--:R-:W-:-:S04]  /*1bf20*/  LOP3.LUT R29, R29, 0xff, RZ, 0xc0, !PT ;  /* 0x000000ff1d1d7812 */ /* 0x008fc800078ec0ff */
[----:B------:R-:W-:-:S05]  /*1bf30*/  F2FP.F16.E4M3.UNPACK_B R29, R29 ;  /* 0x0000001dff1d723e */ /* 0x000fca00020006ff */
[----:B------:R-:W-:-:S05]  /*1bf40*/  HADD2.F32 R29, -RZ, R29.H0_H0 ;  /* 0x2000001dff1d7230 */ /* 0x000fca0000004100 */
[----:B------:R-:W-:-:S04]  /*1bf50*/  FMUL R29, R29, UR32 ;  /* 0x000000201d1d7c20 */ /* 0x000fc80008400000 */
[----:B------:R-:W-:Y:S02]  /*1bf60*/  FFMA R29, R182, UR33, R29 ;  /* 0x00000021b61d7c23 */ /* 0x000fe4000800001d */
[----:B------:R-:W3:Y:S03]  /*1bf70*/  LDL.LU R182, [R1+0x348] ;  /* 0x0003480001b67983 */ /* 0x000ee60000300800 */
[----:B------:R-:W-:Y:S02]  /*1bf80*/  F2FP.SATFINITE.E4M3.F32.PACK_AB_MERGE_C R63, RZ, R29, RZ ;  /* 0x0000001dff3f723e */ /* 0x000fe400048070ff */
        /* <DEDUP_REMOVED lines=15> */
[----:B------:R-:W-:-:S11]  /*1c080*/  PRMT R29, RZ, 0x7610, R29 ;  /* 0x00007610ff1d7816 */ /* 0x000fd6000000001d */
[----:B------:R-:W4:Y:S01]  /*1c090*/  @!P2 LDG.E.U8 R29, desc[UR38][R24.64+0x81] ;  /* 0x00008126181da981 */ /* 0x000f22000c1e1100 */
[----:B-1----:R-:W1:Y:S02]  /*1c0a0*/  @!P2 LDC.64 R62, c[0x0][0x5c0] ;  /* 0x00017000ff3eab82 */ /* 0x002e640000000a00 */
[----:B-1----:R-:W-:-:S05]  /*1c0b0*/  @!P2 IADD3 R62, P3, R12, R62, RZ ;  /* 0x0000003e0c3ea210 */ /* 0x002fca0007f7e0ff */
[----:B------:R-:W-:Y:S01]  /*1c0c0*/  @!P2 IMAD.X R63, R28, 0x1, R63, P3 ;  /* 0x000000011c3fa824 */ /* 0x000fe200018e063f */
[----:B------:R-:W-:Y:S02]  /*1c0d0*/  LOP3.LUT P3, RZ, R2, 0x400, RZ, 0xc0, !PT ;  /* 0x0000040002ff7812 */ /* 0x000fe4000786c0ff */
[----:B----4-:R-:W-:-:S04]  /*1c0e0*/  LOP3.LUT R29, R29, 0xff, RZ, 0xc0, !PT ;  /* 0x000000ff1d1d7812 */ /* 0x010fc800078ec0ff */
[----:B------:R-:W-:-:S05]  /*1c0f0*/  F2FP.F16.E4M3.UNPACK_B R29, R29 ;  /* 0x0000001dff1d723e */ /* 0x000fca00020006ff */
[----:B------:R-:W-:-:S05]  /*1c100*/  HADD2.F32 R29, -RZ, R29.H0_H0 ;  /* 0x2000001dff1d7230 */ /* 0x000fca0000004100 */
[----:B------:R-:W-:-:S04]  /*1c110*/  FMUL R29, R29, UR32 ;  /* 0x000000201d1d7c20 */ /* 0x000fc80008400000 */
[----:B------:R-:W-:Y:S02]  /*1c120*/  FFMA R29, R183, UR33, R29 ;  /* 0x00000021b71d7c23 */ /* 0x000fe4000800001d */
[----:B------:R-:W4:Y:S03]  /*1c130*/  LDL.LU R183, [R1+0x350] ;  /* 0x0003500001b77983 */ /* 0x000f260000300800 */
[----:B0-----:R-:W-:Y:S02]  /*1c140*/  F2FP.SATFINITE.E4M3.F32.PACK_AB_MERGE_C R31, RZ, R29, RZ ;  /* 0x0000001dff1f723e */ /* 0x001fe400048070ff */
        /* <DEDUP_REMOVED lines=20> */
[----:B0-----:R-:W-:Y:S01]  /*1c290*/  @!P2 IADD3 R30, P3, R12, R30, RZ ;  /* 0x0000001e0c1ea210 */ /* 0x001fe20007f7e0ff */
[----:B------:R-:W2:Y:S03]  /*1c2a0*/  LDL.LU R181, [R1+0x358] ;  /* 0x0003580001b57983 */ /* 0x000ea60000300800 */
[----:B------:R-:W-:Y:S02]  /*1c2b0*/  F2FP.SATFINITE.E4M3.F32.PACK_AB_MERGE_C R63, RZ, R29, RZ ;  /* 0x0000001dff3f723e */ /* 0x000fe400048070ff */
[----:B------:R-:W-:-:S03]  /*1c2c0*/  PRMT R29, RZ, 0x7610, R29 ;  /* 0x00007610ff1d7816 */ /* 0x000fc6000000001d */
[----:B------:R0:W-:Y:S04]  /*1c2d0*/  @!P4 STG.E.U8 desc[UR38][R58.64+0x81], R63 ;  /* 0x0000813f3a00c986 */ /* 0x0001e8000c101126 */
        /* <DEDUP_REMOVED lines=9> */
[----:B-1----:R-:W-:-:S05]  /*1c370*/  F2FP.SATFINITE.E4M3.F32.PACK_AB_MERGE_C R61, RZ, R29, RZ ;  /* 0x0000001dff3d723e */ /* 0x002fca00048070ff */
[----:B------:R1:W-:Y:S01]  /*1c380*/  @!P2 STG.E.U8 desc[UR38][R30.64+0x88], R61 ;  /* 0x0000883d1e00a986 */ /* 0x0003e2000c101126 */
[----:B------:R-:W-:Y:S02]  /*1c390*/  ISETP.LT.OR P2, PT, R26, 0x8a, !P0 ;  /* 0x0000008a1a00780c */ /* 0x000fe40004741670 */
[----:B------:R-:W-:-:S11]  /*1c3a0*/  PRMT R29, RZ, 0x7610, R29 ;  /* 0x00007610ff1d7816 */ /* 0x000fd6000000001d */
[----:B------:R-:W3:Y:S01]  /*1c3b0*/  @!P2 LDG.E.U8 R29, desc[UR38][R24.64+0x89] ;  /* 0x00008926181da981 */ /* 0x000ee2000c1e1100 */
[----:B0-----:R-:W0:Y:S02]  /*1c3c0*/  @!P2 LDC.64 R58, c[0x0][0x5c0] ;  /* 0x00017000ff3aab82 */ /* 0x001e240000000a00 */
[----:B0-----:R-:W-:-:S05]  /*1c3d0*/  @!P2 IADD3 R58, P3, R12, R58, RZ ;  /* 0x0000003a0c3aa210 */ /* 0x001fca0007f7e0ff */
[----:B------:R-:W-:Y:S01]  /*1c3e0*/  @!P2 IMAD.X R59, R28, 0x1, R59, P3 ;  /* 0x000000011c3ba824 */ /* 0x000fe200018e063b */
[----:B------:R-:W-:Y:S02]  /*1c3f0*/  LOP3.LUT P3, RZ, R2, 0x100, RZ, 0xc0, !PT ;  /* 0x0000010002ff7812 */ /* 0x000fe4000786c0ff */
[----:B---3--:R-:W-:-:S04]  /*1c400*/  LOP3.LUT R29, R29, 0xff, RZ, 0xc0, !PT ;  /* 0x000000ff1d1d7812 */ /* 0x008fc800078ec0ff */
[----:B------:R-:W-:-:S05]  /*1c410*/  F2FP.F16.E4M3.UNPACK_B R29, R29 ;  /* 0x0000001dff1d723e */ /* 0x000fca00020006ff */
[----:B------:R-:W-:-:S05]  /*1c420*/  HADD2.F32 R29, -RZ, R29.H0_H0 ;  /* 0x2000001dff1d7230 */ /* 0x000fca0000004100 */
[----:B------:R-:W-:-:S04]  /*1c430*/  FMUL R29, R29, UR32 ;  /* 0x000000201d1d7c20 */ /* 0x000fc80008400000 */
[----:B------:R-:W-:Y:S02]  /*1c440*/  FFMA R29, R182, UR33, R29 ;  /* 0x00000021b61d7c23 */ /* 0x000fe4000800001d */
[----:B------:R-:W3:Y:S03]  /*1c450*/  LDL.LU R182, [R1+0x360] ;  /* 0x0003600001b67983 */ /* 0x000ee60000300800 */
[----:B-1----:R-:W-:Y:S02]  /*1c460*/  F2FP.SATFINITE.E4M3.F32.PACK_AB_MERGE_C R31, RZ, R29, RZ ;  /* 0x0000001dff1f723e */ /* 0x002fe400048070ff */
        /* <DEDUP_REMOVED lines=13> */
[----:B------:R-:W4:Y:S01]  /*1c540*/  @!P4 LDG.E.U8 R29, desc[UR38][R14.64+0x89] ;  /* 0x000089260e1dc981 */ /* 0x000f22000c1e1100 */
[----:B0-----:R-:W0:Y:S01]  /*1c550*/  @!P2 LDC.64 R30, c[0x0][0x5c0] ;  /* 0x00017000ff1eab82 */ /* 0x001e220000000a00 */
[----:B----4-:R-:W-:-:S04]  /*1c560*/  LOP3.LUT R29, R29, 0xff, RZ, 0xc0, !PT ;  /* 0x000000ff1d1d7812 */ /* 0x010fc800078ec0ff */
[----:B------:R-:W-:-:S05]  /*1c570*/  F2FP.F16.E4M3.UNPACK_B R29, R29 ;  /* 0x0000001dff1d723e */ /* 0x000fca00020006ff */
[----:B------:R-:W-:-:S05]  /*1c580*/  HADD2.F32 R29, -RZ, R29.H0_H0 ;  /* 0x2000001dff1d7230 */ /* 0x000fca0000004100 */
[----:B------:R-:W-:-:S04]  /*1c590*/  FMUL R29, R29, UR32 ;  /* 0x000000201d1d7c20 */ /* 0x000fc80008400000 */
[----:B------:R-:W-:Y:S01]  /*1c5a0*/  FFMA R29, R183, UR33, R29 ;  /* 0x00000021b71d7c23 */ /* 0x000fe2000800001d */
[----:B0-----:R-:W-:Y:S01]  /*1c5b0*/  @!P2 IADD3 R30, P3, R12, R30, RZ ;  /* 0x0000001e0c1ea210 */ /* 0x001fe20007f7e0ff */
[----:B------:R-:W4:Y:S03]  /*1c5c0*/  LDL.LU R183, [R1+0x368] ;  /* 0x0003680001b77983 */ /* 0x000f260000300800 */
[----:B------:R-:W-:Y:S02]  /*1c5d0*/  F2FP.SATFINITE.E4M3.F32.PACK_AB_MERGE_C R59, RZ, R29, RZ ;  /* 0x0000001dff3b723e */ /* 0x000fe400048070ff */
[----:B------:R-:W-:-:S03]  /*1c5e0*/  PRMT R29, RZ, 0x7610, R29 ;  /* 0x00007610ff1d7816 */ /* 0x000fc6000000001d */
[----:B------:R0:W-:Y:S04]  /*1c5f0*/  @!P4 STG.E.U8 desc[UR38][R54.64+0x89], R59 ;  /* 0x0000893b3600c986 */ /* 0x0001e8000c101126 */
[----:B------:R-:W3:Y:S01]  /*1c600*/  @!P2 LDG.E.U8 R29, desc[UR38][R24.64+0x90] ;  /* 0x00009026181da981 */ /* 0x000ee2000c1e1100 */
        /* <DEDUP_REMOVED lines=8> */
[----:B-1----:R-:W-:-:S05]  /*1c690*/  F2FP.SATFINITE.E4M3.F32.PACK_AB_MERGE_C R57, RZ, R29, RZ ;  /* 0x0000001dff39723e */ /* 0x002fca00048070ff */
[----:B------:R1:W-:Y:S01]  /*1c6a0*/  @!P2 STG.E.U8 desc[UR38][R30.64+0x90], R57 ;  /* 0x000090391e00a986 */ /* 0x0003e2000c101126 */
[----:B------:R-:W-:Y:S02]  /*1c6b0*/  ISETP.LT.OR P2, PT, R26, 0x92, !P0 ;  /* 0x000000921a00780c */ /* 0x000fe40004741670 */
[----:B------:R-:W-:-:S11]  /*1c6c0*/  PRMT R29, RZ, 0x7610, R29 ;  /* 0x00007610ff1d7816 */ /* 0x000fd6000000001d */
[----:B------:R-:W2:Y:S01]  /*1c6d0*/  @!P2 LDG.E.U8 R29, desc[UR38][R24.64+0x91] ;  /* 0x00009126181da981 */ /* 0x000ea2000c1e1100 */
[----:B0-----:R-:W0:Y:S02]  /*1c6e0*/  @!P2 LDC.64 R54, c[0x0][0x5c0] ;  /* 0x00017000ff36ab82 */ /* 0x001e240000000a00 */
[----:B0-----:R-:W-:-:S05]  /*1c6f0*/  @!P2 IADD3 R54, P3, R12, R54, RZ ;  /* 0x000000360c36a210 */ /* 0x001fca0007f7e0ff */
[----:B------:R-:W-:Y:S01]  /*1c700*/  @!P2 IMAD.X R55, R28, 0x1, R55, P3 ;  /* 0x000000011c37a824 */ /* 0x000fe200018e0637 */
[----:B------:R-:W-:Y:S02]  /*1c710*/  LOP3.LUT P3, RZ, R2, 0x80, RZ, 0xc0, !PT ;  /* 0x0000008002ff7812 */ /* 0x000fe4000786c0ff */
[----:B--2---:R-:W-:-:S04]  /*1c720*/  LOP3.LUT R29, R29, 0xff, RZ, 0xc0, !PT ;  /* 0x000000ff1d1d7812 */ /* 0x004fc800078ec0ff */
[----:B------:R-:W-:-:S05]  /*1c730*/  F2FP.F16.E4M3.UNPACK_B R29, R29 ;  /* 0x0000001dff1d723e */ /* 0x000fca00020006ff */
[----:B------:R-:W-:-:S05]  /*1c740*/  HADD2.F32 R29, -RZ, R29.H0_H0 ;  /* 0x2000001dff1d7230 */ /* 0x000fca0000004100 */
[----:B------:R-:W-:-:S04]  /*1c750*/  FMUL R29, R29, UR32 ;  /* 0x000000201d1d7c20 */ /* 0x000fc80008400000 */
[----:B------:R-:W-:Y:S02]  /*1c760*/  FFMA R29, R181, UR33, R29 ;  /* 0x00000021b51d7c23 */ /* 0x000fe4000800001d */
[----:B------:R-:W2:Y:S03]  /*1c770*/  LDL.LU R181, [R1+0x370] ;  /* 0x0003700001b57983 */ /* 0x000ea60000300800 */
[----:B-1----:R-:W-:Y:S02]  /*1c780*/  F2FP.SATFINITE.E4M3.F32.PACK_AB_MERGE_C R31, RZ, R29, RZ ;  /* 0x0000001dff1f723e */ /* 0x002fe400048070ff */
        /* <DEDUP_REMOVED lines=10> */
[----:B------:R1:W-:Y:S04]  /*1c830*/  @!P3 STG.E.U8 desc[UR38][R52.64+0x90], R57 ;  /* 0x000090393400b986 */ /* 0x0003e8000c101126 */
[----:B------:R-:W4:Y:S01]  /*1c840*/  @!P4 LDG.E.U8 R29, desc[UR38][R14.64+0x91] ;  /* 0x000091260e1dc981 */ /* 0x000f22000c1e1100 */
[----:B------:R-:W-:-:S13]  /*1c850*/  ISETP.LT.OR P2, PT, R26, 0x99, !P0 ;  /* 0x000000991a00780c */ /* 0x000fda0004741670 */
[----:B0-----:R-:W0:Y:S01]  /*1c860*/  @!P2 LDC.64 R30, c[0x0][0x5c0] ;  /* 0x00017000ff1eab82 */ /* 0x001e220000000a00 */
        /* <DEDUP_REMOVED lines=9> */
[----:B------:R-:W-:Y:S01]  /*1c900*/  PRMT R29, RZ, 0x7610, R29 ;  /* 0x00007610ff1d7816 */ /* 0x000fe2000000001d */
[----:B------:R-:W4:Y:S04]  /*1c910*/  LDL.LU R184, [R1+0x378] ;  /* 0x0003780001b87983 */ /* 0x000f280000300800 */
        /* <DEDUP_REMOVED lines=23> */
[----:B------:R-:W-:Y:S01]  /*1ca90*/  PRMT R24, RZ, 0x7610, R24 ;  /* 0x00007610ff187816 */ /* 0x000fe20000000018 */
[----:B------:R-:W3:Y:S03]  /*1caa0*/  LDL.LU R182, [R1+0x384] ;  /* 0x0003840001b67983 */ /* 0x000ee60000300800 */
[----:B-1----:R-:W-:Y:S02]  /*1cab0*/  F2FP.SATFINITE.E4M3.F32.PACK_AB_MERGE_C R31, RZ, R29, RZ ;  /* 0x0000001dff1f723e */ /* 0x002fe400048070ff */
[----:B------:R-:W-:-:S03]  /*1cac0*/  PRMT R29, RZ, 0x7610, R29 ;  /* 0x00007610ff1d7816 */ /* 0x000fc6000000001d */
[----:B------:R0:W-:Y:S04]  /*1cad0*/  @!P2 STG.E.U8 desc[UR38][R50.64+0x99], R31 ;  /* 0x0000991f3200a986 */ /* 0x0001e8000c101126 */
        /* <DEDUP_REMOVED lines=8> */
[----:B------:R-:W-:Y:S04]  /*1cb60*/  @!P4 STG.E.U8 desc[UR38][R48.64+0x98], R29 ;  /* 0x0000981d3000c986 */ /* 0x000fe8000c101126 */
[----:B------:R-:W4:Y:S01]  /*1cb70*/  @!P2 LDG.E.U8 R24, desc[UR38][R14.64+0x99] ;  /* 0x000099260e18a981 */ /* 0x000f22000c1e1100 */
        /* <DEDUP_REMOVED lines=8> */
[----:B------:R-:W-:Y:S02]  /*1cc00*/  F2FP.SATFINITE.E4M3.F32.PACK_AB_MERGE_C R25, RZ, R24, RZ ;  /* 0x00000018ff19723e */ /* 0x000fe400048070ff */
[----:B------:R-:W-:-:S03]  /*1cc10*/  PRMT R24, RZ, 0x7610, R24 ;  /* 0x00007610ff187816 */ /* 0x000fc60000000018 */
[----:B------:R1:W-:Y:S04]  /*1cc20*/  @!P2 STG.E.U8 desc[UR38][R46.64+0x99], R25 ;  /* 0x000099192e00a986 */ /* 0x0003e8000c101126 */
[----:B------:R-:W4:Y:S01]  /*1cc30*/  @!P0 LDG.E.U8 R24, desc[UR38][R16.64+0x80] ;  /* 0x0000802610188981 */ /* 0x000f22000c1e1100 */
[----:B------:R-:W-:Y:S02]  /*1cc40*/  PRMT R14, RZ, 0x7610, R14 ;  /* 0x00007610ff0e7816 */ /* 0x000fe4000000000e */
        /* <DEDUP_REMOVED lines=8> */
[----:B------:R-:W-:-:S13]  /*1ccd0*/  ISETP.LT.OR P0, PT, R26, 0x81, !P1 ;  /* 0x000000811a00780c */ /* 0x000fda0004f01670 */
        /* <DEDUP_REMOVED lines=8> */
[----:B---3--:R-:W-:Y:S01]  /*1cd60*/  FFMA R14, R182, UR33, R14 ;  /* 0x00000021b60e7c23 */ /* 0x008fe2000800000e */
[----:B------:R-:W-:Y:S01]  /*1cd70*/  ISETP.LT.OR P0, PT, R26, 0x82, !P1 ;  /* 0x000000821a00780c */ /* 0x000fe20004f01670 */
[----:B------:R-:W3:Y:S03]  /*1cd80*/  LDL.LU R182, [R1+0x38c] ;  /* 0x00038c0001b67983 */ /* 0x000ee60000300800 */
[----:B-1----:R-:W-:Y:S01]  /*1cd90*/  F2FP.SATFINITE.E4M3.F32.PACK_AB_MERGE_C R25, RZ, R14, RZ ;  /* 0x0000000eff19723e */ /* 0x002fe200048070ff */
[----:B------:R-:W4:Y:S01]  /*1cda0*/  LDL.LU R183, [R1+0x390] ;  /* 0x0003900001b77983 */ /* 0x000f220000300800 */
        /* <DEDUP_REMOVED lines=14> */
[----:B------:R-:W3:Y:S01]  /*1ce90*/  @!P0 LDG.E.U8 R14, desc[UR38][R18.64+0x81] ;  /* 0x00008126120e8981 */ /* 0x000ee2000c1e1100 */
        /* <DEDUP_REMOVED lines=23> */
[----:B------:R-:W2:Y:S01]  /*1d010*/  @!P3 LDG.E.U8 R14, desc[UR38][R16.64+0x89] ;  /* 0x00008926100eb981 */ /* 0x000ea2000c1e1100 */
[----:B------:R-:W0:Y:S02]  /*1d020*/  @!P0 LDC.64 R30, c[0x0][0x5c0] ;  /* 0x00017000ff1e8b82 */ /* 0x000e240000000a00 */
        /* <DEDUP_REMOVED lines=14> */
[----:B-1----:R-:W1:Y:S01]  /*1d110*/  @!P4 LDC.64 R24, c[0x0][0x5c0] ;  /* 0x00017000ff18cb82 */ /* 0x002e620000000a00 */
        /* <DEDUP_REMOVED lines=10> */
[----:B------:R-:W4:Y:S01]  /*1d1c0*/  @!P4 LDG.E.U8 R14, desc[UR38][R18.64+0x89] ;  /* 0x00008926120ec981 */ /* 0x000f22000c1e1100 */
[----:B-1----:R-:W-:-:S05]  /*1d1d0*/  @!P4 IADD3 R100, P2, R100, R24, RZ ;  /* 0x000000186464c210 */ /* 0x002fca0007f5e0ff */
[----:B------:R-:W-:Y:S01]  /*1d1e0*/  @!P4 IMAD.X R101, R99, 0x1, R25, P2 ;  /* 0x000000016365c824 */ /* 0x000fe200010e0619 */
[----:B------:R-:W-:Y:S02]  /*1d1f0*/  LOP3.LUT P2, RZ, R0, 0x40000000, RZ, 0xc0, !PT ;  /* 0x4000000000ff7812 */ /* 0x000fe4000784c0ff */
        /* <DEDUP_REMOVED lines=9> */
[----:B------:R-:W-:Y:S04]  /*1d290*/  @!P4 STG.E.U8 desc[UR38][R100.64+0x89], R15 ;  /* 0x0000890f6400c986 */ /* 0x000fe8000c101126 */
[----:B------:R-:W2:Y:S01]  /*1d2a0*/  @!P2 LDG.E.U8 R14, desc[UR38][R16.64+0x90] ;  /* 0x00009026100ea981 */ /* 0x000ea2000c1e1100 */
[----:B------:R-:W0:Y:S01]  /*1d2b0*/  @!P5 LDC.64 R30, c[0x0][0x5c0] ;  /* 0x00017000ff1edb82 */ /* 0x000e220000000a00 */
        /* <DEDUP_REMOVED lines=41> */
[----:B------:R-:W-:Y:S01]  /*1d550*/  ISETP.GE.AND P3, PT, R11, 0x81, PT ;  /* 0x000000810b00780c */ /* 0x000fe20003f66270 */
[----:B------:R-:W2:Y:S03]  /*1d560*/  LDL.LU R181, [R1+0x3b8] ;  /* 0x0003b80001b57983 */ /* 0x000ea60000300800 */
[----:B------:R-:W-:Y:S02]  /*1d570*/  F2FP.SATFINITE.E4M3.F32.PACK_AB_MERGE_C R25, RZ, R14, RZ ;  /* 0x0000000eff19723e */ /* 0x000fe400048070ff */
[----:B------:R-:W-:-:S03]  /*1d580*/  PRMT R14, RZ, 0x7610, R14 ;  /* 0x00007610ff0e7816 */ /* 0x000fc6000000000e */
[----:B------:R0:W-:Y:S04]  /*1d590*/  @!P6 STG.E.U8 desc[UR38][R92.64+0x91], R25 ;  /* 0x000091195c00e986 */ /* 0x0001e8000c101126 */
[----:B------:R-:W3:Y:S01]  /*1d5a0*/  @!P4 LDG.E.U8 R14, desc[UR38][R16.64+0x98] ;  /* 0x00009826100ec981 */ /* 0x000ee2000c1e1100 */
        /* <DEDUP_REMOVED lines=11> */
[----:B------:R4:W2:Y:S02]  /*1d660*/  @!P3 LDG.E.U8 R14, desc[UR38][R16.64+0x99] ;  /* 0x00009926100eb981 */ /* 0x0008a4000c1e1100 */
[----:B----4-:R-:W-:Y:S02]  /*1d670*/  PRMT R16, RZ, 0x7610, R16 ;  /* 0x00007610ff107816 */ /* 0x010fe40000000010 */
[----:B--2---:R-:W-:-:S04]  /*1d680*/  LOP3.LUT R14, R14, 0xff, RZ, 0xc0, !PT ;  /* 0x000000ff0e0e7812 */ /* 0x004fc800078ec0ff */
[----:B------:R-:W-:-:S05]  /*1d690*/  F2FP.F16.E4M3.UNPACK_B R14, R14 ;  /* 0x0000000eff0e723e */ /* 0x000fca00020006ff */
[----:B------:R-:W-:Y:S01]  /*1d6a0*/  HADD2.F32 R15, -RZ, R14.H0_H0 ;  /* 0x2000000eff0f7230 */ /* 0x000fe20000004100 */
[----:B0-----:R-:W-:-:S04]  /*1d6b0*/  @!P3 IADD3 R14, P2, P4, R12, R24, R8 ;  /* 0x000000180c0eb210 */ /* 0x001fc80007c5e008 */
[----:B------:R-:W-:Y:S01]  /*1d6c0*/  FMUL R24, R15, UR32 ;  /* 0x000000200f187c20 */ /* 0x000fe20008400000 */
[----:B------:R-:W-:Y:S02]  /*1d6d0*/  @!P3 IADD3.X R15, R28, R25, R7, P2, P4 ;  /* 0x000000191c0fb210 */ /* 0x000fe400017e8407 */
[C---:B------:R-:W-:Y:S01]  /*1d6e0*/  ISETP.LT.OR P2, PT, R26.reuse, 0x99, !P1 ;  /* 0x000000991a00780c */ /* 0x040fe20004f41670 */
[----:B------:R-:W-:Y:S01]  /*1d6f0*/  FFMA R24, R183, UR33, R24 ;  /* 0x00000021b7187c23 */ /* 0x000fe20008000018 */
[----:B------:R-:W-:Y:S01]  /*1d700*/  ISETP.LT.OR P1, PT, R26, 0x9a, !P1 ;  /* 0x0000009a1a00780c */ /* 0x000fe20004f21670 */
[----:B------:R-:W2:Y:S03]  /*1d710*/  LDL.LU R183, [R1+0x3c0] ;  /* 0x0003c00001b77983 */ /* 0x000ea60000300800 */
[----:B------:R-:W-:-:S05]  /*1d720*/  F2FP.SATFINITE.E4M3.F32.PACK_AB_MERGE_C R25, RZ, R24, RZ ;  /* 0x00000018ff19723e */ /* 0x000fca00048070ff */
[----:B------:R0:W-:Y:S02]  /*1d730*/  @!P3 STG.E.U8 desc[UR38][R14.64+0x99], R25 ;  /* 0x000099190e00b986 */ /* 0x0001e4000c101126 */
[----:B------:R-:W4:Y:S02]  /*1d740*/  @!P2 LDC.64 R30, c[0x0][0x5c0] ;  /* 0x00017000ff1eab82 */ /* 0x000f240000000a00 */
[----:B------:R-:W3:Y:S01]  /*1d750*/  @!P2 LDG.E.U8 R16, desc[UR38][R18.64+0x98] ;  /* 0x000098261210a981 */ /* 0x000ee2000c1e1100 */
[----:B-1----:R-:W-:-:S04]  /*1d760*/  @!P2 IADD3 R27, P3, P4, R3, R12, R8 ;  /* 0x0000000c031ba210 */ /* 0x002fc80007c7e008 */
[----:B------:R-:W-:Y:S02]  /*1d770*/  @!P2 IADD3.X R24, R4, R28, R7, P3, P4 ;  /* 0x0000001c0418a210 */ /* 0x000fe40001fe8407 */
[----:B---3--:R-:W-:-:S04]  /*1d780*/  LOP3.LUT R16, R16, 0xff, RZ, 0xc0, !PT ;  /* 0x000000ff10107812 */ /* 0x008fc800078ec0ff */
[----:B------:R-:W-:-:S05]  /*1d790*/  F2FP.F16.E4M3.UNPACK_B R16, R16 ;  /* 0x00000010ff10723e */ /* 0x000fca00020006ff */
[----:B------:R-:W-:-:S05]  /*1d7a0*/  HADD2.F32 R16, -RZ, R16.H0_H0 ;  /* 0x20000010ff107230 */ /* 0x000fca0000004100 */
[----:B------:R-:W-:Y:S01]  /*1d7b0*/  FMUL R17, R16, UR32 ;  /* 0x0000002010117c20 */ /* 0x000fe20008400000 */
[----:B----4-:R-:W-:-:S03]  /*1d7c0*/  @!P2 IADD3 R16, P3, R27, R30, RZ ;  /* 0x0000001e1b10a210 */ /* 0x010fc60007f7e0ff */
[----:B0-----:R-:W-:Y:S02]  /*1d7d0*/  FFMA R14, R181, UR33, R17 ;  /* 0x00000021b50e7c23 */ /* 0x001fe40008000011 */
[----:B------:R-:W-:Y:S01]  /*1d7e0*/  @!P2 IMAD.X R17, R24, 0x1, R31, P3 ;  /* 0x000000011811a824 */ /* 0x000fe200018e061f */
[----:B------:R-:W-:Y:S01]  /*1d7f0*/  ISETP.GE.AND P5, PT, R11, 0x101, PT ;  /* 0x000001010b00780c */ /* 0x000fe20003fa6270 */
[----:B------:R-:W0:Y:S01]  /*1d800*/  @!P1 LDC.64 R30, c[0x0][0x5c0] ;  /* 0x00017000ff1e9b82 */ /* 0x000e220000000a00 */
[----:B------:R-:W-:Y:S01]  /*1d810*/  F2FP.SATFINITE.E4M3.F32.PACK_AB_MERGE_C R15, RZ, R14, RZ ;  /* 0x0000000eff0f723e */ /* 0x000fe200048070ff */
[----:B------:R-:W3:Y:S01]  /*1d820*/  LDL.LU R181, [R1+0x3c4] ;  /* 0x0003c40001b57983 */ /* 0x000ee20000300800 */
[----:B------:R-:W-:-:S03]  /*1d830*/  PRMT R14, RZ, 0x7610, R14 ;  /* 0x00007610ff0e7816 */ /* 0x000fc6000000000e */
[----:B------:R1:W-:Y:S04]  /*1d840*/  @!P2 STG.E.U8 desc[UR38][R16.64+0x98], R15 ;  /* 0x0000980f1000a986 */ /* 0x0003e8000c101126 */
[----:B------:R-:W4:Y:S01]  /*1d850*/  @!P1 LDG.E.U8 R14, desc[UR38][R18.64+0x99] ;  /* 0x00009926120e9981 */ /* 0x000f22000c1e1100 */
[----:B------:R-:W-:Y:S02]  /*1d860*/  @!P1 IADD3 R25, P3, P4, R3, R12, R8 ;  /* 0x0000000c03199210 */ /* 0x000fe40007c7e008 */
[----:B------:R-:W-:Y:S02]  /*1d870*/  ISETP.LT.OR P2, PT, R26, 0x81, !P5 ;  /* 0x000000811a00780c */ /* 0x000fe40006f41670 */
[----:B------:R-:W-:-:S11]  /*1d880*/  @!P1 IADD3.X R24, R4, R28, R7, P3, P4 ;  /* 0x0000001c04189210 */ /* 0x000fd60001fe8407 */
[----:B-1----:R-:W1:Y:S01]  /*1d890*/  @!P2 LDC.64 R16, c[0x0][0x5c0] ;  /* 0x00017000ff10ab82 */ /* 0x002e620000000a00 */
[----:B----4-:R-:W-:-:S04]  /*1d8a0*/  LOP3.LUT R14, R14, 0xff, RZ, 0xc0, !PT ;  /* 0x000000ff0e0e7812 */ /* 0x010fc800078ec0ff */
[----:B------:R-:W-:-:S05]  /*1d8b0*/  F2FP.F16.E4M3.UNPACK_B R14, R14 ;  /* 0x0000000eff0e723e */ /* 0x000fca00020006ff */
[----:B------:R-:W-:-:S05]  /*1d8c0*/  HADD2.F32 R14, -RZ, R14.H0_H0 ;  /* 0x2000000eff0e7230 */ /* 0x000fca0000004100 */
[----:B------:R-:W-:-:S04]  /*1d8d0*/  FMUL R14, R14, UR32 ;  /* 0x000000200e0e7c20 */ /* 0x000fc80008400000 */
[----:B------:R-:W-:Y:S01]  /*1d8e0*/  FFMA R11, R182, UR33, R14 ;  /* 0x00000021b60b7c23 */ /* 0x000fe2000800000e */
[----:B0-----:R-:W-:Y:S01]  /*1d8f0*/  @!P1 IADD3 R14, P3, R25, R30, RZ ;  /* 0x0000001e190e9210 */ /* 0x001fe20007f7e0ff */
[----:B------:R-:W4:Y:S03]  /*1d900*/  LDL.LU R182, [R1+0x3c8] ;  /* 0x0003c80001b67983 */ /* 0x000f260000300800 */
[----:B------:R-:W-:Y:S01]  /*1d910*/  F2FP.SATFINITE.E4M3.F32.PACK_AB_MERGE_C R19, RZ, R11, RZ ;  /* 0x0000000bff13723e */ /* 0x000fe200048070ff */
[----:B------:R-:W-:Y:S01]  /*1d920*/  @!P1 IMAD.X R15, R24, 0x1, R31, P3 ;  /* 0x00000001180f9824 */ /* 0x000fe200018e061f */
[----:B------:R-:W-:-:S04]  /*1d930*/  PRMT R11, RZ, 0x7610, R11 ;  /* 0x00007610ff0b7816 */ /* 0x000fc8000000000b */
[----:B------:R0:W-:Y:S04]  /*1d940*/  @!P1 STG.E.U8 desc[UR38][R14.64+0x99], R19 ;  /* 0x000099130e009986 */ /* 0x0001e8000c101126 */
[----:B------:R-:W2:Y:S01]  /*1d950*/  @!P2 LDG.E.U8 R11, desc[UR38][R20.64+0x80] ;  /* 0x00008026140ba981 */ /* 0x000ea2000c1e1100 */
[----:B------:R-:W-:Y:S02]  /*1d960*/  ISETP.LT.OR P1, PT, R26, 0x82, !P5 ;  /* 0x000000821a00780c */ /* 0x000fe40006f21670 */
[----:B-1----:R-:W-:-:S04]  /*1d970*/  @!P2 IADD3 R16, P3, P4, R12, R16, R10 ;  /* 0x000000100c10a210 */ /* 0x002fc80007c7e00a */
[----:B------:R-:W-:-:S07]  /*1d980*/  @!P2 IADD3.X R17, R28, R17, R9, P3, P4 ;  /* 0x000000111c11a210 */ /* 0x000fce0001fe8409 */
[----:B0-----:R-:W0:Y:S01]  /*1d990*/  @!P1 LDC.64 R14, c[0x0][0x5c0] ;  /* 0x00017000ff0e9b82 */ /* 0x001e220000000a00 */
[----:B--2---:R-:W-:-:S04]  /*1d9a0*/  LOP3.LUT R11, R11, 0xff, RZ, 0xc0, !PT ;  /* 0x000000ff0b0b7812 */ /* 0x004fc800078ec0ff */
[----:B------:R-:W-:-:S05]  /*1d9b0*/  F2FP.F16.E4M3.UNPACK_B R11, R11 ;  /* 0x0000000bff0b723e */ /* 0x000fca00020006ff */
[----:B------:R-:W-:-:S05]  /*1d9c0*/  HADD2.F32 R11, -RZ, R11.H0_H0 ;  /* 0x2000000bff0b7230 */ /* 0x000fca0000004100 */
[----:B------:R-:W-:-:S04]  /*1d9d0*/  FMUL R11, R11, UR32 ;  /* 0x000000200b0b7c20 */ /* 0x000fc80008400000 */
[----:B------:R-:W-:-:S05]  /*1d9e0*/  FFMA R11, R183, UR33, R11 ;  /* 0x00000021b70b7c23 */ /* 0x000fca000800000b */
[----:B------:R-:W-:Y:S02]  /*1d9f0*/  F2FP.SATFINITE.E4M3.F32.PACK_AB_MERGE_C R19, RZ, R11, RZ ;  /* 0x0000000bff13723e */ /* 0x000fe400048070ff */
[----:B------:R-:W-:-:S03]  /*1da00*/  PRMT R11, RZ, 0x7610, R11 ;  /* 0x00007610ff0b7816 */ /* 0x000fc6000000000b */
[----:B------:R1:W-:Y:S04]  /*1da10*/  @!P2 STG.E.U8 desc[UR38][R16.64+0x80], R19 ;  /* 0x000080131000a986 */ /* 0x0003e8000c101126 */
[----:B------:R-:W2:Y:S01]  /*1da20*/  @!P1 LDG.E.U8 R11, desc[UR38][R20.64+0x81] ;  /* 0x00008126140b9981 */ /* 0x000ea2000c1e1100 */
[----:B------:R-:W-:-:S04]  /*1da30*/  LOP3.LUT P0, RZ, R5, 0x100000, RZ, 0xc0, !PT ;  /* 0x0010000005ff7812 */ /* 0x000fc8000780c0ff */
[----:B------:R-:W-:Y:S02]  /*1da40*/  ISETP.LT.OR P2, PT, R26, 0x81, !P0 ;  /* 0x000000811a00780c */ /* 0x000fe40004741670 */
[----:B0-----:R-:W-:-:S04]  /*1da50*/  @!P1 IADD3 R14, P3, P4, R12, R14, R10 ;  /* 0x0000000e0c0e9210 */ /* 0x001fc80007c7e00a */
[----:B------:R-:W-:-:S07]  /*1da60*/  @!P1 IADD3.X R15, R28, R15, R9, P3, P4 ;  /* 0x0000000f1c0f9210 */ /* 0x000fce0001fe8409 */
[----:B------:R-:W0:Y:S01]  /*1da70*/  @!P2 LDC.64 R24, c[0x0][0x5c0] ;  /* 0x00017000ff18ab82 */ /* 0x000e220000000a00 */
[----:B--2---:R-:W-:-:S04]  /*1da80*/  LOP3.LUT R11, R11, 0xff, RZ, 0xc0, !PT ;  /* 0x000000ff0b0b7812 */ /* 0x004fc800078ec0ff */
[----:B------:R-:W-:-:S05]  /*1da90*/  F2FP.F16.E4M3.UNPACK_B R11, R11 ;  /* 0x0000000bff0b723e */ /* 0x000fca00020006ff */
[----:B------:R-:W-:-:S05]  /*1daa0*/  HADD2.F32 R11, -RZ, R11.H0_H0 ;  /* 0x2000000bff0b7230 */ /* 0x000fca0000004100 */
[----:B------:R-:W-:-:S04]  /*1dab0*/  FMUL R11, R11, UR32 ;  /* 0x000000200b0b7c20 */ /* 0x000fc80008400000 */
[----:B---3--:R-:W-:Y:S01]  /*1dac0*/  FFMA R11, R181, UR33, R11 ;  /* 0x00000021b50b7c23 */ /* 0x008fe2000800000b */
[----:B-1----:R-:W-:Y:S01]  /*1dad0*/  @!P2 IADD3 R17, P3, P4, R3, R12, R10 ;  /* 0x0000000c0311a210 */ /* 0x002fe20007c7e00a */
[----:B------:R-:W2:Y:S03]  /*1dae0*/  LDL.LU R181, [R1+0x3cc] ;  /* 0x0003cc0001b57983 */ /* 0x000ea60000300800 */
[----:B------:R-:W-:Y:S01]  /*1daf0*/  F2FP.SATFINITE.E4M3.F32.PACK_AB_MERGE_C R19, RZ, R11, RZ ;  /* 0x0000000bff13723e */ /* 0x000fe200048070ff */
[----:B------:R-:W3:Y:S01]  /*1db00*/  LDL.LU R183, [R1+0x3d0] ;  /* 0x0003d00001b77983 */ /* 0x000ee20000300800 */
[----:B------:R-:W-:-:S03]  /*1db10*/  PRMT R11, RZ, 0x7610, R11 ;  /* 0x00007610ff0b7816 */ /* 0x000fc6000000000b */
[----:B------:R1:W-:Y:S04]  /*1db20*/  @!P1 STG.E.U8 desc[UR38][R14.64+0x81], R19 ;  /* 0x000081130e009986 */ /* 0x0003e8000c101126 */
[----:B------:R-:W4:Y:S01]  /*1db30*/  @!P2 LDG.E.U8 R11, desc[UR38][R22.64+0x80] ;  /* 0x00008026160ba981 */ /* 0x000f22000c1e1100 */
[----:B------:R-:W-:Y:S02]  /*1db40*/  ISETP.LT.OR P1, PT, R26, 0x82, !P0 ;  /* 0x000000821a00780c */ /* 0x000fe40004721670 */
[----:B------:R-:W-:Y:S02]  /*1db50*/  @!P2 IADD3.X R18, R4, R28, R9, P3, P4 ;  /* 0x0000001c0412a210 */ /* 0x000fe40001fe8409 */
[----:B0-----:R-:W-:-:S05]  /*1db60*/  @!P2 IADD3 R16, P3, R17, R24, RZ ;  /* 0x000000181110a210 */ /* 0x001fca0007f7e0ff */
[----:B------:R-:W-:-:S04]  /*1db70*/  @!P2 IMAD.X R17, R18, 0x1, R25, P3 ;  /* 0x000000011211a824 */ /* 0x000fc800018e0619 */
[----:B------:R-:W0:Y:S01]  /*1db80*/  @!P1 LDC.64 R24, c[0x0][0x5c0] ;  /* 0x00017000ff189b82 */ /* 0x000e220000000a00 */
[----:B----4-:R-:W-:-:S04]  /*1db90*/  LOP3.LUT R11, R11, 0xff, RZ, 0xc0, !PT ;  /* 0x000000ff0b0b7812 */ /* 0x010fc800078ec0ff */
[----:B------:R-:W-:-:S05]  /*1dba0*/  F2FP.F16.E4M3.UNPACK_B R11, R11 ;  /* 0x0000000bff0b723e */ /* 0x000fca00020006ff */
[----:B------:R-:W-:-:S05]  /*1dbb0*/  HADD2.F32 R11, -RZ, R11.H0_H0 ;  /* 0x2000000bff0b7230 */ /* 0x000fca0000004100 */
[----:B------:R-:W-:-:S04]  /*1dbc0*/  FMUL R11, R11, UR32 ;  /* 0x000000200b0b7c20 */ /* 0x000fc80008400000 */
[----:B------:R-:W-:Y:S01]  /*1dbd0*/  FFMA R11, R182, UR33, R11 ;  /* 0x00000021b60b7c23 */ /* 0x000fe2000800000b */
[----:B-1----:R-:W-:Y:S01]  /*1dbe0*/  @!P1 IADD3 R15, P3, P4, R3, R12, R10 ;  /* 0x0000000c030f9210 */ /* 0x002fe20007c7e00a */
[----:B------:R-:W4:Y:S03]  /*1dbf0*/  LDL.LU R182, [R1+0x3d4] ;  /* 0x0003d40001b67983 */ /* 0x000f260000300800 */
[----:B------:R-:W-:Y:S02]  /*1dc00*/  F2FP.SATFINITE.E4M3.F32.PACK_AB_MERGE_C R19, RZ, R11, RZ ;  /* 0x0000000bff13723e */ /* 0x000fe400048070ff */
[----:B------:R-:W-:-:S03]  /*1dc10*/  PRMT R11, RZ, 0x7610, R11 ;  /* 0x00007610ff0b7816 */ /* 0x000fc6000000000b */
[----:B------:R1:W-:Y:S04]  /*1dc20*/  @!P2 STG.E.U8 desc[UR38][R16.64+0x80], R19 ;  /* 0x000080131000a986 */ /* 0x0003e8000c101126 */
[----:B------:R-:W2:Y:S01]  /*1dc30*/  @!P1 LDG.E.U8 R11, desc[UR38][R22.64+0x81] ;  /* 0x00008126160b9981 */ /* 0x000ea2000c1e1100 */
[----:B------:R-:W-:Y:S02]  /*1dc40*/  ISETP.LT.OR P2, PT, R26, 0x89, !P5 ;  /* 0x000000891a00780c */ /* 0x000fe40006f41670 */
[----:B------:R-:W-:Y:S02]  /*1dc50*/  @!P1 IADD3.X R18, R4, R28, R9, P3, P4 ;  /* 0x0000001c04129210 */ /* 0x000fe40001fe8409 */
[----:B0-----:R-:W-:-:S05]  /*1dc60*/  @!P1 IADD3 R14, P3, R15, R24, RZ ;  /* 0x000000180f0e9210 */ /* 0x001fca0007f7e0ff */
[----:B------:R-:W-:-:S04]  /*1dc70*/  @!P1 IMAD.X R15, R18, 0x1, R25, P3 ;  /* 0x00000001120f9824 */ /* 0x000fc800018e0619 */
[----:B-1----:R-:W0:Y:S01]  /*1dc80*/  @!P2 LDC.64 R16, c[0x0][0x5c0] ;  /* 0x00017000ff10ab82 */ /* 0x002e220000000a00 */
[----:B--2---:R-:W-:-:S04]  /*1dc90*/  LOP3.LUT R11, R11, 0xff, RZ, 0xc0, !PT ;  /* 0x000000ff0b0b7812 */ /* 0x004fc800078ec0ff */
[----:B------:R-:W-:-:S05]  /*1dca0*/  F2FP.F16.E4M3.UNPACK_B R11, R11 ;  /* 0x0000000bff0b723e */ /* 0x000fca00020006ff */
[----:B------:R-:W-:-:S05]  /*1dcb0*/  HADD2.F32 R11, -RZ, R11.H0_H0 ;  /* 0x2000000bff0b7230 */ /* 0x000fca0000004100 */
[----:B------:R-:W-:-:S04]  /*1dcc0*/  FMUL R11, R11, UR32 ;  /* 0x000000200b0b7c20 */ /* 0x000fc80008400000 */
[----:B------:R-:W-:Y:S01]  /*1dcd0*/  FFMA R11, R181, UR33, R11 ;  /* 0x00000021b50b7c23 */ /* 0x000fe2000800000b */
[----:B0-----:R-:W-:Y:S01]  /*1dce0*/  @!P2 IADD3 R16, P3, P4, R12, R16, R10 ;  /* 0x000000100c10a210 */ /* 0x001fe20007c7e00a */
[----:B------:R-:W2:Y:S03]  /*1dcf0*/  LDL.LU R181, [R1+0x3d8] ;  /* 0x0003d80001b57983 */ /* 0x000ea60000300800 */
[----:B------:R-:W-:Y:S02]  /*1dd00*/  F2FP.SATFINITE.E4M3.F32.PACK_AB_MERGE_C R19, RZ, R11, RZ ;  /* 0x0000000bff13723e */ /* 0x000fe400048070ff */
[----:B------:R-:W-:-:S03]  /*1dd10*/  PRMT R11, RZ, 0x7610, R11 ;  /* 0x00007610ff0b7816 */ /* 0x000fc6000000000b */
[----:B------:R0:W-:Y:S04]  /*1dd20*/  @!P1 STG.E.U8 desc[UR38][R14.64+0x81], R19 ;  /* 0x000081130e009986 */ /* 0x0001e8000c101126 */
[----:B------:R-:W3:Y:S01]  /*1dd30*/  @!P2 LDG.E.U8 R11, desc[UR38][R20.64+0x88] ;  /* 0x00008826140ba981 */ /* 0x000ee2000c1e1100 */
[----:B------:R-:W-:Y:S02]  /*1dd40*/  ISETP.LT.OR P1, PT, R26, 0x8a, !P5 ;  /* 0x0000008a1a00780c */ /* 0x000fe40006f21670 */
[----:B------:R-:W-:-:S11]  /*1dd50*/  @!P2 IADD3.X R17, R28, R17, R9, P3, P4 ;  /* 0x000000111c11a210 */ /* 0x000fd60001fe8409 */
[----:B0-----:R-:W0:Y:S01]  /*1dd60*/  @!P1 LDC.64 R14, c[0x0][0x5c0] ;  /* 0x00017000ff0e9b82 */ /* 0x001e220000000a00 */
[----:B---3--:R-:W-:-:S04]  /*1dd70*/  LOP3.LUT R11, R11, 0xff, RZ, 0xc0, !PT ;  /* 0x000000ff0b0b7812 */ /* 0x008fc800078ec0ff */
[----:B------:R-:W-:-:S05]  /*1dd80*/  F2FP.F16.E4M3.UNPACK_B R11, R11 ;  /* 0x0000000bff0b723e */ /* 0x000fca00020006ff */
[----:B------:R-:W-:-:S05]  /*1dd90*/  HADD2.F32 R11, -RZ, R11.H0_H0 ;  /* 0x2000000bff0b7230 */ /* 0x000fca0000004100 */
[----:B------:R-:W-:-:S04]  /*1dda0*/  FMUL R11, R11, UR32 ;  /* 0x000000200b0b7c20 */ /* 0x000fc80008400000 */
[----:B------:R-:W-:-:S05]  /*1ddb0*/  FFMA R11, R183, UR33, R11 ;  /* 0x00000021b70b7c23 */ /* 0x000fca000800000b */
[----:B------:R-:W-:Y:S02]  /*1ddc0*/  F2FP.SATFINITE.E4M3.F32.PACK_AB_MERGE_C R19, RZ, R11, RZ ;  /* 0x0000000bff13723e */ /* 0x000fe400048070ff */
[----:B------:R-:W-:-:S03]  /*1ddd0*/  PRMT R11, RZ, 0x7610, R11 ;  /* 0x00007610ff0b7816 */ /* 0x000fc6000000000b */
[----:B------:R1:W-:Y:S04]  /*1dde0*/  @!P2 STG.E.U8 desc[UR38][R16.64+0x88], R19 ;  /* 0x000088131000a986 */ /* 0x0003e8000c101126 */
[----:B------:R-:W3:Y:S01]  /*1ddf0*/  @!P1 LDG.E.U8 R11, desc[UR38][R20.64+0x89] ;  /* 0x00008926140b9981 */ /* 0x000ee2000c1e1100 */
[----:B------:R-:W-:Y:S02]  /*1de00*/  ISETP.LT.OR P2, PT, R26, 0x89, !P0 ;  /* 0x000000891a00780c */ /* 0x000fe40004741670 */
[----:B0-----:R-:W-:-:S04]  /*1de10*/  @!P1 IADD3 R14, P3, P4, R12, R14, R10 ;  /* 0x0000000e0c0e9210 */ /* 0x001fc80007c7e00a */
[----:B------:R-:W-:-:S07]  /*1de20*/  @!P1 IADD3.X R15, R28, R15, R9, P3, P4 ;  /* 0x0000000f1c0f9210 */ /* 0x000fce0001fe8409 */
[----:B------:R-:W0:Y:S01]  /*1de30*/  @!P2 LDC.64 R24, c[0x0][0x5c0] ;  /* 0x00017000ff18ab82 */ /* 0x000e220000000a00 */
[----:B---3--:R-:W-:-:S04]  /*1de40*/  LOP3.LUT R11, R11, 0xff, RZ, 0xc0, !PT ;  /* 0x000000ff0b0b7812 */ /* 0x008fc800078ec0ff */
[----:B------:R-:W-:-:S05]  /*1de50*/  F2FP.F16.E4M3.UNPACK_B R11, R11 ;  /* 0x0000000bff0b723e */ /* 0x000fca00020006ff */
[----:B------:R-:W-:-:S05]  /*1de60*/  HADD2.F32 R11, -RZ, R11.H0_H0 ;  /* 0x2000000bff0b7230 */ /* 0x000fca0000004100 */
[----:B------:R-:W-:-:S04]  /*1de70*/  FMUL R11, R11, UR32 ;  /* 0x000000200b0b7c20 */ /* 0x000fc80008400000 */
[----:B----4-:R-:W-:Y:S01]  /*1de80*/  FFMA R11, R182, UR33, R11 ;  /* 0x00000021b60b7c23 */ /* 0x010fe2000800000b */
[----:B-1----:R-:W-:Y:S01]  /*1de90*/  @!P2 IADD3 R17, P3, P4, R3, R12, R10 ;  /* 0x0000000c0311a210 */ /* 0x002fe20007c7e00a */
[----:B------:R-:W3:Y:S03]  /*1dea0*/  LDL.LU R182, [R1+0x3dc] ;  /* 0x0003dc0001b67983 */ /* 0x000ee60000300800 */
[----:B------:R-:W-:Y:S01]  /*1deb0*/  F2FP.SATFINITE.E4M3.F32.PACK_AB_MERGE_C R19, RZ, R11, RZ ;  /* 0x0000000bff13723e */ /* 0x000fe200048070ff */
[----:B------:R-:W4:Y:S01]  /*1dec0*/  LDL.LU R183, [R1+0x3e0] ;  /* 0x0003e00001b77983 */ /* 0x000f220000300800 */
[----:B------:R-:W-:-:S03]  /*1ded0*/  PRMT R11, RZ, 0x7610, R11 ;  /* 0x00007610ff0b7816 */ /* 0x000fc6000000000b */
[----:B------:R1:W-:Y:S04]  /*1dee0*/  @!P1 STG.E.U8 desc[UR38][R14.64+0x89], R19 ;  /* 0x000089130e009986 */ /* 0x0003e8000c101126 */
[----:B------:R-:W2:Y:S01]  /*1def0*/  @!P2 LDG.E.U8 R11, desc[UR38][R22.64+0x88] ;  /* 0x00008826160ba981 */ /* 0x000ea2000c1e1100 */
[----:B------:R-:W-:Y:S02]  /*1df00*/  ISETP.LT.OR P1, PT, R26, 0x8a, !P0 ;  /* 0x0000008a1a00780c */ /* 0x000fe40004721670 */
[----:B------:R-:W-:Y:S02]  /*1df10*/  @!P2 IADD3.X R18, R4, R28, R9, P3, P4 ;  /* 0x0000001c0412a210 */ /* 0x000fe40001fe8409 */
[----:B0-----:R-:W-:-:S05]  /*1df20*/  @!P2 IADD3 R16, P3, R17, R24, RZ ;  /* 0x000000181110a210 */ /* 0x001fca0007f7e0ff */
[----:B------:R-:W-:-:S04]  /*1df30*/  @!P2 IMAD.X R17, R18, 0x1, R25, P3 ;  /* 0x000000011211a824 */ /* 0x000fc800018e0619 */
[----:B------:R-:W0:Y:S01]  /*1df40*/  @!P1 LDC.64 R24, c[0x0][0x5c0] ;  /* 0x00017000ff189b82 */ /* 0x000e220000000a00 */
[----:B--2---:R-:W-:-:S04]  /*1df50*/  LOP3.LUT R11, R11, 0xff, RZ, 0xc0, !PT ;  /* 0x000000ff0b0b7812 */ /* 0x004fc800078ec0ff */
[----:B------:R-:W-:-:S05]  /*1df60*/  F2FP.F16.E4M3.UNPACK_B R11, R11 ;  /* 0x0000000bff0b723e */ /* 0x000fca00020006ff */
[----:B------:R-:W-:-:S05]  /*1df70*/  HADD2.F32 R11, -RZ, R11.H0_H0 ;  /* 0x2000000bff0b7230 */ /* 0x000fca0000004100 */
[----:B------:R-:W-:-:S04]  /*1df80*/  FMUL R11, R11, UR32 ;  /* 0x000000200b0b7c20 */ /* 0x000fc80008400000 */
[----:B------:R-:W-:Y:S01]  /*1df90*/  FFMA R11, R181, UR33, R11 ;  /* 0x00000021b50b7c23 */ /* 0x000fe2000800000b */
[----:B-1----:R-:W-:Y:S01]  /*1dfa0*/  @!P1 IADD3 R15, P3, P4, R3, R12, R10 ;  /* 0x0000000c030f9210 */ /* 0x002fe20007c7e00a */
[----:B------:R-:W2:Y:S03]  /*1dfb0*/  LDL.LU R181, [R1+0x3e4] ;  /* 0x0003e40001b57983 */ /* 0x000ea60000300800 */
[----:B------:R-:W-:Y:S02]  /*1dfc0*/  F2FP.SATFINITE.E4M3.F32.PACK_AB_MERGE_C R19, RZ, R11, RZ ;  /* 0x0000000bff13723e */ /* 0x000fe400048070ff */
[----:B------:R-:W-:-:S03]  /*1dfd0*/  PRMT R11, RZ, 0x7610, R11 ;  /* 0x00007610ff0b7816 */ /* 0x000fc6000000000b */
[----:B------:R1:W-:Y:S04]  /*1dfe0*/  @!P2 STG.E.U8 desc[UR38][R16.64+0x88], R19 ;  /* 0x000088131000a986 */ /* 0x0003e8000c101126 */
[----:B------:R-:W3:Y:S01]  /*1dff0*/  @!P1 LDG.E.U8 R11, desc[UR38][R22.64+0x89] ;  /* 0x00008926160b9981 */ /* 0x000ee2000c1e1100 */
[----:B------:R-:W-:Y:S02]  /*1e000*/  ISETP.LT.OR P2, PT, R26, 0x91, !P5 ;  /* 0x000000911a00780c */ /* 0x000fe40006f41670 */
[----:B------:R-:W-:Y:S02]  /*1e010*/  @!P1 IADD3.X R18, R4, R28, R9, P3, P4 ;  /* 0x0000001c04129210 */ /* 0x000fe40001fe8409 */
[----:B0-----:R-:W-:-:S05]  /*1e020*/  @!P1 IADD3 R14, P3, R15, R24, RZ ;  /* 0x000000180f0e9210 */ /* 0x001fca0007f7e0ff */
[----:B------:R-:W-:-:S04]  /*1e030*/  @!P1 IMAD.X R15, R18, 0x1, R25, P3 ;  /* 0x00000001120f9824 */ /* 0x000fc800018e0619 */
[----:B-1----:R-:W0:Y:S01]  /*1e040*/  @!P2 LDC.64 R16, c[0x0][0x5c0] ;  /* 0x00017000ff10ab82 */ /* 0x002e220000000a00 */
[----:B---3--:R-:W-:-:S04]  /*1e050*/  LOP3.LUT R11, R11, 0xff, RZ, 0xc0, !PT ;  /* 0x000000ff0b0b7812 */ /* 0x008fc800078ec0ff */
[----:B------:R-:W-:-:S05]  /*1e060*/  F2FP.F16.E4M3.UNPACK_B R11, R11 ;  /* 0x0000000bff0b723e */ /* 0x000fca00020006ff */
[----:B------:R-:W-:-:S05]  /*1e070*/  HADD2.F32 R11, -RZ, R11.H0_H0 ;  /* 0x2000000bff0b7230 */ /* 0x000fca0000004100 */
[----:B------:R-:W-:-:S04]  /*1e080*/  FMUL R11, R11, UR32 ;  /* 0x000000200b0b7c20 */ /* 0x000fc80008400000 */
[----:B------:R-:W-:Y:S01]  /*1e090*/  FFMA R11, R182, UR33, R11 ;  /* 0x00000021b60b7c23 */ /* 0x000fe2000800000b */
[----:B0-----:R-:W-:Y:S01]  /*1e0a0*/  @!P2 IADD3 R16, P3, P4, R12, R16, R10 ;  /* 0x000000100c10a210 */ /* 0x001fe20007c7e00a */
[----:B------:R-:W3:Y:S03]  /*1e0b0*/  LDL.LU R182, [R1+0x3e8] ;  /* 0x0003e80001b67983 */ /* 0x000ee60000300800 */
[----:B------:R-:W-:Y:S02]  /*1e0c0*/  F2FP.SATFINITE.E4M3.F32.PACK_AB_MERGE_C R19, RZ, R11, RZ ;  /* 0x0000000bff13723e */ /* 0x000fe400048070ff */
[----:B------:R-:W-:-:S03]  /*1e0d0*/  PRMT R11, RZ, 0x7610, R11 ;  /* 0x00007610ff0b7816 */ /* 0x000fc6000000000b */
[----:B------:R0:W-:Y:S04]  /*1e0e0*/  @!P1 STG.E.U8 desc[UR38][R14.64+0x89], R19 ;  /* 0x000089130e009986 */ /* 0x0001e8000c101126 */
[----:B------:R-:W4:Y:S01]  /*1e0f0*/  @!P2 LDG.E.U8 R11, desc[UR38][R20.64+0x90] ;  /* 0x00009026140ba981 */ /* 0x000f22000c1e1100 */
[----:B------:R-:W-:Y:S02]  /*1e100*/  ISETP.LT.OR P1, PT, R26, 0x92, !P5 ;  /* 0x000000921a00780c */ /* 0x000fe40006f21670 */
[----:B------:R-:W-:-:S11]  /*1e110*/  @!P2 IADD3.X R17, R28, R17, R9, P3, P4 ;  /* 0x000000111c11a210 */ /* 0x000fd60001fe8409 */
[----:B0-----:R-:W0:Y:S01]  /*1e120*/  @!P1 LDC.64 R14, c[0x0][0x5c0] ;  /* 0x00017000ff0e9b82 */ /* 0x001e220000000a00 */
        /* <DEDUP_REMOVED lines=9> */
[----:B------:R-:W-:Y:S02]  /*1e1c0*/  ISETP.LT.OR P2, PT, R26, 0x91, !P0 ;  /* 0x000000911a00780c */ /* 0x000fe40004741670 */
[----:B0-----:R-:W-:-:S04]  /*1e1d0*/  @!P1 IADD3 R14, P3, P4, R12, R14, R10 ;  /* 0x0000000e0c0e9210 */ /* 0x001fc80007c7e00a */
[----:B------:R-:W-:-:S07]  /*1e1e0*/  @!P1 IADD3.X R15, R28, R15, R9, P3, P4 ;  /* 0x0000000f1c0f9210 */ /* 0x000fce0001fe8409 */
[----:B------:R-:W0:Y:S01]  /*1e1f0*/  @!P2 LDC.64 R24, c[0x0][0x5c0] ;  /* 0x00017000ff18ab82 */ /* 0x000e220000000a00 */
[----:B----4-:R-:W-:-:S04]  /*1e200*/  LOP3.LUT R11, R11, 0xff, RZ, 0xc0, !PT ;  /* 0x000000ff0b0b7812 */ /* 0x010fc800078ec0ff */
[----:B------:R-:W-:-:S05]  /*1e210*/  F2FP.F16.E4M3.UNPACK_B R11, R11 ;  /* 0x0000000bff0b723e */ /* 0x000fca00020006ff */
[----:B------:R-:W-:-:S05]  /*1e220*/  HADD2.F32 R11, -RZ, R11.H0_H0 ;  /* 0x2000000bff0b7230 */ /* 0x000fca0000004100 */
[----:B------:R-:W-:-:S04]  /*1e230*/  FMUL R11, R11, UR32 ;  /* 0x000000200b0b7c20 */ /* 0x000fc80008400000 */
[----:B--2---:R-:W-:Y:S01]  /*1e240*/  FFMA R11, R181, UR33, R11 ;  /* 0x00000021b50b7c23 */ /* 0x004fe2000800000b */
[----:B-1----:R-:W-:Y:S01]  /*1e250*/  @!P2 IADD3 R17, P3, P4, R3, R12, R10 ;  /* 0x0000000c0311a210 */ /* 0x002fe20007c7e00a */
[----:B------:R-:W2:Y:S03]  /*1e260*/  LDL.LU R181, [R1+0x3ec] ;  /* 0x0003ec0001b57983 */ /* 0x000ea60000300800 */
[----:B------:R-:W-:Y:S01]  /*1e270*/  F2FP.SATFINITE.E4M3.F32.PACK_AB_MERGE_C R19, RZ, R11, RZ ;  /* 0x0000000bff13723e */ /* 0x000fe200048070ff */
[----:B------:R-:W4:Y:S01]  /*1e280*/  LDL.LU R183, [R1+0x3f0] ;  /* 0x0003f00001b77983 */ /* 0x000f220000300800 */
[----:B------:R-:W-:-:S03]  /*1e290*/  PRMT R11, RZ, 0x7610, R11 ;  /* 0x00007610ff0b7816 */ /* 0x000fc6000000000b */
[----:B------:R1:W-:Y:S04]  /*1e2a0*/  @!P1 STG.E.U8 desc[UR38][R14.64+0x91], R19 ;  /* 0x000091130e009986 */ /* 0x0003e8000c101126 */
[----:B------:R-:W3:Y:S01]  /*1e2b0*/  @!P2 LDG.E.U8 R11, desc[UR38][R22.64+0x90] ;  /* 0x00009026160ba981 */ /* 0x000ee2000c1e1100 */
[----:B------:R-:W-:Y:S02]  /*1e2c0*/  ISETP.LT.OR P1, PT, R26, 0x92, !P0 ;  /* 0x000000921a00780c */ /* 0x000fe40004721670 */
[----:B------:R-:W-:Y:S02]  /*1e2d0*/  @!P2 IADD3.X R18, R4, R28, R9, P3, P4 ;  /* 0x0000001c0412a210 */ /* 0x000fe40001fe8409 */
[----:B0-----:R-:W-:-:S05]  /*1e2e0*/  @!P2 IADD3 R16, P3, R17, R24, RZ ;  /* 0x000000181110a210 */ /* 0x001fca0007f7e0ff */
[----:B------:R-:W-:-:S04]  /*1e2f0*/  @!P2 IMAD.X R17, R18, 0x1, R25, P3 ;  /* 0x000000011211a824 */ /* 0x000fc800018e0619 */
[----:B------:R-:W0:Y:S01]  /*1e300*/  @!P1 LDC.64 R24, c[0x0][0x5c0] ;  /* 0x00017000ff189b82 */ /* 0x000e220000000a00 */
[----:B---3--:R-:W-:-:S04]  /*1e310*/  LOP3.LUT R11, R11, 0xff, RZ, 0xc0, !PT ;  /* 0x000000ff0b0b7812 */ /* 0x008fc800078ec0ff */
[----:B------:R-:W-:-:S05]  /*1e320*/  F2FP.F16.E4M3.UNPACK_B R11, R11 ;  /* 0x0000000bff0b723e */ /* 0x000fca00020006ff */
[----:B------:R-:W-:-:S05]  /*1e330*/  HADD2.F32 R11, -RZ, R11.H0_H0 ;  /* 0x2000000bff0b7230 */ /* 0x000fca0000004100 */
[----:B------:R-:W-:-:S04]  /*1e340*/  FMUL R11, R11, UR32 ;  /* 0x000000200b0b7c20 */ /* 0x000fc80008400000 */
[----:B------:R-:W-:Y:S01]  /*1e350*/  FFMA R11, R182, UR33, R11 ;  /* 0x00000021b60b7c23 */ /* 0x000fe2000800000b */
[----:B-1----:R-:W-:Y:S01]  /*1e360*/  @!P1 IADD3 R15, P3, P4, R3, R12, R10 ;  /* 0x0000000c030f9210 */ /* 0x002fe20007c7e00a */
[----:B------:R-:W3:Y:S03]  /*1e370*/  LDL.LU R182, [R1+0x3f4] ;  /* 0x0003f40001b67983 */ /* 0x000ee60000300800 */
        /* <DEDUP_REMOVED lines=31> */
[----:B------:R4:W3:Y:S01]  /*1e570*/  @!P1 LDG.E.U8 R11, desc[UR38][R20.64+0x99] ;  /* 0x00009926140b9981 */ /* 0x0008e2000c1e1100 */
[----:B------:R-:W-:Y:S02]  /*1e580*/  ISETP.LT.OR P2, PT, R26, 0x99, !P0 ;  /* 0x000000991a00780c */ /* 0x000fe40004741670 */
[----:B0-----:R-:W-:-:S04]  /*1e590*/  @!P1 IADD3 R14, P3, P4, R12, R14, R10 ;  /* 0x0000000e0c0e9210 */ /* 0x001fc80007c7e00a */
[----:B------:R-:W-:-:S07]  /*1e5a0*/  @!P1 IADD3.X R15, R28, R15, R9, P3, P4 ;  /* 0x0000000f1c0f9210 */ /* 0x000fce0001fe8409 */
[----:B----4-:R-:W0:Y:S01]  /*1e5b0*/  @!P2 LDC.64 R20, c[0x0][0x5c0] ;  /* 0x00017000ff14ab82 */ /* 0x010e220000000a00 */
[----:B---3--:R-:W-:-:S04]  /*1e5c0*/  LOP3.LUT R11, R11, 0xff, RZ, 0xc0, !PT ;  /* 0x000000ff0b0b7812 */ /* 0x008fc800078ec0ff */
[----:B------:R-:W-:-:S05]  /*1e5d0*/  F2FP.F16.E4M3.UNPACK_B R11, R11 ;  /* 0x0000000bff0b723e */ /* 0x000fca00020006ff */
[----:B------:R-:W-:-:S05]  /*1e5e0*/  HADD2.F32 R11, -RZ, R11.H0_H0 ;  /* 0x2000000bff0b7230 */ /* 0x000fca0000004100 */
[----:B------:R-:W-:-:S04]  /*1e5f0*/  FMUL R11, R11, UR32 ;  /* 0x000000200b0b7c20 */ /* 0x000fc80008400000 */
[----:B------:R-:W-:-:S05]  /*1e600*/  FFMA R11, R182, UR33, R11 ;  /* 0x00000021b60b7c23 */ /* 0x000fca000800000b */
[----:B-1----:R-:W-:Y:S02]  /*1e610*/  F2FP.SATFINITE.E4M3.F32.PACK_AB_MERGE_C R19, RZ, R11, RZ ;  /* 0x0000000bff13723e */ /* 0x002fe400048070ff */
[----:B------:R-:W-:-:S03]  /*1e620*/  PRMT R11, RZ, 0x7610, R11 ;  /* 0x00007610ff0b7816 */ /* 0x000fc6000000000b */
[----:B------:R1:W-:Y:S04]  /*1e630*/  @!P1 STG.E.U8 desc[UR38][R14.64+0x99], R19 ;  /* 0x000099130e009986 */ /* 0x0003e8000c101126 */
[----:B------:R-:W3:Y:S01]  /*1e640*/  @!P2 LDG.E.U8 R11, desc[UR38][R22.64+0x98] ;  /* 0x00009826160ba981 */ /* 0x000ee2000c1e1100 */
[----:B------:R-:W-:-:S04]  /*1e650*/  @!P2 IADD3 R17, P1, P3, R3, R12, R10 ;  /* 0x0000000c0311a210 */ /* 0x000fc80007b3e00a */
[----:B0-----:R-:W-:Y:S02]  /*1e660*/  @!P2 IADD3 R16, P4, R17, R20, RZ ;  /* 0x000000141110a210 */ /* 0x001fe40007f9e0ff */
[----:B------:R-:W-:-:S05]  /*1e670*/  @!P2 IADD3.X R18, R4, R28, R9, P1, P3 ;  /* 0x0000001c0412a210 */ /* 0x000fca0000fe6409 */
[----:B------:R-:W-:Y:S01]  /*1e680*/  @!P2 IMAD.X R17, R18, 0x1, R21, P4 ;  /* 0x000000011211a824 */ /* 0x000fe200020e0615 */
[----:B------:R-:W-:Y:S01]  /*1e690*/  ISETP.LT.OR P0, PT, R26, 0x9a, !P0 ;  /* 0x0000009a1a00780c */ /* 0x000fe20004701670 */
[----:B------:R-:W-:Y:S01]  /*1e6a0*/  BSSY B1, `(.L_x_39) ;  /* 0x000000b000017945 */ /* 0x000fe20003800000 */
[----:B---3--:R-:W-:-:S04]  /*1e6b0*/  LOP3.LUT R11, R11, 0xff, RZ, 0xc0, !PT ;  /* 0x000000ff0b0b7812 */ /* 0x008fc800078ec0ff */
[----:B------:R-:W-:-:S05]  /*1e6c0*/  F2FP.F16.E4M3.UNPACK_B R11, R11 ;  /* 0x0000000bff0b723e */ /* 0x000fca00020006ff */
[----:B------:R-:W-:-:S05]  /*1e6d0*/  HADD2.F32 R11, -RZ, R11.H0_H0 ;  /* 0x2000000bff0b7230 */ /* 0x000fca0000004100 */
[----:B------:R-:W-:-:S04]  /*1e6e0*/  FMUL R11, R11, UR32 ;  /* 0x000000200b0b7c20 */ /* 0x000fc80008400000 */
[----:B--2---:R-:W-:-:S05]  /*1e6f0*/  FFMA R11, R181, UR33, R11 ;  /* 0x00000021b50b7c23 */ /* 0x004fca000800000b */
[----:B-1----:R-:W-:-:S05]  /*1e700*/  F2FP.SATFINITE.E4M3.F32.PACK_AB_MERGE_C R15, RZ, R11, RZ ;  /* 0x0000000bff0f723e */ /* 0x002fca00048070ff */
[----:B------:R0:W-:Y:S01]  /*1e710*/  @!P2 STG.E.U8 desc[UR38][R16.64+0x98], R15 ;  /* 0x0000980f1000a986 */ /* 0x0001e2000c101126 */
[----:B------:R-:W-:Y:S01]  /*1e720*/  PRMT R11, RZ, 0x7610, R11 ;  /* 0x00007610ff0b7816 */ /* 0x000fe2000000000b */
[----:B------:R-:W-:Y:S06]  /*1e730*/  @P0 BRA `(.L_x_40) ;  /* 0x0000000000040947 */ /* 0x000fec0003800000 */
[----:B------:R1:W5:Y:S02]  /*1e740*/  LDG.E.U8 R11, desc[UR38][R22.64+0x99] ;  /* 0x00009926160b7981 */ /* 0x000364000c1e1100 */
.L_x_40:
[----:B------:R-:W-:Y:S05]  /*1e750*/  BSYNC B1 ;  /* 0x0000000000017941 */ /* 0x000fea0003800000 */
.L_x_39:
[----:B------:R-:W-:Y:S05]  /*1e760*/  @P0 BRA `(.L_x_41) ;  /* 0x000000a4000c0947 */ /* 0x000fea0003800000 */
[----:B------:R-:W2:Y:S01]  /*1e770*/  LDL.LU R14, [R1+0x3fc] ;  /* 0x0003fc00010e7983 */ /* 0x000ea20000300800 */
[----:B-----5:R-:W-:Y:S01]  /*1e780*/  LOP3.LUT R11, R11, 0xff, RZ, 0xc0, !PT ;  /* 0x000000ff0b0b7812 */ /* 0x020fe200078ec0ff */
[----:B------:R-:W-:Y:S01]  /*1e790*/  ULDC.64 UR10, c[0x0][0x5c0] ;  /* 0x00017000000a7ab9 */ /* 0x000fe20000000a00 */
[----:B------:R-:W-:Y:S02]  /*1e7a0*/  IADD3 R12, P0, P1, R3, R12, R10 ;  /* 0x0000000c030c7210 */ /* 0x000fe4000791e00a */
[----:B------:R-:W-:Y:S02]  /*1e7b0*/  F2FP.F16.E4M3.UNPACK_B R11, R11 ;  /* 0x0000000bff0b723e */ /* 0x000fe400020006ff */
[----:B------:R-:W-:Y:S02]  /*1e7c0*/  IADD3.X R28, R4, R28, R9, P0, P1 ;  /* 0x0000001c041c7210 */ /* 0x000fe400007e2409 */
[----:B------:R-:W-:Y:S01]  /*1e7d0*/  IADD3 R12, P0, R12, UR10, RZ ;  /* 0x0000000a0c0c7c10 */ /* 0x000fe2000ff1e0ff */
[----:B------:R-:W-:-:S03]  /*1e7e0*/  HADD2.F32 R11, -RZ, R11.H0_H0 ;  /* 0x2000000bff0b7230 */ /* 0x000fc60000004100 */
[----:B------:R-:W-:Y:S02]  /*1e7f0*/  IADD3.X R13, R28, UR11, RZ, P0, !PT ;  /* 0x0000000b1c0d7c10 */ /* 0x000fe400087fe4ff */
[----:B------:R-:W-:-:S04]  /*1e800*/  FMUL R11, R11, UR32 ;  /* 0x000000200b0b7c20 */ /* 0x000fc80008400000 */
[----:B--2---:R-:W-:-:S05]  /*1e810*/  FFMA R11, R14, UR33, R11 ;  /* 0x000000210e0b7c23 */ /* 0x004fca000800000b */
[----:B------:R-:W-:-:S05]  /*1e820*/  F2FP.SATFINITE.E4M3.F32.PACK_AB_MERGE_C R11, RZ, R11, RZ ;  /* 0x0000000bff0b723e */ /* 0x000fca00048070ff */
[----:B------:R2:W-:Y:S01]  /*1e830*/  STG.E.U8 desc[UR38][R12.64+0x99], R11 ;  /* 0x0000990b0c007986 */ /* 0x0005e2000c101126 */
[----:B------:R-:W-:Y:S05]  /*1e840*/  BRA `(.L_x_41) ;  /* 0x000000a000d47947 */ /* 0x000fea0003800000 */
.L_x_38:
[----:B------:R-:W-:Y:S01]  /*1e850*/  ISETP.GE.AND P6, PT, R11, 0x1, PT ;  /* 0x000000010b00780c */ /* 0x000fe20003fc6270 */
[----:B------:R-:W2:Y:S03]  /*1e860*/  LDL.LU R29, [R1+0x80] ;  /* 0x00008000011d7983 */ /* 0x000ea60000300800 */
[----:B------:R-:W-:Y:S01]  /*1e870*/  ISETP.LT.OR P0, PT, R26, 0x1, !P6 ;  /* 0x000000011a00780c */ /* 0x000fe20007701670 */
[----:B------:R-:W-:Y:S01]  /*1e880*/  FMUL R14, R14, UR33 ;  /* 0x000000210e0e7c20 */ /* 0x000fe20008400000 */
        /* <DEDUP_REMOVED lines=8> */
[----:B-1---5:R-:W-:Y:S01]  /*1e910*/  LOP3.LUT R0, R0, 0xfffffffe, RZ, 0xc0, !PT ;  /* 0xfffffffe00007812 */ /* 0x022fe200078ec0ff */
[----:B------:R-:W-:Y:S01]  /*1e920*/  FMUL R23, R23, UR33 ;  /* 0x0000002117177c20 */ /* 0x000fe20008400000 */
[----:B------:R-:W3:Y:S01]  /*1e930*/  LDL.LU R27, [R1+0x84] ;  /* 0x00008400011b7983 */ /* 0x000ee20000300800 */
[----:B------:R-:W0:Y:S01]  /*1e940*/  @!P0 LDC.64 R24, c[0x0][0x5c0] ;  /* 0x00017000ff188b82 */ /* 0x000e220000000a00 */
[----:B------:R-:W-:Y:S01]  /*1e950*/  F2FP.SATFINITE.E4M3.F32.PACK_AB_MERGE_C R14, RZ, R14, RZ ;  /* 0x0000000eff0e723e */ /* 0x000fe200048070ff */
[----:B------:R-:W-:Y:S01]  /*1e960*/  FMUL R232, R232, UR33 ;  /* 0x00000021e8e87c20 */ /* 0x000fe20008400000 */
        /* <DEDUP_REMOVED lines=10> */
[----:B------:R-:W-:-:S02]  /*1ea10*/  F2FP.SATFINITE.E4M3.F32.PACK_AB_MERGE_C R20, RZ, R20, RZ ;  /* 0x00000014ff14723e */ /* 0x000fc400048070ff */
[----:B------:R-:W-:Y:S02]  /*1ea20*/  F2FP.SATFINITE.E4M3.F32.PACK_AB_MERGE_C R21, RZ, R21, RZ ;  /* 0x00000015ff15723e */ /* 0x000fe400048070ff */
[----:B------:R-:W-:Y:S02]  /*1ea30*/  F2FP.SATFINITE.E4M3.F32.PACK_AB_MERGE_C R22, RZ, R22, RZ ;  /* 0x00000016ff16723e */ /* 0x000fe400048070ff */
[----:B------:R-:W-:Y:S02]  /*1ea40*/  F2FP.SATFINITE.E4M3.F32.PACK_AB_MERGE_C R23, RZ, R23, RZ ;  /* 0x00000017ff17723e */ /* 0x000fe400048070ff */
[----:B------:R-:W-:Y:S02]  /*1ea50*/  F2FP.SATFINITE.E4M3.F32.PACK_AB_MERGE_C R232, RZ, R232, RZ ;  /* 0x000000e8ffe8723e */ /* 0x000fe400048070ff */
[----:B------:R-:W-:Y:S02]  /*1ea60*/  LOP3.LUT R5, R5, 0xfeffffff, RZ, 0xc0, !PT ;  /* 0xfeffffff05057812 */ /* 0x000fe400078ec0ff */
[----:B0-----:R-:W-:-:S02]  /*1ea70*/  @!P0 IADD3 R24, P1, R12, R24, RZ ;  /* 0x000000180c188210 */ /* 0x001fc40007f3e0ff */
[----:B------:R-:W-:Y:S02]  /*1ea80*/  F2FP.SATFINITE.E4M3.F32.PACK_AB_MERGE_C R233, RZ, R233, RZ ;  /* 0x000000e9ffe9723e */ /* 0x000fe400048070ff */
[----:B------:R-:W-:Y:S01]  /*1ea90*/  F2FP.SATFINITE.E4M3.F32.PACK_AB_MERGE_C R234, RZ, R234, RZ ;  /* 0x000000eaffea723e */ /* 0x000fe200048070ff */
[----:B------:R-:W-:Y:S01]  /*1eaa0*/  @!P0 IMAD.X R25, R28, 0x1, R25, P1 ;  /* 0x000000011c198824 */ /* 0x000fe200008e0619 */
[----:B------:R-:W-:Y:S02]  /*1eab0*/  F2FP.SATFINITE.E4M3.F32.PACK_AB_MERGE_C R235, RZ, R235, RZ ;  /* 0x000000ebffeb723e */ /* 0x000fe400048070ff */
[----:B------:R-:W-:Y:S02]  /*1eac0*/  F2FP.SATFINITE.E4M3.F32.PACK_AB_MERGE_C R236, RZ, R236, RZ ;  /* 0x000000ecffec723e */ /* 0x000fe400048070ff */
[----:B------:R0:W-:Y:S01]  /*1ead0*/  @!P0 STG.E.U8 desc[UR38][R24.64], R14 ;  /* 0x0000000e18008986 */ /* 0x0001e2000c101126 */
[----:B------:R-:W-:Y:S02]  /*1eae0*/  ISETP.LT.OR P0, PT, R26, 0x2, !P6 ;  /* 0x000000021a00780c */ /* 0x000fe40007701670 */
[----:B------:R-:W-:-:S11]  /*1eaf0*/  F2FP.SATFINITE.E4M3.F32.PACK_AB_MERGE_C R237, RZ, R237, RZ ;  /* 0x000000edffed723e */ /* 0x000fd600048070ff */
[----:B0-----:R-:W0:Y:S02]  /*1eb00*/  @!P0 LDC.64 R24, c[0x0][0x5c0] ;  /* 0x00017000ff188b82 */ /* 0x001e240000000a00 */
[----:B0-----:R-:W-:-:S05]  /*1eb10*/  @!P0 IADD3 R14, P1, R12, R24, RZ ;  /* 0x000000180c0e8210 */ /* 0x001fca0007f3e0ff */
[----:B------:R-:W-:Y:S01]  /*1eb20*/  @!P0 IMAD.X R15, R28, 0x1, R25, P1 ;  /* 0x000000011c0f8824 */ /* 0x000fe200008e0619 */
[----:B------:R-:W-:-:S04]  /*1eb30*/  ISETP.GE.AND P1, PT, R11, 0x9, PT ;  /* 0x000000090b00780c */ /* 0x000fc80003f26270 */
[----:B------:R0:W-:Y:S01]  /*1eb40*/  @!P0 STG.E.U8 desc[UR38][R14.64+0x1], R13 ;  /* 0x0000010d0e008986 */ /* 0x0001e2000c101126 */
[----:B------:R-:W-:-:S08]  /*1eb50*/  ISETP.LT.OR P0, PT, R26, 0x1, !P1 ;  /* 0x000000011a00780c */ /* 0x000fd00004f01670 */
[----:B------:R-:W-:-:S04]  /*1eb60*/  @P1 LOP3.LUT R5, R5, 0x1000000, RZ, 0xfc, !PT ;  /* 0x0100000005051812 */ /* 0x000fc800078efcff */
[----:B------:R-:W-:Y:S01]  /*1eb70*/  LOP3.LUT R5, R5, 0xfbffffff, RZ, 0xc0, !PT ;  /* 0xfbffffff05057812 */ /* 0x000fe200078ec0ff */
[----:B0-----:R-:W0:Y:S02]  /*1eb80*/  @!P0 LDC.64 R14, c[0x0][0x5c0] ;  /* 0x00017000ff0e8b82 */ /* 0x001e240000000a00 */
[----:B0-----:R-:W-:-:S04]  /*1eb90*/  @!P0 IADD3 R14, P2, P3, R12, R14, R3 ;  /* 0x0000000e0c0e8210 */ /* 0x001fc80007b5e003 */
[----:B------:R-:W-:Y:S02]  /*1eba0*/  @!P0 IADD3.X R15, R28, R15, R4, P2, P3 ;  /* 0x0000000f1c0f8210 */ /* 0x000fe400017e6404 */
[----:B------:R-:W-:-:S03]  /*1ebb0*/  ISETP.LT.OR P2, PT, R26, 0x2, !P1 ;  /* 0x000000021a00780c */ /* 0x000fc60004f41670 */
[----:B------:R0:W-:Y:S01]  /*1ebc0*/  @!P0 STG.E.U8 desc[UR38][R14.64], R16 ;  /* 0x000000100e008986 */ /* 0x0001e2000c101126 */
[----:B------:R-:W-:-:S09]  /*1ebd0*/  ISETP.LT.OR P0, PT, R26, 0x9, !P6 ;  /* 0x000000091a00780c */ /* 0x000fd20007701670 */
[----:B0-----:R-:W0:Y:S02]  /*1ebe0*/  @!P2 LDC.64 R14, c[0x0][0x5c0] ;  /* 0x00017000ff0eab82 */ /* 0x001e240000000a00 */
[----:B0-----:R-:W-:-:S04]  /*1ebf0*/  @!P2 IADD3 R14, P3, P4, R12, R14, R3 ;  /* 0x0000000e0c0ea210 */ /* 0x001fc80007c7e003 */
[----:B------:R-:W-:-:S05]  /*1ec00*/  @!P2 IADD3.X R15, R28, R15, R4, P3, P4 ;  /* 0x0000000f1c0fa210 */ /* 0x000fca0001fe8404 */
[----:B------:R0:W-:Y:S01]  /*1ec10*/  @!P2 STG.E.U8 desc[UR38][R14.64+0x1], R17 ;  /* 0x000001110e00a986 */ /* 0x0001e2000c101126 */
[----:B------:R-:W-:Y:S01]  /*1ec20*/  ISETP.LT.OR P2, PT, R26, 0xa, !P6 ;  /* 0x0000000a1a00780c */ /* 0x000fe20007741670 */
[----:B0-----:R-:W0:Y:S02]  /*1ec30*/  @!P0 LDC.64 R14, c[0x0][0x5c0] ;  /* 0x00017000ff0e8b82 */ /* 0x001e240000000a00 */
[----:B0-----:R-:W-:-:S05]  /*1ec40*/  @!P0 IADD3 R14, P3, R12, R14, RZ ;  /* 0x0000000e0c0e8210 */ /* 0x001fca0007f7e0ff */
[----:B------:R-:W-:Y:S01]  /*1ec50*/  @!P0 IMAD.X R15, R28, 0x1, R15, P3 ;  /* 0x000000011c0f8824 */ /* 0x000fe200018e060f */
[----:B------:R-:W-:-:S04]  /*1ec60*/  ISETP.LT.OR P3, PT, R26, 0x9, !P1 ;  /* 0x000000091a00780c */ /* 0x000fc80004f61670 */
[----:B------:R0:W-:Y:S09]  /*1ec70*/  @!P0 STG.E.U8 desc[UR38][R14.64+0x8], R18 ;  /* 0x000008120e008986 */ /* 0x0001f2000c101126 */
[----:B------:R-:W1:Y:S08]  /*1ec80*/  @!P3 LDC.64 R16, c[0x0][0x5c0] ;  /* 0x00017000ff10bb82 */ /* 0x000e700000000a00 */
[----:B0-----:R-:W0:Y:S02]  /*1ec90*/  @!P2 LDC.64 R14, c[0x0][0x5c0] ;  /* 0x00017000ff0eab82 */ /* 0x001e240000000a00 */
[----:B0-----:R-:W-:-:S05]  /*1eca0*/  @!P2 IADD3 R14, P0, R12, R14, RZ ;  /* 0x0000000e0c0ea210 */ /* 0x001fca0007f1e0ff */
[----:B------:R-:W-:-:S05]  /*1ecb0*/  @!P2 IMAD.X R15, R28, 0x1, R15, P0 ;  /* 0x000000011c0fa824 */ /* 0x000fca00000e060f */
[----:B------:R1:W-:Y:S01]  /*1ecc0*/  @!P2 STG.E.U8 desc[UR38][R14.64+0x9], R19 ;  /* 0x000009130e00a986 */ /* 0x0003e2000c101126 */
[----:B------:R-:W-:Y:S02]  /*1ecd0*/  ISETP.LT.OR P2, PT, R26, 0xa, !P1 ;  /* 0x0000000a1a00780c */ /* 0x000fe40004f41670 */
[----:B-1----:R-:W-:Y:S01]  /*1ece0*/  @!P3 IADD3 R14, P0, P4, R12, R16, R3 ;  /* 0x000000100c0eb210 */ /* 0x002fe20007c1e003 */
[----:B--2---:R-:W-:Y:S02]  /*1ecf0*/  FMUL R13, R29, UR33 ;  /* 0x000000211d0d7c20 */ /* 0x004fe40008400000 */
[----:B------:R-:W2:Y:S01]  /*1ed00*/  LDL.LU R29, [R1+0x88] ;  /* 0x00008800011d7983 */ /* 0x000ea20000300800 */
[----:B------:R-:W-:Y:S02]  /*1ed10*/  @!P3 IADD3.X R15, R28, R17, R4, P0, P4 ;  /* 0x000000111c0fb210 */ /* 0x000fe400007e8404 */
[----:B------:R-:W-:-:S05]  /*1ed20*/  ISETP.LT.OR P0, PT, R26, 0x11, !P1 ;  /* 0x000000111a00780c */ /* 0x000fca0004f01670 */
[----:B------:R-:W0:Y:S01]  /*1ed30*/  @!P2 LDC.64 R16, c[0x0][0x5c0] ;  /* 0x00017000ff10ab82 */ /* 0x000e220000000a00 */
[----:B------:R-:W4:Y:S04]  /*1ed40*/  LDL.LU R38, [R1+0x8c] ;  /* 0x00008c0001267983 */ /* 0x000f280000300800 */
[----:B------:R1:W-:Y:S03]  /*1ed50*/  @!P3 STG.E.U8 desc[UR38][R14.64+0x8], R20 ;  /* 0x000008140e00b986 */ /* 0x0003e6000c101126 */
[----:B-1----:R-:W1:Y:S01]  /*1ed60*/  @!P0 LDC.64 R14, c[0x0][0x5c0] ;  /* 0x00017000ff0e8b82 */ /* 0x002e620000000a00 */
[----:B0-----:R-:W-:-:S04]  /*1ed70*/  @!P2 IADD3 R16, P3, P4, R12, R16, R3 ;  /* 0x000000100c10a210 */ /* 0x001fc80007c7e003 */
[----:B------:R-:W-:-:S05]  /*1ed80*/  @!P2 IADD3.X R17, R28, R17, R4, P3, P4 ;  /* 0x000000111c11a210 */ /* 0x000fca0001fe8404 */
[----:B------:R-:W-:Y:S01]  /*1ed90*/  @!P2 STG.E.U8 desc[UR38][R16.64+0x9], R21 ;  /* 0x000009151000a986 */ /* 0x000fe2000c101126 */
[----:B-1----:R-:W-:-:S04]  /*1eda0*/  @!P0 IADD3 R18, P3, P4, R12, R14, R3 ;  /* 0x0000000e0c128210 */ /* 0x002fc80007c7e003 */
[----:B------:R-:W-:Y:S02]  /*1edb0*/  @!P0 IADD3.X R19, R28, R15, R4, P3, P4 ;  /* 0x0000000f1c138210 */ /* 0x000fe40001fe8404 */
[----:B------:R-:W-:-:S13]  /*1edc0*/  ISETP.LT.OR P4, PT, R26, 0x12, !P1 ;  /* 0x000000121a00780c */ /* 0x000fda0004f81670 */
[----:B------:R-:W0:Y:S02]  /*1edd0*/  @!P4 LDC.64 R14, c[0x0][0x5c0] ;  /* 0x00017000ff0ecb82 */ /* 0x000e240000000a00 */
[----:B0-----:R-:W-:-:S04]  /*1ede0*/  @!P4 IADD3 R30, P3, P5, R12, R14, R3 ;  /* 0x0000000e0c1ec210 */ /* 0x001fc80007d7e003 */
[----:B------:R-:W-:Y:S02]  /*1edf0*/  @!P4 IADD3.X R31, R28, R15, R4, P3, P5 ;  /* 0x0000000f1c1fc210 */ /* 0x000fe40001fea404 */
[C---:B------:R-:W-:Y:S02]  /*1ee00*/  ISETP.LT.OR P3, PT, R26.reuse, 0x11, !P6 ;  /* 0x000000111a00780c */ /* 0x040fe40007761670 */
[----:B------:R-:W-:-:S11]  /*1ee10*/  ISETP.LT.OR P5, PT, R26, 0x19, !P1 ;  /* 0x000000191a00780c */ /* 0x000fd60004fa1670 */
[----:B------:R-:W0:Y:S02]  /*1ee20*/  @!P3 LDC.64 R14, c[0x0][0x5c0] ;  /* 0x00017000ff0ebb82 */ /* 0x000e240000000a00 */
[----:B------:R-:W-:Y:S02]  /*1ee30*/  @P5 LOP3.LUT R0, R0, 0x1, RZ, 0xfc, !PT ;  /* 0x0000000100005812 */ /* 0x000fe400078efcff */
[----:B0-----:R-:W-:-:S05]  /*1ee40*/  @!P3 IADD3 R14, P2, R12, R14, RZ ;  /* 0x0000000e0c0eb210 */ /* 0x001fca0007f5e0ff */
[----:B------:R-:W-:-:S05]  /*1ee50*/  @!P3 IMAD.X R15, R28, 0x1, R15, P2 ;  /* 0x000000011c0fb824 */ /* 0x000fca00010e060f */
[----:B------:R0:W-:Y:S02]  /*1ee60*/  @!P3 STG.E.U8 desc[UR38][R14.64+0x10], R22 ;  /* 0x000010160e00b986 */ /* 0x0001e4000c101126 */
[----:B0-----:R-:W0:Y:S02]  /*1ee70*/  @!P5 LDC.64 R14, c[0x0][0x5c0] ;  /* 0x00017000ff0edb82 */ /* 0x001e240000000a00 */
[----:B0-----:R-:W-:-:S04]  /*1ee80*/  @!P5 IADD3 R32, P2, P3, R12, R14, R3 ;  /* 0x0000000e0c20d210 */ /* 0x001fc80007b5e003 */
[----:B------:R-:W-:Y:S02]  /*1ee90*/  @!P5 IADD3.X R33, R28, R15, R4, P2, P3 ;  /* 0x0000000f1c21d210 */ /* 0x000fe400017e6404 */
[C---:B------:R-:W-:Y:S02]  /*1eea0*/  ISETP.LT.OR P2, PT, R26.reuse, 0x12, !P6 ;  /* 0x000000121a00780c */ /* 0x040fe40007741670 */
[----:B------:R-:W-:Y:S02]  /*1eeb0*/  ISETP.LT.OR P5, PT, R26, 0x1a, !P1 ;  /* 0x0000001a1a00780c */ /* 0x000fe40004fa1670 */
[C---:B------:R-:W-:Y:S02]  /*1eec0*/  LOP3.LUT P1, RZ, R0.reuse, 0x1, RZ, 0xc0, !PT ;  /* 0x0000000100ff7812 */ /* 0x040fe4000782c0ff */
[----:B------:R-:W-:-:S07]  /*1eed0*/  LOP3.LUT R0, R0, 0xfffffffb, RZ, 0xc0, !PT ;  /* 0xfffffffb00007812 */ /* 0x000fce00078ec0ff */
[----:B------:R-:W0:Y:S04]  /*1eee0*/  @!P2 LDC.64 R14, c[0x0][0x5c0] ;  /* 0x00017000ff0eab82 */ /* 0x000e280000000a00 */
[----:B------:R-:W-:-:S04]  /*1eef0*/  @P1 LOP3.LUT R5, R5, 0x4000000, RZ, 0xfc, !PT ;  /* 0x0400000005051812 */ /* 0x000fc800078efcff */
[----:B------:R-:W-:-:S04]  /*1ef00*/  LOP3.LUT R5, R5, 0xf7ffffff, RZ, 0xc0, !PT ;  /* 0xf7ffffff05057812 */ /* 0x000fc800078ec0ff */
[----:B------:R-:W-:Y:S02]  /*1ef10*/  @P5 LOP3.LUT R5, R5, 0x8000000, RZ, 0xfc, !PT ;  /* 0x0800000005055812 */ /* 0x000fe400078efcff */
[----:B0-----:R-:W-:-:S05]  /*1ef20*/  @!P2 IADD3 R14, P3, R12, R14, RZ ;  /* 0x0000000e0c0ea210 */ /* 0x001fca0007f7e0ff */
[----:B------:R-:W-:-:S05]  /*1ef30*/  @!P2 IMAD.X R15, R28, 0x1, R15, P3 ;  /* 0x000000011c0fa824 */ /* 0x000fca00018e060f */
[----:B------:R0:W-:Y:S04]  /*1ef40*/  @!P2 STG.E.U8 desc[UR38][R14.64+0x11], R23 ;  /* 0x000011170e00a986 */ /* 0x0001e8000c101126 */
[----:B------:R-:W-:Y:S04]  /*1ef50*/  @!P0 STG.E.U8 desc[UR38][R18.64+0x10], R232 ;  /* 0x000010e812008986 */ /* 0x000fe8000c101126 */
[----:B------:R-:W-:Y:S01]  /*1ef60*/  @!P4 STG.E.U8 desc[UR38][R30.64+0x11], R233 ;  /* 0x000011e91e00c986 */ /* 0x000fe2000c101126 */
[----:B0-----:R-:W0:Y:S02]  /*1ef70*/  @!P5 LDC.64 R14, c[0x0][0x5c0] ;  /* 0x00017000ff0edb82 */ /* 0x001e240000000a00 */
[----:B0-----:R-:W-:-:S04]  /*1ef80*/  @!P5 IADD3 R24, P2, P3, R12, R14, R3 ;  /* 0x0000000e0c18d210 */ /* 0x001fc80007b5e003 */
[----:B------:R-:W-:Y:S02]  /*1ef90*/  @!P5 IADD3.X R25, R28, R15, R4, P2, P3 ;  /* 0x0000000f1c19d210 */ /* 0x000fe400017e6404 */
[----:B------:R-:W-:-:S04]  /*1efa0*/  ISETP.GE.AND P3, PT, R11, 0x81, PT ;  /* 0x000000810b00780c */ /* 0x000fc80003f66270 */
[C---:B------:R-:W-:Y:S02]  /*1efb0*/  ISETP.LT.OR P0, PT, R26.reuse, 0x1, !P3 ;  /* 0x000000011a00780c */ /* 0x040fe40005f01670 */
[----:B------:R-:W-:-:S11]  /*1efc0*/  ISETP.LT.OR P5, PT, R26, 0x9, !P3 ;  /* 0x000000091a00780c */ /* 0x000fd60005fa1670 */
[----:B------:R-:W0:Y:S02]  /*1efd0*/  @!P0 LDC.64 R14, c[0x0][0x5c0] ;  /* 0x00017000ff0e8b82 */ /* 0x000e240000000a00 */
[----:B------:R-:W-:-:S04]  /*1efe0*/  @P5 LOP3.LUT R0, R0, 0x4, RZ, 0xfc, !PT ;  /* 0x0000000400005812 */ /* 0x000fc800078efcff */
[----:B------:R-:W-:Y:S02]  /*1eff0*/  LOP3.LUT R0, R0, 0xfffffffd, RZ, 0xc0, !PT ;  /* 0xfffffffd00007812 */ /* 0x000fe400078ec0ff */
[----:B0-----:R-:W-:-:S04]  /*1f000*/  @!P0 IADD3 R20, P2, P6, R12, R14, R8 ;  /* 0x0000000e0c148210 */ /* 0x001fc80007e5e008 */
[----:B------:R-:W-:Y:S02]  /*1f010*/  @!P0 IADD3.X R21, R28, R15, R7, P2, P6 ;  /* 0x0000000f1c158210 */ /* 0x000fe400017ec407 */
[----:B------:R-:W-:-:S13]  /*1f020*/  ISETP.LT.OR P2, PT, R26, 0x2, !P3 ;  /* 0x000000021a00780c */ /* 0x000fda0005f41670 */
[----:B------:R-:W0:Y:S02]  /*1f030*/  @!P2 LDC.64 R14, c[0x0][0x5c0] ;  /* 0x00017000ff0eab82 */ /* 0x000e240000000a00 */
[----:B0-----:R-:W-:-:S04]  /*1f040*/  @!P2 IADD3 R16, P1, P6, R12, R14, R8 ;  /* 0x0000000e0c10a210 */ /* 0x001fc80007e3e008 */
[----:B------:R-:W-:Y:S02]  /*1f050*/  @!P2 IADD3.X R17, R28, R15, R7, P1, P6 ;  /* 0x0000000f1c11a210 */ /* 0x000fe40000fec407 */
[----:B------:R-:W-:-:S04]  /*1f060*/  ISETP.GE.AND P1, PT, R11, 0x1, PT ;  /* 0x000000010b00780c */ /* 0x000fc80003f26270 */
[----:B------:R-:W-:-:S13]  /*1f070*/  ISETP.LT.OR P4, PT, R26, 0x19, !P1 ;  /* 0x000000191a00780c */ /* 0x000fda0004f81670 */
[----:B------:R-:W0:Y:S02]  /*1f080*/  @!P4 LDC.64 R14, c[0x0][0x5c0] ;  /* 0x00017000ff0ecb82 */ /* 0x000e240000000a00 */
        /* <DEDUP_REMOVED lines=8> */
[----:B------:R-:W-:-:S09]  /*1f110*/  LOP3.LUT P5, RZ, R5, 0x8000000, RZ, 0xc0, !PT ;  /* 0x0800000005ff7812 */ /* 0x000fd200078ac0ff */
[----:B------:R-:W0:Y:S02]  /*1f120*/  @!P4 LDC.64 R14, c[0x0][0x5c0] ;  /* 0x00017000ff0ecb82 */ /* 0x000e240000000a00 */
[----:B------:R-:W-:Y:S02]  /*1f130*/  @P1 LOP3.LUT R0, R0, 0x2, RZ, 0xfc, !PT ;  /* 0x0000000200001812 */ /* 0x000fe400078efcff */
[----:B------:R-:W-:Y:S02]  /*1f140*/  F2FP.SATFINITE.E4M3.F32.PACK_AB_MERGE_C R13, RZ, R13, RZ ;  /* 0x0000000dff0d723e */ /* 0x000fe400048070ff */
[----:B------:R-:W-:Y:S02]  /*1f150*/  LOP3.LUT R0, R0, 0xffffffef, RZ, 0xc0, !PT ;  /* 0xffffffef00007812 */ /* 0x000fe400078ec0ff */
[----:B0-----:R-:W-:-:S05]  /*1f160*/  @!P4 IADD3 R14, P6, R12, R14, RZ ;  /* 0x0000000e0c0ec210 */ /* 0x001fca0007fde0ff */
[----:B------:R-:W-:-:S05]  /*1f170*/  @!P4 IMAD.X R15, R28, 0x1, R15, P6 ;  /* 0x000000011c0fc824 */ /* 0x000fca00030e060f */
[----:B------:R0:W-:Y:S02]  /*1f180*/  @!P4 STG.E.U8 desc[UR38][R14.64+0x19], R235 ;  /* 0x000019eb0e00c986 */ /* 0x0001e4000c101126 */
[----:B0-----:R-:W0:Y:S02]  /*1f190*/  @!P1 LDC.64 R14, c[0x0][0x5c0] ;  /* 0x00017000ff0e9b82 */ /* 0x001e240000000a00 */
[----:B0-----:R-:W-:-:S04]  /*1f1a0*/  @!P1 IADD3 R18, P4, P6, R12, R14, R8 ;  /* 0x0000000e0c129210 */ /* 0x001fc80007e9e008 */
[----:B------:R-:W-:Y:S02]  /*1f1b0*/  @!P1 IADD3.X R19, R28, R15, R7, P4, P6 ;  /* 0x0000000f1c139210 */ /* 0x000fe400027ec407 */
[C---:B------:R-:W-:Y:S02]  /*1f1c0*/  LOP3.LUT P1, RZ, R5.reuse, 0x4000000, RZ, 0xc0, !PT ;  /* 0x0400000005ff7812 */ /* 0x040fe4000782c0ff */
[----:B------:R-:W-:-:S11]  /*1f1d0*/  LOP3.LUT R5, R5, 0xfdffffff, RZ, 0xc0, !PT ;  /* 0xfdffffff05057812 */ /* 0x000fd600078ec0ff */
[----:B------:R-:W-:Y:S01]  /*1f1e0*/  @!P1 STG.E.U8 desc[UR38][R32.64+0x18], R236 ;  /* 0x000018ec20009986 */ /* 0x000fe2000c101126 */
[----:B------:R-:W-:-:S03]  /*1f1f0*/  ISETP.LT.OR P1, PT, R26, 0x11, !P3 ;  /* 0x000000111a00780c */ /* 0x000fc60005f21670 */
[----:B------:R-:W-:Y:S04]  /*1f200*/  @!P5 STG.E.U8 desc[UR38][R24.64+0x19], R237 ;  /* 0x000019ed1800d986 */ /* 0x000fe8000c101126 */
[----:B------:R3:W-:Y:S06]  /*1f210*/  @!P0 STG.E.U8 desc[UR38][R20.64], R13 ;  /* 0x0000000d14008986 */ /* 0x0007ec000c101126 */
[----:B------:R-:W0:Y:S01]  /*1f220*/  @!P1 LDC.64 R14, c[0x0][0x5c0] ;  /* 0x00017000ff0e9b82 */ /* 0x000e220000000a00 */
[----:B------:R-:W-:Y:S01]  /*1f230*/  @P1 LOP3.LUT R5, R5, 0x2000000, RZ, 0xfc, !PT ;  /* 0x0200000005051812 */ /* 0x000fe200078efcff */
[----:B---3--:R-:W-:-:S02]  /*1f240*/  FMUL R13, R27, UR33 ;  /* 0x000000211b0d7c20 */ /* 0x008fc40008400000 */
[----:B------:R-:W3:Y:S03]  /*1f250*/  LDL.LU R27, [R1+0x90] ;  /* 0x00009000011b7983 */ /* 0x000ee60000300800 */
[----:B------:R-:W-:-:S05]  /*1f260*/  F2FP.SATFINITE.E4M3.F32.PACK_AB_MERGE_C R13, RZ, R13, RZ ;  /* 0x0000000dff0d723e */ /* 0x000fca00048070ff */
[----:B------:R2:W-:Y:S01]  /*1f270*/  @!P2 STG.E.U8 desc[UR38][R16.64+0x1], R13 ;  /* 0x0000010d1000a986 */ /* 0x0005e2000c101126 */
[----:B0-----:R-:W-:Y:S01]  /*1f280*/  @!P1 IADD3 R32, P4, P6, R12, R14, R8 ;  /* 0x0000000e0c209210 */ /* 0x001fe20007e9e008 */
[----:B--2---:R-:W-:-:S03]  /*1f290*/  FMUL R13, R29, UR33 ;  /* 0x000000211d0d7c20 */ /* 0x004fc60008400000 */
[----:B------:R-:W-:Y:S01]  /*1f2a0*/  @!P1 IADD3.X R33, R28, R15, R7, P4, P6 ;  /* 0x0000000f1c219210 */ /* 0x000fe200027ec407 */
[----:B------:R-:W2:Y:S01]  /*1f2b0*/  LDL.LU R29, [R1+0x94] ;  /* 0x00009400011d7983 */ /* 0x000ea20000300800 */
[C---:B------:R-:W-:Y:S02]  /*1f2c0*/  ISETP.LT.OR P1, PT, R26.reuse, 0x12, !P3 ;  /* 0x000000121a00780c */ /* 0x040fe40005f21670 */
[----:B------:R-:W-:Y:S01]  /*1f2d0*/  ISETP.LT.OR P0, PT, R26, 0x1a, !P3 ;  /* 0x0000001a1a00780c */ /* 0x000fe20005f01670 */
[----:B------:R-:W2:Y:S10]  /*1f2e0*/  LDL.LU R40, [R1+0x98] ;  /* 0x0000980001287983 */ /* 0x000eb40000300800 */
[----:B------:R-:W0:Y:S01]  /*1f2f0*/  @!P1 LDC.64 R14, c[0x0][0x5c0] ;  /* 0x00017000ff0e9b82 */ /* 0x000e220000000a00 */
[----:B------:R-:W-:-:S04]  /*1f300*/  @P1 LOP3.LUT R0, R0, 0x10, RZ, 0xfc, !PT ;  /* 0x0000001000001812 */ /* 0x000fc800078efcff */
[----:B------:R-:W-:Y:S02]  /*1f310*/  LOP3.LUT R0, R0, 0xffffffdf, RZ, 0xc0, !PT ;  /* 0xffffffdf00007812 */ /* 0x000fe400078ec0ff */
        /* <DEDUP_REMOVED lines=8> */
[----:B------:R-:W-:Y:S02]  /*1f3a0*/  @P3 LOP3.LUT R5, R5, 0x100000, RZ, 0xfc, !PT ;  /* 0x0010000005053812 */ /* 0x000fe400078efcff */
[----:B------:R-:W-:Y:S02]  /*1f3b0*/  LOP3.LUT P3, RZ, R0, 0x40, RZ, 0xc0, !PT ;  /* 0x0000004000ff7812 */ /* 0x000fe4000786c0ff */
[----:B0-----:R-:W-:-:S04]  /*1f3c0*/  @!P1 IADD3 R34, P4, P5, R12, R14, R8 ;  /* 0x0000000e0c229210 */ /* 0x001fc80007d9e008 */
[----:B------:R-:W-:-:S07]  /*1f3d0*/  @!P1 IADD3.X R35, R28, R15, R7, P4, P5 ;  /* 0x0000000f1c239210 */ /* 0x000fce00027ea407 */
[----:B------:R-:W0:Y:S02]  /*1f3e0*/  @!P3 LDC.64 R14, c[0x0][0x5c0] ;  /* 0x00017000ff0ebb82 */ /* 0x000e240000000a00 */
[----:B0-----:R-:W-:-:S04]  /*1f3f0*/  @!P3 IADD3 R20, P0, P4, R12, R14, R8 ;  /* 0x0000000e0c14b210 */ /* 0x001fc80007c1e008 */
[----:B------:R-:W-:Y:S02]  /*1f400*/  @!P3 IADD3.X R21, R28, R15, R7, P0, P4 ;  /* 0x0000000f1c15b210 */ /* 0x000fe400007e8407 */
[----:B------:R-:W-:-:S04]  /*1f410*/  ISETP.GE.AND P0, PT, R11, 0x89, PT ;  /* 0x000000890b00780c */ /* 0x000fc80003f06270 */
[----:B------:R-:W-:Y:S02]  /*1f420*/  ISETP.LT.OR P4, PT, R26, 0x1, !P0 ;  /* 0x000000011a00780c */ /* 0x000fe40004781670 */
[----:B------:R-:W-:-:S11]  /*1f430*/  ISETP.GE.AND P1, PT, R11, 0x101, PT ;  /* 0x000001010b00780c */ /* 0x000fd60003f26270 */
[----:B------:R-:W0:Y:S01]  /*1f440*/  @!P4 LDC.64 R16, c[0x0][0x5c0] ;  /* 0x00017000ff10cb82 */ /* 0x000e220000000a00 */
[----:B------:R-:W-:Y:S02]  /*1f450*/  ISETP.LT.OR P1, PT, R26, 0x1, !P1 ;  /* 0x000000011a00780c */ /* 0x000fe40004f21670 */
[----:B------:R-:W-:-:S04]  /*1f460*/  @!P4 IADD3 R14, P5, P6, R3, R12, R8 ;  /* 0x0000000c030ec210 */ /* 0x000fc80007ebe008 */
[----:B------:R-:W-:Y:S02]  /*1f470*/  @!P4 IADD3.X R24, R4, R28, R7, P5, P6 ;  /* 0x0000001c0418c210 */ /* 0x000fe40002fec407 */
[----:B------:R-:W-:Y:S02]  /*1f480*/  F2FP.SATFINITE.E4M3.F32.PACK_AB_MERGE_C R13, RZ, R13, RZ ;  /* 0x0000000dff0d723e */ /* 0x000fe400048070ff */
[----:B0-----:R-:W-:-:S03]  /*1f490*/  @!P4 IADD3 R16, P2, R14, R16, RZ ;  /* 0x000000100e10c210 */ /* 0x001fc60007f5e0ff */
[----:B------:R-:W0:Y:S02]  /*1f4a0*/  @!P1 LDC.64 R14, c[0x0][0x5c0] ;  /* 0x00017000ff0e9b82 */ /* 0x000e240000000a00 */
[----:B------:R-:W-:-:S05]  /*1f4b0*/  @!P4 IMAD.X R17, R24, 0x1, R17, P2 ;  /* 0x000000011811c824 */ /* 0x000fca00010e0611 */
[----:B------:R1:W-:Y:S01]  /*1f4c0*/  @!P4 STG.E.U8 desc[UR38][R16.64], R13 ;  /* 0x0000000d1000c986 */ /* 0x0003e2000c101126 */
[----:B------:R-:W-:Y:S02]  /*1f4d0*/  ISETP.LT.OR P4, PT, R26, 0x2, !P0 ;  /* 0x000000021a00780c */ /* 0x000fe40004781670 */
[----:B0-----:R-:W-:-:S04]  /*1f4e0*/  @!P1 IADD3 R36, P5, P6, R12, R14, R10 ;  /* 0x0000000e0c249210 */ /* 0x001fc80007ebe00a */
[----:B------:R-:W-:-:S07]  /*1f4f0*/  @!P1 IADD3.X R37, R28, R15, R9, P5, P6 ;  /* 0x0000000f1c259210 */ /* 0x000fce0002fec409 */
[----:B------:R-:W0:Y:S01]  /*1f500*/  @!P4 LDC.64 R14, c[0x0][0x5c0] ;  /* 0x00017000ff0ecb82 */ /* 0x000e220000000a00 */
[----:B-1----:R-:W-:-:S04]  /*1f510*/  @!P4 IADD3 R16, P2, P5, R3, R12, R8 ;  /* 0x0000000c0310c210 */ /* 0x002fc80007d5e008 */
[----:B------:R-:W-:Y:S02]  /*1f520*/  @!P4 IADD3.X R13, R4, R28, R7, P2, P5 ;  /* 0x0000001c040dc210 */ /* 0x000fe400017ea407 */
[----:B------:R-:W-:-:S04]  /*1f530*/  LOP3.LUT R5, R5, 0xffbfffff, RZ, 0xc0, !PT ;  /* 0xffbfffff05057812 */ /* 0x000fc800078ec0ff */
[----:B------:R-:W-:Y:S02]  /*1f540*/  @P3 LOP3.LUT R5, R5, 0x400000, RZ, 0xfc, !PT ;  /* 0x0040000005053812 */ /* 0x000fe400078efcff */
[----:B0-----:R-:W-:-:S05]  /*1f550*/  @!P4 IADD3 R16, P2, R16, R14, RZ ;  /* 0x0000000e1010c210 */ /* 0x001fca0007f5e0ff */
[----:B------:R-:W-:Y:S02]  /*1f560*/  @!P4 IMAD.X R17, R13, 0x1, R15, P2 ;  /* 0x000000010d11c824 */ /* 0x000fe400010e060f */
[----:B----4-:R-:W-:Y:S01]  /*1f570*/  FMUL R13, R38, UR33 ;  /* 0x00000021260d7c20 */ /* 0x010fe20008400000 */
[----:B------:R-:W-:-:S04]  /*1f580*/  LOP3.LUT P3, RZ, R0, 0x4, RZ, 0xc0, !PT ;  /* 0x0000000400ff7812 */ /* 0x000fc8000786c0ff */
[----:B------:R-:W-:-:S05]  /*1f590*/  F2FP.SATFINITE.E4M3.F32.PACK_AB_MERGE_C R13, RZ, R13, RZ ;  /* 0x0000000dff0d723e */ /* 0x000fca00048070ff */
[----:B------:R3:W-:Y:S02]  /*1f5a0*/  @!P4 STG.E.U8 desc[UR38][R16.64+0x1], R13 ;  /* 0x0000010d1000c986 */ /* 0x0007e4000c101126 */
[----:B---3--:R-:W-:-:S05]  /*1f5b0*/  FMUL R13, R27, UR33 ;  /* 0x000000211b0d7c20 */ /* 0x008fca0008400000 */
[----:B------:R-:W-:-:S05]  /*1f5c0*/  F2FP.SATFINITE.E4M3.F32.PACK_AB_MERGE_C R13, RZ, R13, RZ ;  /* 0x0000000dff0d723e */ /* 0x000fca00048070ff */
[----:B------:R2:W-:Y:S02]  /*1f5d0*/  @!P3 STG.E.U8 desc[UR38][R22.64+0x8], R13 ;  /* 0x0000080d1600b986 */ /* 0x0005e4000c101126 */
[----:B--2---:R-:W-:Y:S02]  /*1f5e0*/  FMUL R13, R29, UR33 ;  /* 0x000000211d0d7c20 */ /* 0x004fe40008400000 */
[----:B------:R-:W2:Y:S01]  /*1f5f0*/  LDL.LU R29, [R1+0x9c] ;  /* 0x00009c00011d7983 */ /* 0x000ea20000300800 */
[----:B------:R-:W-:Y:S02]  /*1f600*/  ISETP.GE.AND P6, PT, R11, 0x101, PT ;  /* 0x000001010b00780c */ /* 0x000fe40003fc6270 */
[----:B------:R-:W-:Y:S01]  /*1f610*/  LOP3.LUT R5, R5, 0xffdfffff, RZ, 0xc0, !PT ;  /* 0xffdfffff05057812 */ /* 0x000fe200078ec0ff */
[----:B------:R-:W3:Y:S01]  /*1f620*/  LDL.LU R45, [R1+0xa0] ;  /* 0x0000a000012d7983 */ /* 0x000ee20000300800 */
[----:B------:R-:W-:Y:S02]  /*1f630*/  ISETP.LT.OR P2, PT, R26, 0x2, !P6 ;  /* 0x000000021a00780c */ /* 0x000fe40007741670 */
[----:B------:R-:W-:Y:S01]  /*1f640*/  LOP3.LUT R0, R0, 0xffffff7f, RZ, 0xc0, !PT ;  /* 0xffffff7f00007812 */ /* 0x000fe200078ec0ff */
[----:B------:R-:W4:Y:S10]  /*1f650*/  LDL.LU R44, [R1+0xa4] ;  /* 0x0000a400012c7983 */ /* 0x000f340000300800 */
[----:B------:R-:W0:Y:S01]  /*1f660*/  @!P2 LDC.64 R14, c[0x0][0x5c0] ;  /* 0x00017000ff0eab82 */ /* 0x000e220000000a00 */
[----:B------:R-:W-:-:S02]  /*1f670*/  @P2 LOP3.LUT R5, R5, 0x200000, RZ, 0xfc, !PT ;  /* 0x0020000005052812 */ /* 0x000fc400078efcff */
[----:B0-----:R-:W-:-:S04]  /*1f680*/  @!P2 IADD3 R24, P5, P6, R12, R14, R10 ;  /* 0x0000000e0c18a210 */ /* 0x001fc80007ebe00a */
[----:B------:R-:W-:Y:S02]  /*1f690*/  @!P2 IADD3.X R25, R28, R15, R9, P5, P6 ;  /* 0x0000000f1c19a210 */ /* 0x000fe40002fec409 */
[----:B------:R-:W-:-:S04]  /*1f6a0*/  ISETP.GE.AND P2, PT, R11, 0x101, PT ;  /* 0x000001010b00780c */ /* 0x000fc80003f46270 */
[----:B------:R-:W-:-:S13]  /*1f6b0*/  ISETP.LT.OR P6, PT, R26, 0x9, !P2 ;  /* 0x000000091a00780c */ /* 0x000fda00057c1670 */
[----:B------:R-:W0:Y:S01]  /*1f6c0*/  @!P6 LDC.64 R14, c[0x0][0x5c0] ;  /* 0x00017000ff0eeb82 */ /* 0x000e220000000a00 */
[----:B------:R-:W-:Y:S02]  /*1f6d0*/  ISETP.LT.OR P3, PT, R26, 0xa, !P2 ;  /* 0x0000000a1a00780c */ /* 0x000fe40005761670 */
[----:B0-----:R-:W-:-:S04]  /*1f6e0*/  @!P6 IADD3 R38, P4, P5, R12, R14, R10 ;  /* 0x0000000e0c26e210 */ /* 0x001fc80007d9e00a */
[----:B------:R-:W-:-:S07]  /*1f6f0*/  @!P6 IADD3.X R39, R28, R15, R9, P4, P5 ;  /* 0x0000000f1c27e210 */ /* 0x000fce00027ea409 */
[----:B------:R-:W0:Y:S01]  /*1f700*/  @!P3 LDC.64 R14, c[0x0][0x5c0] ;  /* 0x00017000ff0ebb82 */ /* 0x000e220000000a00 */
[----:B------:R-:W-:-:S04]  /*1f710*/  @P1 LOP3.LUT R0, R0, 0x80, RZ, 0xfc, !PT ;  /* 0x0000008000001812 */ /* 0x000fc800078efcff */
[C---:B------:R-:W-:Y:S02]  /*1f720*/  LOP3.LUT P1, RZ, R0.reuse, 0x2, RZ, 0xc0, !PT ;  /* 0x0000000200ff7812 */ /* 0x040fe4000782c0ff */
[----:B------:R-:W-:Y:S02]  /*1f730*/  LOP3.LUT R0, R0, 0xfffffeff, RZ, 0xc0, !PT ;  /* 0xfffffeff00007812 */ /* 0x000fe400078ec0ff */
[----:B0-----:R-:W-:-:S04]  /*1f740*/  @!P3 IADD3 R22, P4, P5, R12, R14, R10 ;  /* 0x0000000e0c16b210 */ /* 0x001fc80007d9e00a */
[----:B------:R-:W-:Y:S02]  /*1f750*/  @!P3 IADD3.X R23, R28, R15, R9, P4, P5 ;  /* 0x0000000f1c17b210 */ /* 0x000fe400027ea409 */
[----:B------:R-:W-:Y:S02]  /*1f760*/  ISETP.LT.OR P4, PT, R26, 0x9, !P0 ;  /* 0x000000091a00780c */ /* 0x000fe40004781670 */
[----:B------:R-:W-:-:S04]  /*1f770*/  @P6 LOP3.LUT R0, R0, 0x100, RZ, 0xfc, !PT ;  /* 0x0000010000006812 */ /* 0x000fc800078efcff */
[----:B------:R-:W-:-:S07]  /*1f780*/  LOP3.LUT R0, R0, 0xfffffffb, RZ, 0xc0, !PT ;  /* 0xfffffffb00007812 */ /* 0x000fce00078ec0ff */
[----:B------:R-:W0:Y:S01]  /*1f790*/  @!P4 LDC.64 R16, c[0x0][0x5c0] ;  /* 0x00017000ff10cb82 */ /* 0x000e220000000a00 */
[----:B------:R-:W-:Y:S02]  /*1f7a0*/  @P3 LOP3.LUT R0, R0, 0x4, RZ, 0xfc, !PT ;  /* 0x0000000400003812 */ /* 0x000fe400078efcff */
[----:B------:R-:W-:Y:S02]  /*1f7b0*/  ISETP.LT.OR P3, PT, R26, 0x11, !P2 ;  /* 0x000000111a00780c */ /* 0x000fe40005761670 */
[----:B------:R-:W-:Y:S02]  /*1f7c0*/  F2FP.SATFINITE.E4M3.F32.PACK_AB_MERGE_C R13, RZ, R13, RZ ;  /* 0x0000000dff0d723e */ /* 0x000fe400048070ff */
[----:B------:R-:W-:-:S03]  /*1f7d0*/  @!P4 IADD3 R14, P5, P6, R3, R12, R8 ;  /* 0x0000000c030ec210 */ /* 0x000fc60007ebe008 */
[----:B------:R1:W-:Y:S01]  /*1f7e0*/  @!P1 STG.E.U8 desc[UR38][R18.64+0x9], R13 ;  /* 0x0000090d12009986 */ /* 0x0003e2000c101126 */
[----:B------:R-:W-:Y:S02]  /*1f7f0*/  @!P4 IADD3.X R27, R4, R28, R7, P5, P6 ;  /* 0x0000001c041bc210 */ /* 0x000fe40002fec407 */
[----:B0-----:R-:W-:-:S03]  /*1f800*/  @!P4 IADD3 R16, P1, R14, R16, RZ ;  /* 0x000000100e10c210 */ /* 0x001fc60007f3e0ff */
[----:B------:R-:W0:Y:S01]  /*1f810*/  @!P3 LDC.64 R14, c[0x0][0x5c0] ;  /* 0x00017000ff0ebb82 */ /* 0x000e220000000a00 */
[----:B-1----:R-:W-:Y:S01]  /*1f820*/  FMUL R13, R40, UR33 ;  /* 0x00000021280d7c20 */ /* 0x002fe20008400000 */
[----:B------:R-:W-:-:S04]  /*1f830*/  @!P4 IMAD.X R17, R27, 0x1, R17, P1 ;  /* 0x000000011b11c824 */ /* 0x000fc800008e0611 */
[----:B------:R-:W-:-:S05]  /*1f840*/  F2FP.SATFINITE.E4M3.F32.PACK_AB_MERGE_C R13, RZ, R13, RZ ;  /* 0x0000000dff0d723e */ /* 0x000fca00048070ff */
[----:B------:R1:W-:Y:S01]  /*1f850*/  @!P4 STG.E.U8 desc[UR38][R16.64+0x8], R13 ;  /* 0x0000080d1000c986 */ /* 0x0003e2000c101126 */
[----:B------:R-:W-:Y:S02]  /*1f860*/  ISETP.LT.OR P4, PT, R26, 0xa, !P0 ;  /* 0x0000000a1a00780c */ /* 0x000fe40004781670 */
[----:B0-----:R-:W-:-:S04]  /*1f870*/  @!P3 IADD3 R42, P5, P6, R12, R14, R10 ;  /* 0x0000000e0c2ab210 */ /* 0x001fc80007ebe00a */
[----:B------:R-:W-:-:S07]  /*1f880*/  @!P3 IADD3.X R43, R28, R15, R9, P5, P6 ;  /* 0x0000000f1c2bb210 */ /* 0x000fce0002fec409 */
[----:B------:R-:W0:Y:S01]  /*1f890*/  @!P4 LDC.64 R14, c[0x0][0x5c0] ;  /* 0x00017000ff0ecb82 */ /* 0x000e220000000a00 */
[----:B-1----:R-:W-:-:S04]  /*1f8a0*/  @!P4 IADD3 R16, P5, P6, R3, R12, R8 ;  /* 0x0000000c0310c210 */ /* 0x002fc80007ebe008 */
[----:B------:R-:W-:Y:S02]  /*1f8b0*/  @!P4 IADD3.X R13, R4, R28, R7, P5, P6 ;  /* 0x0000001c040dc210 */ /* 0x000fe40002fec407 */
[----:B0-----:R-:W-:-:S05]  /*1f8c0*/  @!P4 IADD3 R16, P5, R16, R14, RZ ;  /* 0x0000000e1010c210 */ /* 0x001fca0007fbe0ff */
[----:B------:R-:W-:Y:S02]  /*1f8d0*/  @!P4 IMAD.X R17, R13, 0x1, R15, P5 ;  /* 0x000000010d11c824 */ /* 0x000fe400028e060f */
[----:B--2---:R-:W-:Y:S02]  /*1f8e0*/  FMUL R13, R29, UR33 ;  /* 0x000000211d0d7c20 */ /* 0x004fe40008400000 */
[----:B------:R-:W2:Y:S01]  /*1f8f0*/  LDL.LU R29, [R1+0xa8] ;  /* 0x0000a800011d7983 */ /* 0x000ea20000300800 */
[----:B------:R-:W-:-:S13]  /*1f900*/  ISETP.LT.OR P1, PT, R26, 0x12, !P2 ;  /* 0x000000121a00780c */ /* 0x000fda0005721670 */
[----:B------:R-:W0:Y:S01]  /*1f910*/  @!P1 LDC.64 R14, c[0x0][0x5c0] ;  /* 0x00017000ff0e9b82 */ /* 0x000e220000000a00 */
[----:B------:R-:W-:-:S04]  /*1f920*/  LOP3.LUT R0, R0, 0xfffffbff, RZ, 0xc0, !PT ;  /* 0xfffffbff00007812 */ /* 0x000fc800078ec0ff */
[----:B------:R-:W-:-:S04]  /*1f930*/  @P3 LOP3.LUT R0, R0, 0x400, RZ, 0xfc, !PT ;  /* 0x0000040000003812 */ /* 0x000fc800078efcff */
[C---:B------:R-:W-:Y:S02]  /*1f940*/  LOP3.LUT P3, RZ, R0.reuse, 0x10, RZ, 0xc0, !PT ;  /* 0x0000001000ff7812 */ /* 0x040fe4000786c0ff */
[----:B------:R-:W-:Y:S02]  /*1f950*/  LOP3.LUT R0, R0, 0xfffffffd, RZ, 0xc0, !PT ;  /* 0xfffffffd00007812 */ /* 0x000fe400078ec0ff */
[----:B------:R-:W-:Y:S02]  /*1f960*/  F2FP.SATFINITE.E4M3.F32.PACK_AB_MERGE_C R13, RZ, R13, RZ ;  /* 0x0000000dff0d723e */ /* 0x000fe400048070ff */
[----:B------:R-:W-:Y:S02]  /*1f970*/  @P1 LOP3.LUT R0, R0, 0x2, RZ, 0xfc, !PT ;  /* 0x0000000200001812 */ /* 0x000fe400078efcff */
[----:B0-----:R-:W-:Y:S01]  /*1f980*/  @!P1 IADD3 R18, P5, P6, R12, R14, R10 ;  /* 0x0000000e0c129210 */ /* 0x001fe20007ebe00a */
[----:B------:R3:W-:Y:S03]  /*1f990*/  @!P4 STG.E.U8 desc[UR38][R16.64+0x9], R13 ;  /* 0x0000090d1000c986 */ /* 0x0007e6000c101126 */
[----:B------:R-:W-:-:S02]  /*1f9a0*/  @!P1 IADD3.X R19, R28, R15, R9, P5, P6 ;  /* 0x0000000f1c139210 */ /* 0x000fc40002fec409 */
[----:B------:R-:W-:Y:S01]  /*1f9b0*/  LOP3.LUT P1, RZ, R5, 0x2000000, RZ, 0xc0, !PT ;  /* 0x0200000005ff7812 */ /* 0x000fe2000782c0ff */
[----:B---3--:R-:W-:Y:S02]  /*1f9c0*/  FMUL R13, R45, UR33 ;  /* 0x000000212d0d7c20 */ /* 0x008fe40008400000 */
[----:B------:R-:W3:Y:S03]  /*1f9d0*/  LDL.LU R45, [R1+0xac] ;  /* 0x0000ac00012d7983 */ /* 0x000ee60000300800 */
[----:B------:R-:W-:-:S07]  /*1f9e0*/  F2FP.SATFINITE.E4M3.F32.PACK_AB_MERGE_C R13, RZ, R13, RZ ;  /* 0x0000000dff0d723e */ /* 0x000fce00048070ff */
[----:B------:R4:W-:Y:S02]  /*1f9f0*/  @!P1 STG.E.U8 desc[UR38][R32.64+0x10], R13 ;  /* 0x0000100d20009986 */ /* 0x0009e4000c101126 */
[----:B----4-:R-:W-:Y:S02]  /*1fa00*/  FMUL R13, R44, UR33 ;  /* 0x000000212c0d7c20 */ /* 0x010fe40008400000 */
[----:B------:R-:W4:Y:S03]  /*1fa10*/  LDL.LU R44, [R1+0xb0] ;  /* 0x0000b000012c7983 */ /* 0x000f260000300800 */
[----:B------:R-:W-:-:S05]  /*1fa20*/  F2FP.SATFINITE.E4M3.F32.PACK_AB_MERGE_C R13, RZ, R13, RZ ;  /* 0x0000000dff0d723e */ /* 0x000fca00048070ff */
[----:B------:R2:W-:Y:S01]  /*1fa30*/  @!P3 STG.E.U8 desc[UR38][R30.64+0x11], R13 ;  /* 0x0000110d1e00b986 */ /* 0x0005e2000c101126 */
[----:B------:R-:W-:-:S13]  /*1fa40*/  ISETP.LT.OR P6, PT, R26, 0x19, !P2 ;  /* 0x000000191a00780c */ /* 0x000fda00057c1670 */
[----:B------:R-:W0:Y:S01]  /*1fa50*/  @!P6 LDC.64 R14, c[0x0][0x5c0] ;  /* 0x00017000ff0eeb82 */ /* 0x000e220000000a00 */
[----:B------:R-:W-:Y:S02]  /*1fa60*/  ISETP.LT.OR P2, PT, R26, 0x1a, !P2 ;  /* 0x0000001a1a00780c */ /* 0x000fe40005741670 */
[----:B0-----:R-:W-:-:S04]  /*1fa70*/  @!P6 IADD3 R40, P4, P5, R12, R14, R10 ;  /* 0x0000000e0c28e210 */ /* 0x001fc80007d9e00a */
[----:B------:R-:W-:-:S07]  /*1fa80*/  @!P6 IADD3.X R41, R28, R15, R9, P4, P5 ;  /* 0x0000000f1c29e210 */ /* 0x000fce00027ea409 */
[----:B------:R-:W0:Y:S01]  /*1fa90*/  @!P2 LDC.64 R14, c[0x0][0x5c0] ;  /* 0x00017000ff0eab82 */ /* 0x000e220000000a00 */
[----:B--2---:R-:W-:Y:S02]  /*1faa0*/  FMUL R13, R29, UR33 ;  /* 0x000000211d0d7c20 */ /* 0x004fe40008400000 */
[----:B------:R-:W2:Y:S01]  /*1fab0*/  LDL.LU R29, [R1+0xb4] ;  /* 0x0000b400011d7983 */ /* 0x000ea20000300800 */
[----:B------:R-:W-:Y:S02]  /*1fac0*/  LOP3.LUT R0, R0, 0xffffefff, RZ, 0xc0, !PT ;  /* 0xffffefff00007812 */ /* 0x000fe400078ec0ff */
[----:B0-----:R-:W-:Y:S01]  /*1fad0*/  @!P2 IADD3 R32, P4, P5, R12, R14, R10 ;  /* 0x0000000e0c20a210 */ /* 0x001fe20007d9e00a */
[----:B------:R-:W2:Y:S01]  /*1fae0*/  LDL.LU R47, [R1+0xb8] ;  /* 0x0000b800012f7983 */ /* 0x000ea20000300800 */
[----:B------:R-:W-:Y:S02]  /*1faf0*/  @P6 LOP3.LUT R0, R0, 0x1000, RZ, 0xfc, !PT ;  /* 0x0000100000006812 */ /* 0x000fe400078efcff */
[----:B------:R-:W-:Y:S01]  /*1fb00*/  @!P2 IADD3.X R33, R28, R15, R9, P4, P5 ;  /* 0x0000000f1c21a210 */ /* 0x000fe200027ea409 */
[----:B------:R-:W2:Y:S01]  /*1fb10*/  LDL.LU R46, [R1+0xbc] ;  /* 0x0000bc00012e7983 */ /* 0x000ea20000300800 */
[----:B------:R-:W-:-:S02]  /*1fb20*/  ISETP.LT.OR P4, PT, R26, 0x11, !P0 ;  /* 0x000000111a00780c */ /* 0x000fc40004781670 */
[----:B------:R-:W-:-:S04]  /*1fb30*/  LOP3.LUT R0, R0, 0xfffff7ff, RZ, 0xc0, !PT ;  /* 0xfffff7ff00007812 */ /* 0x000fc800078ec0ff */
[----:B------:R-:W-:-:S04]  /*1fb40*/  @P2 LOP3.LUT R0, R0, 0x800, RZ, 0xfc, !PT ;  /* 0x0000080000002812 */ /* 0x000fc800078efcff */
[----:B------:R-:W-:-:S03]  /*1fb50*/  LOP3.LUT P2, RZ, R0, 0x20, RZ, 0xc0, !PT ;  /* 0x0000002000ff7812 */ /* 0x000fc6000784c0ff */
[----:B------:R-:W0:Y:S01]  /*1fb60*/  @!P4 LDC.64 R16, c[0x0][0x5c0] ;  /* 0x00017000ff10cb82 */ /* 0x000e220000000a00 */
[C---:B------:R-:W-:Y:S02]  /*1fb70*/  LOP3.LUT P1, RZ, R5.reuse, 0x1000000, RZ, 0xc0, !PT ;  /* 0x0100000005ff7812 */ /* 0x040fe4000782c0ff */
[----:B------:R-:W-:-:S07]  /*1fb80*/  LOP3.LUT R5, R5, 0xff7fffff, RZ, 0xc0, !PT ;  /* 0xff7fffff05057812 */ /* 0x000fce00078ec0ff */
[----:B------:R-:W-:Y:S02]  /*1fb90*/  @P2 LOP3.LUT R5, R5, 0x800000, RZ, 0xfc, !PT ;  /* 0x0080000005052812 */ /* 0x000fe400078efcff */
[----:B------:R-:W-:Y:S02]  /*1fba0*/  ISETP.LT.OR P2, PT, R26, 0x21, !P1 ;  /* 0x000000211a00780c */ /* 0x000fe40004f41670 */
[----:B------:R-:W-:-:S04]  /*1fbb0*/  @!P4 IADD3 R14, P5, P6, R3, R12, R8 ;  /* 0x0000000c030ec210 */ /* 0x000fc80007ebe008 */
[----:B------:R-:W-:Y:S02]  /*1fbc0*/  @!P4 IADD3.X R27, R4, R28, R7, P5, P6 ;  /* 0x0000001c041bc210 */ /* 0x000fe40002fec407 */
[----:B0-----:R-:W-:-:S05]  /*1fbd0*/  @!P4 IADD3 R16, P3, R14, R16, RZ ;  /* 0x000000100e10c210 */ /* 0x001fca0007f7e0ff */
[----:B------:R-:W0:Y:S01]  /*1fbe0*/  @!P2 LDC.64 R14, c[0x0][0x5c0] ;  /* 0x00017000ff0eab82 */ /* 0x000e220000000a00 */
[----:B------:R-:W-:Y:S01]  /*1fbf0*/  F2FP.SATFINITE.E4M3.F32.PACK_AB_MERGE_C R13, RZ, R13, RZ ;  /* 0x0000000dff0d723e */ /* 0x000fe200048070ff */
        /* <DEDUP_REMOVED lines=8> */
[----:B------:R-:W-:Y:S02]  /*1fc80*/  LOP3.LUT P2, RZ, R5, 0x800000, RZ, 0xc0, !PT ;  /* 0x0080000005ff7812 */ /* 0x000fe4000784c0ff */
[----:B0-----:R-:W-:-:S05]  /*1fc90*/  @!P4 IADD3 R16, P5, R16, R14, RZ ;  /* 0x0000000e1010c210 */ /* 0x001fca0007fbe0ff */
[----:B------:R-:W-:Y:S02]  /*1fca0*/  @!P4 IMAD.X R17, R13, 0x1, R15, P5 ;  /* 0x000000010d11c824 */ /* 0x000fe400028e060f */
[----:B---3--:R-:W-:-:S05]  /*1fcb0*/  FMUL R13, R45, UR33 ;  /* 0x000000212d0d7c20 */ /* 0x008fca0008400000 */
[----:B------:R-:W-:-:S05]  /*1fcc0*/  F2FP.SATFINITE.E4M3.F32.PACK_AB_MERGE_C R13, RZ, R13, RZ ;  /* 0x0000000dff0d723e */ /* 0x000fca00048070ff */
[----:B------:R4:W-:Y:S02]  /*1fcd0*/  @!P4 STG.E.U8 desc[UR38][R16.64+0x11], R13 ;  /* 0x0000110d1000c986 */ /* 0x0009e4000c101126 */
[----:B----4-:R-:W-:-:S05]  /*1fce0*/  FMUL R13, R44, UR33 ;  /* 0x000000212c0d7c20 */ /* 0x010fca0008400000 */
[----:B------:R-:W-:-:S05]  /*1fcf0*/  F2FP.SATFINITE.E4M3.F32.PACK_AB_MERGE_C R13, RZ, R13, RZ ;  /* 0x0000000dff0d723e */ /* 0x000fca00048070ff */
[----:B------:R2:W-:Y:S01]  /*1fd00*/  @!P2 STG.E.U8 desc[UR38][R34.64+0x18], R13 ;  /* 0x0000180d2200a986 */ /* 0x0005e2000c101126 */
[----:B------:R-:W-:-:S13]  /*1fd10*/  ISETP.LT.OR P3, PT, R26, 0x22, !P1 ;  /* 0x000000221a00780c */ /* 0x000fda0004f61670 */
[----:B------:R-:W0:Y:S02]  /*1fd20*/  @!P3 LDC.64 R14, c[0x0][0x5c0] ;  /* 0x00017000ff0ebb82 */ /* 0x000e240000000a00 */
[----:B0-----:R-:W-:Y:S01]  /*1fd30*/  @!P3 IADD3 R30, P5, P6, R12, R14, R3 ;  /* 0x0000000e0c1eb210 */ /* 0x001fe20007ebe003 */
[----:B--2---:R-:W-:Y:S02]  /*1fd40*/  FMUL R13, R29, UR33 ;  /* 0x000000211d0d7c20 */ /* 0x004fe40008400000 */
[----:B------:R-:W2:Y:S01]  /*1fd50*/  LDL.LU R29, [R1+0xc0] ;  /* 0x0000c000011d7983 */ /* 0x000ea20000300800 */
[----:B------:R-:W-:Y:S02]  /*1fd60*/  @!P3 IADD3.X R31, R28, R15, R4, P5, P6 ;  /* 0x0000000f1c1fb210 */ /* 0x000fe40002fec404 */
[----:B------:R-:W-:Y:S01]  /*1fd70*/  ISETP.LT.OR P6, PT, R26, 0x29, !P1 ;  /* 0x000000291a00780c */ /* 0x000fe20004fc1670 */
[----:B------:R-:W3:-:S12]  /*1fd80*/  LDL.LU R53, [R1+0xc4] ;  /* 0x0000c40001357983 */ /* 0x000ed80000300800 */
        /* <DEDUP_REMOVED lines=8> */
[----:B------:R-:W-:-:S11]  /*1fe10*/  LOP3.LUT P3, RZ, R5, 0x400000, RZ, 0xc0, !PT ;  /* 0x0040000005ff7812 */ /* 0x000fd6000786c0ff */
[----:B------:R-:W0:Y:S01]  /*1fe20*/  @!P4 LDC.64 R16, c[0x0][0x5c0] ;  /* 0x00017000ff10cb82 */ /* 0x000e220000000a00 */
        /* <DEDUP_REMOVED lines=19> */
[----:B------:R-:W-:-:S05]  /*1ff60*/  FMUL R13, R46, UR33 ;  /* 0x000000212e0d7c20 */ /* 0x000fca0008400000 */
[----:B------:R-:W-:-:S05]  /*1ff70*/  F2FP.SATFINITE.E4M3.F32.PACK_AB_MERGE_C R13, RZ, R13, RZ ;  /* 0x0000000dff0d723e */ /* 0x000fca00048070ff */
[----:B------:R2:W-:Y:S01]  /*1ff80*/  @!P4 STG.E.U8 desc[UR38][R16.64+0x19], R13 ;  /* 0x0000190d1000c986 */ /* 0x0005e2000c101126 */
[----:B------:R-:W-:-:S13]  /*1ff90*/  ISETP.LT.OR P3, PT, R26, 0x32, !P1 ;  /* 0x000000321a00780c */ /* 0x000fda0004f61670 */
[----:B------:R-:W0:Y:S01]  /*1ffa0*/  @!P3 LDC.64 R14, c[0x0][0x5c0] ;  /* 0x00017000ff0ebb82 */ /* 0x000e220000000a00 */
[----:B--2---:R-:W-:Y:S02]  /*1ffb0*/  FMUL R13, R29, UR33 ;  /* 0x000000211d0d7c20 */ /* 0x004fe40008400000 */
[----:B------:R-:W2:Y:S01]  /*1ffc0*/  LDL.LU R29, [R1+0xc8] ;  /* 0x0000c800011d7983 */ /* 0x000ea20000300800 */
[----:B0-----:R-:W-:Y:S02]  /*1ffd0*/  @!P3 IADD3 R34, P5, P6, R12, R14, R3 ;  /* 0x0000000e0c22b210 */ /* 0x001fe40007ebe003 */
[----:B------:R-:W-:Y:S01]  /*1ffe0*/  LOP3.LUT R0, R0, 0xffff7fff, RZ, 0xc0, !PT ;  /* 0xffff7fff00007812 */ /* 0x000fe200078ec0ff */
[----:B------:R-:W4:Y:S01]  /*1fff0*/  LDL.LU R52, [R1+0xcc] ;  /* 0x0000cc0001347983 */ /* 0x000f220000300800 */
[----:B------:R-:W-:Y:S02]  /*20000*/  @!P3 IADD3.X R35, R28, R15, R4, P5, P6 ;  /* 0x0000000f1c23b210 */ /* 0x000fe40002fec404 */
[----:B------:R-:W-:-:S02]  /*20010*/  ISETP.LT.OR P6, PT, R26, 0x39, !P1 ;  /* 0x000000391a00780c */ /* 0x000fc40004fc1670 */
[----:B------:R-:W-:Y:S02]  /*20020*/  @P2 LOP3.LUT R0, R0, 0x8000, RZ, 0xfc, !PT ;  /* 0x0000800000002812 */ /* 0x000fe400078efcff */
[C---:B------:R-:W-:Y:S02]  /*20030*/  LOP3.LUT P2, RZ, R5.reuse, 0x200000, RZ, 0xc0, !PT ;  /* 0x0020000005ff7812 */ /* 0x040fe4000784c0ff */
[----:B------:R-:W-:-:S04]  /*20040*/  LOP3.LUT R5, R5, 0xffff7fff, RZ, 0xc0, !PT ;  /* 0xffff7fff05057812 */ /* 0x000fc800078ec0ff */
[----:B------:R-:W-:-:S03]  /*20050*/  @P0 LOP3.LUT R5, R5, 0x8000, RZ, 0xfc, !PT ;  /* 0x0000800005050812 */ /* 0x000fc600078efcff */
[----:B------:R-:W0:Y:S01]  /*20060*/  @!P6 LDC.64 R14, c[0x0][0x5c0] ;  /* 0x00017000ff0eeb82 */ /* 0x000e220000000a00 */
[----:B------:R-:W-:Y:S02]  /*20070*/  LOP3.LUT P0, RZ, R0, 0x80, RZ, 0xc0, !PT ;  /* 0x0000008000ff7812 */ /* 0x000fe4000780c0ff */
[----:B------:R-:W-:-:S11]  /*20080*/  F2FP.SATFINITE.E4M3.F32.PACK_AB_MERGE_C R13, RZ, R13, RZ ;  /* 0x0000000dff0d723e */ /* 0x000fd600048070ff */
[----:B------:R3:W-:Y:S01]  /*20090*/  @!P0 STG.E.U8 desc[UR38][R36.64], R13 ;  /* 0x0000000d24008986 */ /* 0x0007e2000c101126 */
[----:B------:R-:W-:Y:S02]  /*200a0*/  ISETP.LT.OR P0, PT, R26, 0x3a, !P1 ;  /* 0x0000003a1a00780c */ /* 0x000fe40004f01670 */
[----:B0-----:R-:W-:-:S04]  /*200b0*/  @!P6 IADD3 R56, P4, P5, R12, R14, R3 ;  /* 0x0000000e0c38e210 */ /* 0x001fc80007d9e003 */
[----:B------:R-:W-:-:S07]  /*200c0*/  @!P6 IADD3.X R57, R28, R15, R4, P4, P5 ;  /* 0x0000000f1c39e210 */ /* 0x000fce00027ea404 */
[----:B------:R-:W0:Y:S01]  /*200d0*/  @!P0 LDC.64 R14, c[0x0][0x5c0] ;  /* 0x00017000ff0e8b82 */ /* 0x000e220000000a00 */
[----:B------:R-:W-:-:S04]  /*200e0*/  LOP3.LUT R0, R0, 0xfffffffe, RZ, 0xc0, !PT ;  /* 0xfffffffe00007812 */ /* 0x000fc800078ec0ff */
[----:B------:R-:W-:-:S04]  /*200f0*/  @P3 LOP3.LUT R0, R0, 0x1, RZ, 0xfc, !PT ;  /* 0x0000000100003812 */ /* 0x000fc800078efcff */
[----:B------:R-:W-:-:S04]  /*20100*/  LOP3.LUT R0, R0, 0xfffeffff, RZ, 0xc0, !PT ;  /* 0xfffeffff00007812 */ /* 0x000fc800078ec0ff */
[----:B------:R-:W-:Y:S02]  /*20110*/  @P6 LOP3.LUT R0, R0, 0x10000, RZ, 0xfc, !PT ;  /* 0x0001000000006812 */ /* 0x000fe400078efcff */
[----:B------:R-:W-:Y:S02]  /*20120*/  LOP3.LUT P3, RZ, R5, 0x100000, RZ, 0xc0, !PT ;  /* 0x0010000005ff7812 */ /* 0x000fe4000786c0ff */
[----:B------:R-:W-:Y:S02]  /*20130*/  LOP3.LUT R0, R0, 0xffffff7f, RZ, 0xc0, !PT ;  /* 0xffffff7f00007812 */ /* 0x000fe400078ec0ff */
[----:B0-----:R-:W-:Y:S02]  /*20140*/  @!P0 IADD3 R46, P4, P5, R12, R14, R3 ;  /* 0x0000000e0c2e8210 */ /* 0x001fe40007d9e003 */
[----:B------:R-:W-:Y:S02]  /*20150*/  @P0 LOP3.LUT R0, R0, 0x80, RZ, 0xfc, !PT ;  /* 0x0000008000000812 */ /* 0x000fe400078efcff */
[----:B------:R-:W-:-:S02]  /*20160*/  @!P0 IADD3.X R47, R28, R15, R4, P4, P5 ;  /* 0x0000000f1c2f8210 */ /* 0x000fc400027ea404 */
[----:B------:R-:W-:-:S13]  /*20170*/  ISETP.LT.OR P0, PT, R26, 0x21, !P3 ;  /* 0x000000211a00780c */ /* 0x000fda0005f01670 */
[----:B------:R-:W0:Y:S01]  /*20180*/  @!P0 LDC.64 R14, c[0x0][0x5c0] ;  /* 0x00017000ff0e8b82 */ /* 0x000e220000000a00 */
[----:B------:R-:W-:-:S04]  /*20190*/  LOP3.LUT R5, R5, 0xfffdffff, RZ, 0xc0, !PT ;  /* 0xfffdffff05057812 */ /* 0x000fc800078ec0ff */
[----:B------:R-:W-:Y:S02]  /*201a0*/  @P1 LOP3.LUT R5, R5, 0x20000, RZ, 0xfc, !PT ;  /* 0x0002000005051812 */ /* 0x000fe400078efcff */
[----:B------:R-:W-:Y:S02]  /*201b0*/  ISETP.GE.AND P1, PT, R11, 0x109, PT ;  /* 0x000001090b00780c */ /* 0x000fe40003f26270 */
[----:B0-----:R-:W-:-:S04]  /*201c0*/  @!P0 IADD3 R54, P4, P5, R12, R14, R8 ;  /* 0x0000000e0c368210 */ /* 0x001fc80007d9e008 */
[----:B------:R-:W-:Y:S02]  /*201d0*/  @!P0 IADD3.X R55, R28, R15, R7, P4, P5 ;  /* 0x0000000f1c378210 */ /* 0x000fe400027ea407 */
[----:B------:R-:W-:Y:S01]  /*201e0*/  ISETP.LT.OR P4, PT, R26, 0x1, !P1 ;  /* 0x000000011a00780c */ /* 0x000fe20004f81670 */
[----:B---3--:R-:W-:-:S12]  /*201f0*/  FMUL R13, R53, UR33 ;  /* 0x00000021350d7c20 */ /* 0x008fd80008400000 */
[----:B------:R-:W0:Y:S01]  /*20200*/  @!P4 LDC.64 R14, c[0x0][0x5c0] ;  /* 0x00017000ff0ecb82 */ /* 0x000e220000000a00 */
[----:B------:R-:W-:-:S05]  /*20210*/  F2FP.SATFINITE.E4M3.F32.PACK_AB_MERGE_C R13, RZ, R13, RZ ;  /* 0x0000000dff0d723e */ /* 0x000fca00048070ff */
[----:B------:R1:W-:Y:S02]  /*20220*/  @!P2 STG.E.U8 desc[UR38][R24.64+0x1], R13 ;  /* 0x0000010d1800a986 */ /* 0x0003e4000c101126 */
[----:B-1----:R-:W-:-:S04]  /*20230*/  @!P4 IADD3 R13, P2, P5, R3, R12, R10 ;  /* 0x0000000c030dc210 */ /* 0x002fc80007d5e00a */
[----:B------:R-:W-:Y:S02]  /*20240*/  @!P4 IADD3.X R16, R4, R28, R9, P2, P5 ;  /* 0x0000001c0410c210 */ /* 0x000fe400017ea409 */
[----:B0-----:R-:W-:Y:S01]  /*20250*/  @!P4 IADD3 R14, P2, R13, R14, RZ ;  /* 0x0000000e0d0ec210 */ /* 0x001fe20007f5e0ff */
[----:B--2---:R-:W-:Y:S02]  /*20260*/  FMUL R13, R29, UR33 ;  /* 0x000000211d0d7c20 */ /* 0x004fe40008400000 */
[----:B------:R-:W2:Y:S02]  /*20270*/  LDL.LU R29, [R1+0xd0] ;  /* 0x0000d000011d7983 */ /* 0x000ea40000300800 */
[----:B------:R-:W-:Y:S01]  /*20280*/  @!P4 IMAD.X R15, R16, 0x1, R15, P2 ;  /* 0x00000001100fc824 */ /* 0x000fe200010e060f */
[----:B------:R-:W-:Y:S01]  /*20290*/  ISETP.LT.OR P2, PT, R26, 0x2, !P1 ;  /* 0x000000021a00780c */ /* 0x000fe20004f41670 */
[----:B------:R-:W3:-:S12]  /*202a0*/  LDL.LU R53, [R1+0xd4] ;  /* 0x0000d40001357983 */ /* 0x000ed80000300800 */
[----:B------:R-:W0:Y:S01]  /*202b0*/  @!P2 LDC.64 R16, c[0x0][0x5c0] ;  /* 0x00017000ff10ab82 */ /* 0x000e220000000a00 */
[----:B------:R-:W-:Y:S02]  /*202c0*/  F2FP.SATFINITE.E4M3.F32.PACK_AB_MERGE_C R13, RZ, R13, RZ ;  /* 0x0000000dff0d723e */ /* 0x000fe400048070ff */
[----:B------:R-:W-:-:S03]  /*202d0*/  @!P2 IADD3 R20, P5, P6, R3, R12, R10 ;  /* 0x0000000c0314a210 */ /* 0x000fc60007ebe00a */
[----:B------:R4:W-:Y:S01]  /*202e0*/  @!P4 STG.E.U8 desc[UR38][R14.64], R13 ;  /* 0x0000000d0e00c986 */ /* 0x0009e2000c101126 */
[----:B------:R-:W-:Y:S01]  /*202f0*/  @!P2 IADD3.X R24, R4, R28, R9, P5, P6 ;  /* 0x0000001c0418a210 */ /* 0x000fe20002fec409 */
[----:B----4-:R-:W-:Y:S02]  /*20300*/  FMUL R13, R52, UR33 ;  /* 0x00000021340d7c20 */ /* 0x010fe40008400000 */
[----:B------:R-:W4:Y:S01]  /*20310*/  LDL.LU R52, [R1+0xd8] ;  /* 0x0000d80001347983 */ /* 0x000f220000300800 */
[----:B0-----:R-:W-:Y:S02]  /*20320*/  @!P2 IADD3 R16, P4, R20, R16, RZ ;  /* 0x000000101410a210 */ /* 0x001fe40007f9e0ff */
[----:B------:R-:W-:-:S03]  /*20330*/  F2FP.SATFINITE.E4M3.F32.PACK_AB_MERGE_C R13, RZ, R13, RZ ;  /* 0x0000000dff0d723e */ /* 0x000fc600048070ff */
[----:B------:R-:W-:-:S05]  /*20340*/  @!P2 IMAD.X R17, R24, 0x1, R17, P4 ;  /* 0x000000011811a824 */ /* 0x000fca00020e0611 */
[----:B------:R2:W-:Y:S01]  /*20350*/  @!P2 STG.E.U8 desc[UR38][R16.64+0x1], R13 ;  /* 0x0000010d1000a986 */ /* 0x0005e2000c101126 */
[----:B------:R-:W-:-:S04]  /*20360*/  LOP3.LUT R5, R5, 0xfffeffff, RZ, 0xc0, !PT ;  /* 0xfffeffff05057812 */ /* 0x000fc800078ec0ff */
[----:B------:R-:W-:Y:S02]  /*20370*/  @P0 LOP3.LUT R5, R5, 0x10000, RZ, 0xfc, !PT ;  /* 0x0001000005050812 */ /* 0x000fe400078efcff */
[----:B------:R-:W-:Y:S02]  /*20380*/  LOP3.LUT P0, RZ, R0, 0x4, RZ, 0xc0, !PT ;  /* 0x0000000400ff7812 */ /* 0x000fe4000780c0ff */
[----:B------:R-:W-:-:S11]  /*20390*/  LOP3.LUT R5, R5, 0xfff7ffff, RZ, 0xc0, !PT ;  /* 0xfff7ffff05057812 */ /* 0x000fd600078ec0ff */
[----:B------:R-:W-:Y:S02]  /*203a0*/  @P0 LOP3.LUT R5, R5, 0x80000, RZ, 0xfc, !PT ;  /* 0x0008000005050812 */ /* 0x000fe400078efcff */
[----:B------:R-:W-:-:S13]  /*203b0*/  ISETP.LT.OR P0, PT, R26, 0x22, !P3 ;  /* 0x000000221a00780c */ /* 0x000fda0005f01670 */
[----:B------:R-:W0:Y:S02]  /*203c0*/  @!P0 LDC.64 R14, c[0x0][0x5c0] ;  /* 0x00017000ff0e8b82 */ /* 0x000e240000000a00 */
[----:B0-----:R-:W-:-:S04]  /*203d0*/  @!P0 IADD3 R20, P5, P6, R12, R14, R8 ;  /* 0x0000000e0c148210 */ /* 0x001fc80007ebe008 */
[----:B------:R-:W-:Y:S02]  /*203e0*/  @!P0 IADD3.X R21, R28, R15, R7, P5, P6 ;  /* 0x0000000f1c158210 */ /* 0x000fe40002fec407 */
[----:B------:R-:W-:-:S13]  /*203f0*/  ISETP.LT.OR P5, PT, R26, 0x29, !P3 ;  /* 0x000000291a00780c */ /* 0x000fda0005fa1670 */
[----:B------:R-:W0:Y:S01]  /*20400*/  @!P5 LDC.64 R14, c[0x0][0x5c0] ;  /* 0x00017000ff0edb82 */ /* 0x000e220000000a00 */
[----:B------:R-:W-:-:S04]  /*20410*/  LOP3.LUT R0, R0, 0xffffffbf, RZ, 0xc0, !PT ;  /* 0xffffffbf00007812 */ /* 0x000fc800078ec0ff */
[----:B------:R-:W-:-:S04]  /*20420*/  @P0 LOP3.LUT R0, R0, 0x40, RZ, 0xfc, !PT ;  /* 0x0000004000000812 */ /* 0x000fc800078efcff */
[C---:B------:R-:W-:Y:S01]  /*20430*/  LOP3.LUT P6, RZ, R0.reuse, 0x100, RZ, 0xc0, !PT ;  /* 0x0000010000ff7812 */ /* 0x040fe200078cc0ff */
        /* <DEDUP_REMOVED lines=16> */
[----:B------:R-:W-:Y:S02]  /*20540*/  F2FP.SATFINITE.E4M3.F32.PACK_AB_MERGE_C R13, RZ, R13, RZ ;  /* 0x0000000dff0d723e */ /* 0x000fe400048070ff */
[----:B0-----:R-:W-:-:S04]  /*20550*/  @!P5 IADD3 R62, P2, P4, R12, R14, R8 ;  /* 0x0000000e0c3ed210 */ /* 0x001fc80007c5e008 */
[----:B------:R-:W-:Y:S02]  /*20560*/  @!P5 IADD3.X R63, R28, R15, R7, P2, P4 ;  /* 0x0000000f1c3fd210 */ /* 0x000fe400017e8407 */
[----:B------:R-:W-:Y:S02]  /*20570*/  ISETP.LT.OR P4, PT, R26, 0x9, !P1 ;  /* 0x000000091a00780c */ /* 0x000fe40004f81670 */
[----:B------:R-:W-:Y:S01]  /*20580*/  LOP3.LUT P0, RZ, R5, 0x80000, RZ, 0xc0, !PT ;  /* 0x0008000005ff7812 */ /* 0x000fe2000780c0ff */
[----:B------:R3:W-:Y:S10]  /*20590*/  @!P6 STG.E.U8 desc[UR38][R38.64+0x8], R13 ;  /* 0x0000080d2600e986 */ /* 0x0007f4000c101126 */
[----:B------:R-:W0:Y:S01]  /*205a0*/  @!P4 LDC.64 R14, c[0x0][0x5c0] ;  /* 0x00017000ff0ecb82 */ /* 0x000e220000000a00 */
[----:B---3--:R-:W-:Y:S01]  /*205b0*/  FMUL R13, R53, UR33 ;  /* 0x00000021350d7c20 */ /* 0x008fe20008400000 */
[----:B------:R-:W-:-:S04]  /*205c0*/  LOP3.LUT R0, R0, 0xfffffeff, RZ, 0xc0, !PT ;  /* 0xfffffeff00007812 */ /* 0x000fc800078ec0ff */
[----:B------:R-:W-:Y:S02]  /*205d0*/  F2FP.SATFINITE.E4M3.F32.PACK_AB_MERGE_C R13, RZ, R13, RZ ;  /* 0x0000000dff0d723e */ /* 0x000fe400048070ff */
[----:B------:R-:W-:-:S03]  /*205e0*/  @P5 LOP3.LUT R0, R0, 0x100, RZ, 0xfc, !PT ;  /* 0x0000010000005812 */ /* 0x000fc600078efcff */
[----:B------:R1:W-:Y:S02]  /*205f0*/  @!P0 STG.E.U8 desc[UR38][R22.64+0x9], R13 ;  /* 0x0000090d16008986 */ /* 0x0003e4000c101126 */
[----:B-1----:R-:W-:-:S04]  /*20600*/  @!P4 IADD3 R13, P2, P5, R3, R12, R10 ;  /* 0x0000000c030dc210 */ /* 0x002fc80007d5e00a */
[----:B------:R-:W-:Y:S02]  /*20610*/  @!P4 IADD3.X R16, R4, R28, R9, P2, P5 ;  /* 0x0000001c0410c210 */ /* 0x000fe400017ea409 */
[----:B0-----:R-:W-:Y:S01]  /*20620*/  @!P4 IADD3 R14, P2, R13, R14, RZ ;  /* 0x0000000e0d0ec210 */ /* 0x001fe20007f5e0ff */
[----:B----4-:R-:W-:-:S04]  /*20630*/  FMUL R13, R52, UR33 ;  /* 0x00000021340d7c20 */ /* 0x010fc80008400000 */
[----:B------:R-:W-:Y:S01]  /*20640*/  @!P4 IMAD.X R15, R16, 0x1, R15, P2 ;  /* 0x00000001100fc824 */ /* 0x000fe200010e060f */
[----:B------:R-:W-:-:S05]  /*20650*/  F2FP.SATFINITE.E4M3.F32.PACK_AB_MERGE_C R13, RZ, R13, RZ ;  /* 0x0000000dff0d723e */ /* 0x000fca00048070ff */
[----:B------:R0:W-:Y:S01]  /*20660*/  @!P4 STG.E.U8 desc[UR38][R14.64+0x8], R13 ;  /* 0x0000080d0e00c986 */ /* 0x0001e2000c101126 */
[C---:B------:R-:W-:Y:S02]  /*20670*/  ISETP.LT.OR P2, PT, R26.reuse, 0xa, !P1 ;  /* 0x0000000a1a00780c */ /* 0x040fe40004f41670 */
[----:B------:R-:W-:-:S11]  /*20680*/  ISETP.LT.OR P0, PT, R26, 0x32, !P3 ;  /* 0x000000321a00780c */ /* 0x000fd60005f01670 */
[----:B------:R-:W1:Y:S08]  /*20690*/  @!P2 LDC.64 R16, c[0x0][0x5c0] ;  /* 0x00017000ff10ab82 */ /* 0x000e700000000a00 */
[----:B0-----:R-:W0:Y:S01]  /*206a0*/  @!P0 LDC.64 R14, c[0x0][0x5c0] ;  /* 0x00017000ff0e8b82 */ /* 0x001e220000000a00 */
[----:B------:R-:W-:Y:S01]  /*206b0*/  @!P2 IADD3 R22, P5, P6, R3, R12, R10 ;  /* 0x0000000c0316a210 */ /* 0x000fe20007ebe00a */
[----:B--2---:R-:W-:-:S02]  /*206c0*/  FMUL R13, R29, UR33 ;  /* 0x000000211d0d7c20 */ /* 0x004fc40008400000 */
[----:B------:R-:W2:Y:S01]  /*206d0*/  LDL.LU R29, [R1+0xe8] ;  /* 0x0000e800011d7983 */ /* 0x000ea20000300800 */
[----:B------:R-:W-:Y:S02]  /*206e0*/  @!P2 IADD3.X R27, R4, R28, R9, P5, P6 ;  /* 0x0000001c041ba210 */ /* 0x000fe40002fec409 */
[----:B-1----:R-:W-:Y:S02]  /*206f0*/  @!P2 IADD3 R16, P4, R22, R16, RZ ;  /* 0x000000101610a210 */ /* 0x002fe40007f9e0ff */
[----:B------:R-:W-:Y:S02]  /*20700*/  LOP3.LUT R0, R0, 0xfffffffb, RZ, 0xc0, !PT ;  /* 0xfffffffb00007812 */ /* 0x000fe400078ec0ff */
[----:B0-----:R-:W-:Y:S02]  /*20710*/  @!P0 IADD3 R22, P5, P6, R12, R14, R8 ;  /* 0x0000000e0c168210 */ /* 0x001fe40007ebe008 */
[----:B------:R-:W-:Y:S02]  /*20720*/  @P0 LOP3.LUT R0, R0, 0x4, RZ, 0xfc, !PT ;  /* 0x0000000400000812 */ /* 0x000fe400078efcff */
[----:B------:R-:W-:-:S02]  /*20730*/  @!P0 IADD3.X R23, R28, R15, R7, P5, P6 ;  /* 0x0000000f1c178210 */ /* 0x000fc40002fec407 */
[----:B------:R-:W-:-:S13]  /*20740*/  ISETP.LT.OR P0, PT, R26, 0x39, !P3 ;  /* 0x000000391a00780c */ /* 0x000fda0005f01670 */
[----:B------:R-:W0:Y:S01]  /*20750*/  @!P0 LDC.64 R14, c[0x0][0x5c0] ;  /* 0x00017000ff0e8b82 */ /* 0x000e220000000a00 */
[----:B------:R-:W-:Y:S01]  /*20760*/  @!P2 IMAD.X R17, R27, 0x1, R17, P4 ;  /* 0x000000011b11a824 */ /* 0x000fe200020e0611 */
[----:B------:R-:W-:Y:S02]  /*20770*/  F2FP.SATFINITE.E4M3.F32.PACK_AB_MERGE_C R13, RZ, R13, RZ ;  /* 0x0000000dff0d723e */ /* 0x000fe400048070ff */
[C---:B------:R-:W-:Y:S02]  /*20780*/  LOP3.LUT P5, RZ, R0.reuse, 0x400, RZ, 0xc0, !PT ;  /* 0x0000040000ff7812 */ /* 0x040fe400078ac0ff */
[C---:B------:R-:W-:Y:S01]  /*20790*/  LOP3.LUT P6, RZ, R0.reuse, 0x2, RZ, 0xc0, !PT ;  /* 0x0000000200ff7812 */ /* 0x040fe200078cc0ff */
[----:B------:R1:W-:Y:S01]  /*207a0*/  @!P2 STG.E.U8 desc[UR38][R16.64+0x9], R13 ;  /* 0x0000090d1000a986 */ /* 0x0003e2000c101126 */
[----:B------:R-:W-:-:S04]  /*207b0*/  LOP3.LUT R0, R0, 0xffdfffff, RZ, 0xc0, !PT ;  /* 0xffdfffff00007812 */ /* 0x000fc800078ec0ff */
[----:B------:R-:W-:Y:S02]  /*207c0*/  @P0 LOP3.LUT R0, R0, 0x200000, RZ, 0xfc, !PT ;  /* 0x0020000000000812 */ /* 0x000fe400078efcff */
[----:B0-----:R-:W-:-:S04]  /*207d0*/  @!P0 IADD3 R52, P2, P4, R12, R14, R8 ;  /* 0x0000000e0c348210 */ /* 0x001fc80007c5e008 */
[----:B------:R-:W-:Y:S02]  /*207e0*/  @!P0 IADD3.X R53, R28, R15, R7, P2, P4 ;  /* 0x0000000f1c358210 */ /* 0x000fe400017e8407 */
[----:B------:R-:W-:Y:S01]  /*207f0*/  ISETP.LT.OR P0, PT, R26, 0x3a, !P3 ;  /* 0x0000003a1a00780c */ /* 0x000fe20005f01670 */
[----:B-1----:R-:W-:Y:S02]  /*20800*/  FMUL R13, R60, UR33 ;  /* 0x000000213c0d7c20 */ /* 0x002fe40008400000 */
[----:B------:R-:W3:Y:S01]  /*20810*/  LDL.LU R60, [R1+0xec] ;  /* 0x0000ec00013c7983 */ /* 0x000ee20000300800 */
[----:B------:R-:W-:Y:S02]  /*20820*/  LOP3.LUT R0, R0, 0xffefffff, RZ, 0xc0, !PT ;  /* 0xffefffff00007812 */ /* 0x000fe400078ec0ff */
[----:B------:R-:W-:Y:S01]  /*20830*/  LOP3.LUT R5, R5, 0xfffbffff, RZ, 0xc0, !PT ;  /* 0xfffbffff05057812 */ /* 0x000fe200078ec0ff */
[----:B------:R-:W4:Y:S06]  /*20840*/  LDL.LU R66, [R1+0xf0] ;  /* 0x0000f00001427983 */ /* 0x000f2c0000300800 */
[----:B------:R-:W0:Y:S01]  /*20850*/  @!P0 LDC.64 R14, c[0x0][0x5c0] ;  /* 0x00017000ff0e8b82 */ /* 0x000e220000000a00 */
[----:B------:R-:W-:-:S02]  /*20860*/  @P0 LOP3.LUT R0, R0, 0x100000, RZ, 0xfc, !PT ;  /* 0x0010000000000812 */ /* 0x000fc400078efcff */
[----:B------:R-:W-:Y:S02]  /*20870*/  @P3 LOP3.LUT R5, R5, 0x40000, RZ, 0xfc, !PT ;  /* 0x0004000005053812 */ /* 0x000fe400078efcff */
[----:B0-----:R-:W-:-:S04]  /*20880*/  @!P0 IADD3 R38, P2, P4, R12, R14, R8 ;  /* 0x0000000e0c268210 */ /* 0x001fc80007c5e008 */
[----:B------:R-:W-:Y:S02]  /*20890*/  @!P0 IADD3.X R39, R28, R15, R7, P2, P4 ;  /* 0x0000000f1c278210 */ /* 0x000fe400017e8407 */
[----:B------:R-:W-:-:S04]  /*208a0*/  ISETP.GE.AND P0, PT, R11, 0x101, PT ;  /* 0x000001010b00780c */ /* 0x000fc80003f06270 */
[----:B------:R-:W-:-:S13]  /*208b0*/  ISETP.LT.OR P3, PT, R26, 0x21, !P0 ;  /* 0x000000211a00780c */ /* 0x000fda0004761670 */
[----:B------:R-:W0:Y:S01]  /*208c0*/  @!P3 LDC.64 R14, c[0x0][0x5c0] ;  /* 0x00017000ff0ebb82 */ /* 0x000e220000000a00 */
[----:B------:R-:W-:Y:S02]  /*208d0*/  F2FP.SATFINITE.E4M3.F32.PACK_AB_MERGE_C R13, RZ, R13, RZ ;  /* 0x0000000dff0d723e */ /* 0x000fe400048070ff */
[----:B0-----:R-:W-:-:S04]  /*208e0*/  @!P3 IADD3 R64, P2, P4, R12, R14, R10 ;  /* 0x0000000e0c40b210 */ /* 0x001fc80007c5e00a */
[----:B------:R-:W-:Y:S02]  /*208f0*/  @!P3 IADD3.X R65, R28, R15, R9, P2, P4 ;  /* 0x0000000f1c41b210 */ /* 0x000fe400017e8409 */
[----:B------:R-:W-:Y:S01]  /*20900*/  ISETP.LT.OR P4, PT, R26, 0x11, !P1 ;  /* 0x000000111a00780c */ /* 0x000fe20004f81670 */
[----:B------:R0:W-:-:S12]  /*20910*/  @!P5 STG.E.U8 desc[UR38][R42.64+0x10], R13 ;  /* 0x0000100d2a00d986 */ /* 0x0001d8000c101126 */
[----:B------:R-:W1:Y:S01]  /*20920*/  @!P4 LDC.64 R14, c[0x0][0x5c0] ;  /* 0x00017000ff0ecb82 */ /* 0x000e620000000a00 */
[----:B0-----:R-:W-:-:S05]  /*20930*/  FMUL R13, R61, UR33 ;  /* 0x000000213d0d7c20 */ /* 0x001fca0008400000 */
[----:B------:R-:W-:-:S05]  /*20940*/  F2FP.SATFINITE.E4M3.F32.PACK_AB_MERGE_C R13, RZ, R13, RZ ;  /* 0x0000000dff0d723e */ /* 0x000fca00048070ff */
[----:B------:R0:W-:Y:S02]  /*20950*/  @!P6 STG.E.U8 desc[UR38][R18.64+0x11], R13 ;  /* 0x0000110d1200e986 */ /* 0x0001e4000c101126 */
[----:B0-----:R-:W-:-:S04]  /*20960*/  @!P4 IADD3 R13, P2, P5, R3, R12, R10 ;  /* 0x0000000c030dc210 */ /* 0x001fc80007d5e00a */
[----:B------:R-:W-:Y:S02]  /*20970*/  @!P4 IADD3.X R16, R4, R28, R9, P2, P5 ;  /* 0x0000001c0410c210 */ /* 0x000fe400017ea409 */
[----:B-1----:R-:W-:Y:S01]  /*20980*/  @!P4 IADD3 R14, P2, R13, R14, RZ ;  /* 0x0000000e0d0ec210 */ /* 0x002fe20007f5e0ff */
[----:B--2---:R-:W-:Y:S02]  /*20990*/  FMUL R13, R29, UR33 ;  /* 0x000000211d0d7c20 */ /* 0x004fe40008400000 */
[----:B------:R-:W2:Y:S04]  /*209a0*/  LDL.LU R29, [R1+0xf4] ;  /* 0x0000f400011d7983 */ /* 0x000ea80000300800 */
[----:B------:R-:W2:Y:S04]  /*209b0*/  LDL.LU R69, [R1+0xf8] ;  /* 0x0000f80001457983 */ /* 0x000ea80000300800 */
[----:B------:R-:W2:Y:S04]  /*209c0*/  LDL.LU R68, [R1+0xfc] ;  /* 0x0000fc0001447983 */ /* 0x000ea80000300800 */
[----:B------:R-:W2:Y:S01]  /*209d0*/  LDL.LU R71, [R1+0x100] ;  /* 0x0001000001477983 */ /* 0x000ea20000300800 */
[----:B------:R-:W-:Y:S01]  /*209e0*/  LOP3.LUT R0, R0, 0xfffffbff, RZ, 0xc0, !PT ;  /* 0xfffffbff00007812 */ /* 0x000fe200078ec0ff */
[----:B------:R-:W-:Y:S01]  /*209f0*/  @!P4 IMAD.X R15, R16, 0x1, R15, P2 ;  /* 0x00000001100fc824 */ /* 0x000fe200010e060f */
[----:B------:R-:W-:Y:S01]  /*20a00*/  ISETP.LT.OR P2, PT, R26, 0x12, !P1 ;  /* 0x000000121a00780c */ /* 0x000fe20004f41670 */
[----:B------:R-:W2:Y:S01]  /*20a10*/  LDL.LU R70, [R1+0x104] ;  /* 0x0001040001467983 */ /* 0x000ea20000300800 */
[----:B------:R-:W-:-:S02]  /*20a20*/  @P3 LOP3.LUT R0, R0, 0x400, RZ, 0xfc, !PT ;  /* 0x0000040000003812 */ /* 0x000fc400078efcff */
[----:B------:R-:W-:Y:S01]  /*20a30*/  ISETP.LT.OR P3, PT, R26, 0x22, !P0 ;  /* 0x000000221a00780c */ /* 0x000fe20004761670 */
[----:B------:R-:W2:Y:S01]  /*20a40*/  LDL.LU R73, [R1+0x108] ;  /* 0x0001080001497983 */ /* 0x000ea20000300800 */
[----:B------:R-:W-:-:S05]  /*20a50*/  F2FP.SATFINITE.E4M3.F32.PACK_AB_MERGE_C R13, RZ, R13, RZ ;  /* 0x0000000dff0d723e */ /* 0x000fca00048070ff */
[----:B------:R0:W-:Y:S02]  /*20a60*/  @!P4 STG.E.U8 desc[UR38][R14.64+0x10], R13 ;  /* 0x0000100d0e00c986 */ /* 0x0001e4000c101126 */
[----:B------:R-:W1:Y:S08]  /*20a70*/  @!P2 LDC.64 R16, c[0x0][0x5c0] ;  /* 0x00017000ff10ab82 */ /* 0x000e700000000a00 */
[----:B0-----:R-:W0:Y:S01]  /*20a80*/  @!P3 LDC.64 R14, c[0x0][0x5c0] ;  /* 0x00017000ff0ebb82 */ /* 0x001e220000000a00 */
[----:B------:R-:W-:-:S02]  /*20a90*/  @!P2 IADD3 R18, P5, P6, R3, R12, R10 ;  /* 0x0000000c0312a210 */ /* 0x000fc40007ebe00a */
[----:B------:R-:W-:Y:S02]  /*20aa0*/  LOP3.LUT R0, R0, 0xfffffffd, RZ, 0xc0, !PT ;  /* 0xfffffffd00007812 */ /* 0x000fe400078ec0ff */
[----:B------:R-:W-:Y:S02]  /*20ab0*/  @!P2 IADD3.X R27, R4, R28, R9, P5, P6 ;  /* 0x0000001c041ba210 */ /* 0x000fe40002fec409 */
[----:B------:R-:W-:Y:S02]  /*20ac0*/  @P3 LOP3.LUT R0, R0, 0x2, RZ, 0xfc, !PT ;  /* 0x0000000200003812 */ /* 0x000fe400078efcff */
[----:B-1----:R-:W-:Y:S02]  /*20ad0*/  @!P2 IADD3 R16, P4, R18, R16, RZ ;  /* 0x000000101210a210 */ /* 0x002fe40007f9e0ff */
[----:B0-----:R-:W-:-:S04]  /*20ae0*/  @!P3 IADD3 R18, P5, P6, R12, R14, R10 ;  /* 0x0000000e0c12b210 */ /* 0x001fc80007ebe00a */
[----:B------:R-:W-:Y:S02]  /*20af0*/  @!P3 IADD3.X R19, R28, R15, R9, P5, P6 ;  /* 0x0000000f1c13b210 */ /* 0x000fe40002fec409 */
[----:B------:R-:W-:-:S13]  /*20b00*/  ISETP.LT.OR P3, PT, R26, 0x29, !P0 ;  /* 0x000000291a00780c */ /* 0x000fda0004761670 */
[----:B------:R-:W0:Y:S01]  /*20b10*/  @!P3 LDC.64 R14, c[0x0][0x5c0] ;  /* 0x00017000ff0ebb82 */ /* 0x000e220000000a00 */
[----:B---3--:R-:W-:Y:S01]  /*20b20*/  FMUL R13, R60, UR33 ;  /* 0x000000213c0d7c20 */ /* 0x008fe20008400000 */
[----:B------:R-:W-:-:S04]  /*20b30*/  @!P2 IMAD.X R17, R27, 0x1, R17, P4 ;  /* 0x000000011b11a824 */ /* 0x000fc800020e0611 */
        /* <DEDUP_REMOVED lines=9> */
[----:B----4-:R-:W-:-:S12]  /*20bd0*/  FMUL R13, R66, UR33 ;  /* 0x00000021420d7c20 */ /* 0x010fd80008400000 */
[----:B------:R-:W0:Y:S01]  /*20be0*/  @!P3 LDC.64 R14, c[0x0][0x5c0] ;  /* 0x00017000ff0ebb82 */ /* 0x000e220000000a00 */
[----:B------:R-:W-:-:S05]  /*20bf0*/  F2FP.SATFINITE.E4M3.F32.PACK_AB_MERGE_C R13, RZ, R13, RZ ;  /* 0x0000000dff0d723e */ /* 0x000fca00048070ff */
[----:B------:R2:W-:Y:S01]  /*20c00*/  @!P5 STG.E.U8 desc[UR38][R40.64+0x18], R13 ;  /* 0x0000180d2800d986 */ /* 0x0005e2000c101126 */
        /* <DEDUP_REMOVED lines=11> */
[----:B------:R-:W-:Y:S01]  /*20cc0*/  @P5 LOP3.LUT R0, R0, 0x1000000, RZ, 0xfc, !PT ;  /* 0x0100000000005812 */ /* 0x000fe200078efcff */
[----:B--2---:R-:W-:-:S05]  /*20cd0*/  FMUL R13, R29, UR33 ;  /* 0x000000211d0d7c20 */ /* 0x004fca0008400000 */
[----:B------:R-:W-:-:S05]  /*20ce0*/  F2FP.SATFINITE.E4M3.F32.PACK_AB_MERGE_C R13, RZ, R13, RZ ;  /* 0x0000000dff0d723e */ /* 0x000fca00048070ff */
[----:B------:R1:W-:Y:S02]  /*20cf0*/  @!P6 STG.E.U8 desc[UR38][R32.64+0x19], R13 ;  /* 0x0000190d2000e986 */ /* 0x0003e4000c101126 */
[----:B-1----:R-:W-:-:S04]  /*20d00*/  @!P4 IADD3 R13, P2, P5, R3, R12, R10 ;  /* 0x0000000c030dc210 */ /* 0x002fc80007d5e00a */
[----:B------:R-:W-:Y:S02]  /*20d10*/  @!P4 IADD3.X R16, R4, R28, R9, P2, P5 ;  /* 0x0000001c0410c210 */ /* 0x000fe400017ea409 */
[----:B0-----:R-:W-:-:S05]  /*20d20*/  @!P4 IADD3 R14, P2, R13, R14, RZ ;  /* 0x0000000e0d0ec210 */ /* 0x001fca0007f5e0ff */
[----:B------:R-:W-:Y:S01]  /*20d30*/  @!P4 IMAD.X R15, R16, 0x1, R15, P2 ;  /* 0x00000001100fc824 */ /* 0x000fe200010e060f */
[C---:B------:R-:W-:Y:S02]  /*20d40*/  ISETP.LT.OR P2, PT, R26.reuse, 0x1a, !P1 ;  /* 0x0000001a1a00780c */ /* 0x040fe40004f41670 */
[----:B------:R-:W-:Y:S01]  /*20d50*/  ISETP.LT.OR P1, PT, R26, 0x32, !P0 ;  /* 0x000000321a00780c */ /* 0x000fe20004721670 */
[----:B------:R-:W-:-:S10]  /*20d60*/  FMUL R13, R69, UR33 ;  /* 0x00000021450d7c20 */ /* 0x000fd40008400000 */
[----:B------:R-:W0:Y:S01]  /*20d70*/  @!P2 LDC.64 R16, c[0x0][0x5c0] ;  /* 0x00017000ff10ab82 */ /* 0x000e220000000a00 */
[----:B------:R-:W-:-:S05]  /*20d80*/  F2FP.SATFINITE.E4M3.F32.PACK_AB_MERGE_C R13, RZ, R13, RZ ;  /* 0x0000000dff0d723e */ /* 0x000fca00048070ff */
[----:B------:R1:W-:Y:S01]  /*20d90*/  @!P4 STG.E.U8 desc[UR38][R14.64+0x18], R13 ;  /* 0x0000180d0e00c986 */ /* 0x0003e2000c101126 */
[----:B------:R-:W-:-:S04]  /*20da0*/  @!P2 IADD3 R27, P5, P6, R3, R12, R10 ;  /* 0x0000000c031ba210 */ /* 0x000fc80007ebe00a */
[----:B------:R-:W-:Y:S01]  /*20db0*/  @!P2 IADD3.X R29, R4, R28, R9, P5, P6 ;  /* 0x0000001c041da210 */ /* 0x000fe20002fec409 */
[----:B-1----:R-:W1:Y:S01]  /*20dc0*/  @!P1 LDC.64 R14, c[0x0][0x5c0] ;  /* 0x00017000ff0e9b82 */ /* 0x002e620000000a00 */
[----:B------:R-:W-:Y:S01]  /*20dd0*/  FMUL R13, R68, UR33 ;  /* 0x00000021440d7c20 */ /* 0x000fe20008400000 */
[----:B0-----:R-:W-:-:S04]  /*20de0*/  @!P2 IADD3 R16, P4, R27, R16, RZ ;  /* 0x000000101b10a210 */ /* 0x001fc80007f9e0ff */
[----:B------:R-:W-:Y:S01]  /*20df0*/  F2FP.SATFINITE.E4M3.F32.PACK_AB_MERGE_C R13, RZ, R13, RZ ;  /* 0x0000000dff0d723e */ /* 0x000fe200048070ff */
[----:B------:R-:W-:-:S05]  /*20e00*/  @!P2 IMAD.X R17, R29, 0x1, R17, P4 ;  /* 0x000000011d11a824 */ /* 0x000fca00020e0611 */
[----:B------:R0:W-:Y:S02]  /*20e10*/  @!P2 STG.E.U8 desc[UR38][R16.64+0x19], R13 ;  /* 0x0000190d1000a986 */ /* 0x0001e4000c101126 */
[----:B0-----:R-:W-:Y:S02]  /*20e20*/  FMUL R13, R71, UR33 ;  /* 0x00000021470d7c20 */ /* 0x001fe40008400000 */
[----:B------:R-:W2:Y:S01]  /*20e30*/  LDL.LU R71, [R1+0x10c] ;  /* 0x00010c0001477983 */ /* 0x000ea20000300800 */
[----:B-1----:R-:W-:-:S03]  /*20e40*/  @!P1 IADD3 R32, P5, P6, R12, R14, R10 ;  /* 0x0000000e0c209210 */ /* 0x002fc60007ebe00a */
[----:B------:R-:W3:Y:S01]  /*20e50*/  LDL.LU R72, [R1+0x110] ;  /* 0x0001100001487983 */ /* 0x000ee20000300800 */
[----:B------:R-:W-:Y:S02]  /*20e60*/  @!P1 IADD3.X R33, R28, R15, R9, P5, P6 ;  /* 0x0000000f1c219210 */ /* 0x000fe40002fec409 */
[----:B------:R-:W-:-:S13]  /*20e70*/  ISETP.LT.OR P5, PT, R26, 0x39, !P0 ;  /* 0x000000391a00780c */ /* 0x000fda00047a1670 */
[----:B------:R-:W0:Y:S01]  /*20e80*/  @!P5 LDC.64 R14, c[0x0][0x5c0] ;  /* 0x00017000ff0edb82 */ /* 0x000e220000000a00 */
[----:B------:R-:W-:Y:S02]  /*20e90*/  ISETP.GE.AND P6, PT, R11, 0x1, PT ;  /* 0x000000010b00780c */ /* 0x000fe40003fc6270 */
[----:B0-----:R-:W-:-:S04]  /*20ea0*/  @!P5 IADD3 R68, P2, P4, R12, R14, R10 ;  /* 0x0000000e0c44d210 */ /* 0x001fc80007c5e00a */
[----:B------:R-:W-:Y:S02]  /*20eb0*/  @!P5 IADD3.X R69, R28, R15, R9, P2, P4 ;  /* 0x0000000f1c45d210 */ /* 0x000fe400017e8409 */
[----:B------:R-:W-:-:S13]  /*20ec0*/  ISETP.LT.OR P2, PT, R26, 0x21, !P6 ;  /* 0x000000211a00780c */ /* 0x000fda0007741670 */
[----:B------:R-:W0:Y:S01]  /*20ed0*/  @!P2 LDC.64 R14, c[0x0][0x5c0] ;  /* 0x00017000ff0eab82 */ /* 0x000e220000000a00 */
[----:B------:R-:W-:Y:S02]  /*20ee0*/  F2FP.SATFINITE.E4M3.F32.PACK_AB_MERGE_C R13, RZ, R13, RZ ;  /* 0x0000000dff0d723e */ /* 0x000fe400048070ff */
[----:B0-----:R-:W-:-:S05]  /*20ef0*/  @!P2 IADD3 R14, P4, R12, R14, RZ ;  /* 0x0000000e0c0ea210 */ /* 0x001fca0007f9e0ff */
[----:B------:R-:W-:-:S05]  /*20f00*/  @!P2 IMAD.X R15, R28, 0x1, R15, P4 ;  /* 0x000000011c0fa824 */ /* 0x000fca00020e060f */
[----:B------:R0:W-:Y:S02]  /*20f10*/  @!P2 STG.E.U8 desc[UR38][R14.64+0x20], R13 ;  /* 0x0000200d0e00a986 */ /* 0x0001e4000c101126 */
[----:B0-----:R-:W-:Y:S02]  /*20f20*/  FMUL R13, R70, UR33 ;  /* 0x00000021460d7c20 */ /* 0x001fe40008400000 */
[----:B------:R-:W4:Y:S01]  /*20f30*/  LDL.LU R70, [R1+0x114] ;  /* 0x0001140001467983 */ /* 0x000f220000300800 */
[----:B------:R-:W-:-:S13]  /*20f40*/  ISETP.LT.OR P2, PT, R26, 0x22, !P6 ;  /* 0x000000221a00780c */ /* 0x000fda0007741670 */
[----:B------:R-:W0:Y:S01]  /*20f50*/  @!P2 LDC.64 R14, c[0x0][0x5c0] ;  /* 0x00017000ff0eab82 */ /* 0x000e220000000a00 */
[----:B------:R-:W-:Y:S02]  /*20f60*/  ISETP.LT.OR P0, PT, R26, 0x3a, !P0 ;  /* 0x0000003a1a00780c */ /* 0x000fe40004701670 */
[----:B------:R-:W-:Y:S02]  /*20f70*/  F2FP.SATFINITE.E4M3.F32.PACK_AB_MERGE_C R13, RZ, R13, RZ ;  /* 0x0000000dff0d723e */ /* 0x000fe400048070ff */
[----:B------:R-:W-:Y:S02]  /*20f80*/  LOP3.LUT R0, R0, 0xfffff7ff, RZ, 0xc0, !PT ;  /* 0xfffff7ff00007812 */ /* 0x000fe400078ec0ff */
[----:B0-----:R-:W-:-:S05]  /*20f90*/  @!P2 IADD3 R14, P4, R12, R14, RZ ;  /* 0x0000000e0c0ea210 */ /* 0x001fca0007f9e0ff */
[----:B------:R-:W-:-:S05]  /*20fa0*/  @!P2 IMAD.X R15, R28, 0x1, R15, P4 ;  /* 0x000000011c0fa824 */ /* 0x000fca00020e060f */
[----:B------:R0:W-:Y:S01]  /*20fb0*/  @!P2 STG.E.U8 desc[UR38][R14.64+0x21], R13 ;  /* 0x0000210d0e00a986 */ /* 0x0001e2000c101126 */
[----:B------:R-:W-:Y:S01]  /*20fc0*/  @P1 LOP3.LUT R0, R0, 0x800, RZ, 0xfc, !PT ;  /* 0x0000080000001812 */ /* 0x000fe200078efcff */
[----:B0-----:R-:W0:Y:S03]  /*20fd0*/  @!P0 LDC.64 R14, c[0x0][0x5c0] ;  /* 0x00017000ff0e8b82 */ /* 0x001e260000000a00 */
[----:B------:R-:W-:Y:S02]  /*20fe0*/  LOP3.LUT R0, R0, 0xfdffffff, RZ, 0xc0, !PT ;  /* 0xfdffffff00007812 */ /* 0x000fe400078ec0ff */
[----:B------:R-:W-:Y:S02]  /*20ff0*/  LOP3.LUT P1, RZ, R5, 0x20000, RZ, 0xc0, !PT ;  /* 0x0002000005ff7812 */ /* 0x000fe4000782c0ff */
[----:B------:R-:W-:Y:S02]  /*21000*/  @P5 LOP3.LUT R0, R0, 0x2000000, RZ, 0xfc, !PT ;  /* 0x0200000000005812 */ /* 0x000fe400078efcff */
[----:B------:R-:W-:-:S02]  /*21010*/  ISETP.LT.OR P5, PT, R26, 0x41, !P1 ;  /* 0x000000411a00780c */ /* 0x000fc40004fa1670 */
[----:B0-----:R-:W-:-:S04]  /*21020*/  @!P0 IADD3 R40, P2, P4, R12, R14, R10 ;  /* 0x0000000e0c288210 */ /* 0x001fc80007c5e00a */
[----:B------:R-:W-:-:S07]  /*21030*/  @!P0 IADD3.X R41, R28, R15, R9, P2, P4 ;  /* 0x0000000f1c298210 */ /* 0x000fce00017e8409 */
[----:B------:R-:W0:Y:S01]  /*21040*/  @!P5 LDC.64 R14, c[0x0][0x5c0] ;  /* 0x00017000ff0edb82 */ /* 0x000e220000000a00 */
[----:B------:R-:W-:-:S04]  /*21050*/  LOP3.LUT R0, R0, 0xffffefff, RZ, 0xc0, !PT ;  /* 0xffffefff00007812 */ /* 0x000fc800078ec0ff */
[----:B------:R-:W-:Y:S02]  /*21060*/  @P0 LOP3.LUT R0, R0, 0x1000, RZ, 0xfc, !PT ;  /* 0x0000100000000812 */ /* 0x000fe400078efcff */
[----:B------:R-:W-:Y:S01]  /*21070*/  ISETP.LT.OR P0, PT, R26, 0x21, !P1 ;  /* 0x000000211a00780c */ /* 0x000fe20004f01670 */
[----:B------:R-:W-:Y:S01]  /*21080*/  FMUL R13, R73, UR33 ;  /* 0x00000021490d7c20 */ /* 0x000fe20008400000 */
[----:B0-----:R-:W-:-:S04]  /*21090*/  @!P5 IADD3 R104, P2, P4, R12, R14, R3 ;  /* 0x0000000e0c68d210 */ /* 0x001fc80007c5e003 */
[----:B------:R-:W-:Y:S02]  /*210a0*/  @!P5 IADD3.X R105, R28, R15, R4, P2, P4 ;  /* 0x0000000f1c69d210 */ /* 0x000fe400017e8404 */
[----:B------:R-:W-:Y:S02]  /*210b0*/  ISETP.LT.OR P5, PT, R26, 0x42, !P1 ;  /* 0x000000421a00780c */ /* 0x000fe40004fa1670 */
[----:B------:R-:W-:-:S05]  /*210c0*/  F2FP.SATFINITE.E4M3.F32.PACK_AB_MERGE_C R13, RZ, R13, RZ ;  /* 0x0000000dff0d723e */ /* 0x000fca00048070ff */
[----:B------:R0:W-:Y:S01]  /*210d0*/  @!P0 STG.E.U8 desc[UR38][R50.64+0x20], R13 ;  /* 0x0000200d32008986 */ /* 0x0001e2000c101126 */
[----:B------:R-:W-:-:S05]  /*210e0*/  ISETP.LT.OR P0, PT, R26, 0x22, !P1 ;  /* 0x000000221a00780c */ /* 0x000fca0004f01670 */
[----:B------:R-:W0:Y:S02]  /*210f0*/  @!P5 LDC.64 R14, c[0x0][0x5c0] ;  /* 0x00017000ff0edb82 */ /* 0x000e240000000a00 */
[----:B0-----:R-:W-:-:S04]  /*21100*/  @!P5 IADD3 R50, P2, P4, R12, R14, R3 ;  /* 0x0000000e0c32d210 */ /* 0x001fc80007c5e003 */
[----:B------:R-:W-:Y:S01]  /*21110*/  @!P5 IADD3.X R51, R28, R15, R4, P2, P4 ;  /* 0x0000000f1c33d210 */ /* 0x000fe200017e8404 */
[----:B--2---:R-:W-:Y:S02]  /*21120*/  FMUL R13, R71, UR33 ;  /* 0x00000021470d7c20 */ /* 0x004fe40008400000 */
[----:B------:R-:W2:Y:S03]  /*21130*/  LDL.LU R71, [R1+0x118] ;  /* 0x0001180001477983 */ /* 0x000ea60000300800 */
[----:B------:R-:W-:-:S05]  /*21140*/  F2FP.SATFINITE.E4M3.F32.PACK_AB_MERGE_C R13, RZ, R13, RZ ;  /* 0x0000000dff0d723e */ /* 0x000fca00048070ff */
[----:B------:R3:W-:Y:S01]  /*21150*/  @!P0 STG.E.U8 desc[UR38][R30.64+0x21], R13 ;  /* 0x0000210d1e008986 */ /* 0x0007e2000c101126 */
[----:B------:R-:W-:-:S13]  /*21160*/  ISETP.LT.OR P0, PT, R26, 0x49, !P1 ;  /* 0x000000491a00780c */ /* 0x000fda0004f01670 */
[----:B------:R-:W0:Y:S02]  /*21170*/  @!P0 LDC.64 R14, c[0x0][0x5c0] ;  /* 0x00017000ff0e8b82 */ /* 0x000e240000000a00 */
[----:B0-----:R-:W-:-:S04]  /*21180*/  @!P0 IADD3 R112, P2, P4, R12, R14, R3 ;  /* 0x0000000e0c708210 */ /* 0x001fc80007c5e003 */
[----:B------:R-:W-:Y:S02]  /*21190*/  @!P0 IADD3.X R113, R28, R15, R4, P2, P4 ;  /* 0x0000000f1c718210 */ /* 0x000fe400017e8404 */
[----:B------:R-:W-:-:S13]  /*211a0*/  ISETP.LT.OR P2, PT, R26, 0x29, !P6 ;  /* 0x000000291a00780c */ /* 0x000fda0007741670 */
[----:B------:R-:W0:Y:S01]  /*211b0*/  @!P2 LDC.64 R14, c[0x0][0x5c0] ;  /* 0x00017000ff0eab82 */ /* 0x000e220000000a00 */
[----:B---3--:R-:W-:Y:S02]  /*211c0*/  FMUL R13, R72, UR33 ;  /* 0x00000021480d7c20 */ /* 0x008fe40008400000 */
[----:B------:R-:W3:Y:S03]  /*211d0*/  LDL.LU R72, [R1+0x11c] ;  /* 0x00011c0001487983 */ /* 0x000ee60000300800 */
[----:B------:R-:W-:Y:S02]  /*211e0*/  F2FP.SATFINITE.E4M3.F32.PACK_AB_MERGE_C R13, RZ, R13, RZ ;  /* 0x0000000dff0d723e */ /* 0x000fe400048070ff */
[----:B0-----:R-:W-:-:S05]  /*211f0*/  @!P2 IADD3 R14, P4, R12, R14, RZ ;  /* 0x0000000e0c0ea210 */ /* 0x001fca0007f9e0ff */
[----:B------:R-:W-:-:S05]  /*21200*/  @!P2 IMAD.X R15, R28, 0x1, R15, P4 ;  /* 0x000000011c0fa824 */ /* 0x000fca00020e060f */
[----:B------:R4:W-:Y:S02]  /*21210*/  @!P2 STG.E.U8 desc[UR38][R14.64+0x28], R13 ;  /* 0x0000280d0e00a986 */ /* 0x0009e4000c101126 */
[----:B----4-:R-:W-:Y:S02]  /*21220*/  FMUL R13, R70, UR33 ;  /* 0x00000021460d7c20 */ /* 0x010fe40008400000 */
[----:B------:R-:W4:Y:S01]  /*21230*/  LDL.LU R70, [R1+0x120] ;  /* 0x0001200001467983 */ /* 0x000f220000300800 */
[----:B------:R-:W-:-:S13]  /*21240*/  ISETP.LT.OR P2, PT, R26, 0x2a, !P6 ;  /* 0x0000002a1a00780c */ /* 0x000fda0007741670 */
[----:B------:R-:W0:Y:S01]  /*21250*/  @!P2 LDC.64 R14, c[0x0][0x5c0] ;  /* 0x00017000ff0eab82 */ /* 0x000e220000000a00 */
[----:B------:R-:W-:Y:S02]  /*21260*/  ISETP.LT.OR P0, PT, R26, 0x4a, !P1 ;  /* 0x0000004a1a00780c */ /* 0x000fe40004f01670 */
[----:B------:R-:W-:Y:S02]  /*21270*/  F2FP.SATFINITE.E4M3.F32.PACK_AB_MERGE_C R13, RZ, R13, RZ ;  /* 0x0000000dff0d723e */ /* 0x000fe400048070ff */
[----:B0-----:R-:W-:-:S05]  /*21280*/  @!P2 IADD3 R14, P4, R12, R14, RZ ;  /* 0x0000000e0c0ea210 */ /* 0x001fca0007f9e0ff */
[----:B------:R-:W-:-:S05]  /*21290*/  @!P2 IMAD.X R15, R28, 0x1, R15, P4 ;  /* 0x000000011c0fa824 */ /* 0x000fca00020e060f */
[----:B------:R0:W-:Y:S02]  /*212a0*/  @!P2 STG.E.U8 desc[UR38][R14.64+0x29], R13 ;  /* 0x0000290d0e00a986 */ /* 0x0001e4000c101126 */
[----:B0-----:R-:W0:Y:S02]  /*212b0*/  @!P0 LDC.64 R14, c[0x0][0x5c0] ;  /* 0x00017000ff0e8b82 */ /* 0x001e240000000a00 */
[----:B0-----:R-:W-:-:S04]  /*212c0*/  @!P0 IADD3 R30, P2, P4, R12, R14, R3 ;  /* 0x0000000e0c1e8210 */ /* 0x001fc80007c5e003 */
[----:B------:R-:W-:Y:S02]  /*212d0*/  @!P0 IADD3.X R31, R28, R15, R4, P2, P4 ;  /* 0x0000000f1c1f8210 */ /* 0x000fe400017e8404 */
[----:B------:R-:W-:Y:S01]  /*212e0*/  ISETP.LT.OR P0, PT, R26, 0x29, !P1 ;  /* 0x000000291a00780c */ /* 0x000fe20004f01670 */
[----:B--2---:R-:W-:Y:S02]  /*212f0*/  FMUL R13, R71, UR33 ;  /* 0x00000021470d7c20 */ /* 0x004fe40008400000 */
[----:B------:R-:W2:Y:S03]  /*21300*/  LDL.LU R71, [R1+0x124] ;  /* 0x0001240001477983 */ /* 0x000ea60000300800 */
[----:B------:R-:W-:-:S07]  /*21310*/  F2FP.SATFINITE.E4M3.F32.PACK_AB_MERGE_C R13, RZ, R13, RZ ;  /* 0x0000000dff0d723e */ /* 0x000fce00048070ff */
[----:B------:R3:W-:Y:S01]  /*21320*/  @!P0 STG.E.U8 desc[UR38][R48.64+0x28], R13 ;  /* 0x0000280d30008986 */ /* 0x0007e2000c101126 */
[----:B------:R-:W-:Y:S01]  /*21330*/  ISETP.LT.OR P0, PT, R26, 0x2a, !P1 ;  /* 0x0000002a1a00780c */ /* 0x000fe20004f01670 */
[----:B---3--:R-:W-:Y:S02]  /*21340*/  FMUL R13, R72, UR33 ;  /* 0x00000021480d7c20 */ /* 0x008fe40008400000 */
[----:B------:R-:W3:Y:S03]  /*21350*/  LDL.LU R72, [R1+0x128] ;  /* 0x0001280001487983 */ /* 0x000ee60000300800 */
[----:B------:R-:W-:-:S07]  /*21360*/  F2FP.SATFINITE.E4M3.F32.PACK_AB_MERGE_C R13, RZ, R13, RZ ;  /* 0x0000000dff0d723e */ /* 0x000fce00048070ff */
[----:B------:R4:W-:Y:S02]  /*21370*/  @!P0 STG.E.U8 desc[UR38][R44.64+0x29], R13 ;  /* 0x0000290d2c008986 */ /* 0x0009e4000c101126 */
[----:B----4-:R-:W-:Y:S02]  /*21380*/  FMUL R13, R70, UR33 ;  /* 0x00000021460d7c20 */ /* 0x010fe40008400000 */
[----:B------:R-:W4:Y:S01]  /*21390*/  LDL.LU R70, [R1+0x12c] ;  /* 0x00012c0001467983 */ /* 0x000f220000300800 */
        /* <DEDUP_REMOVED lines=16> */
[----:B------:R-:W-:Y:S02]  /*214a0*/  F2FP.SATFINITE.E4M3.F32.PACK_AB_MERGE_C R13, RZ, R13, RZ ;  /* 0x0000000dff0d723e */ /* 0x000fe400048070ff */
[----:B0-----:R-:W-:-:S05]  /*214b0*/  @!P2 IADD3 R14, P4, R12, R14, RZ ;  /* 0x0000000e0c0ea210 */ /* 0x001fca0007f9e0ff */
[----:B------:R-:W-:-:S05]  /*214c0*/  @!P2 IMAD.X R15, R28, 0x1, R15, P4 ;  /* 0x000000011c0fa824 */ /* 0x000fca00020e060f */
[----:B------:R0:W-:Y:S01]  /*214d0*/  @!P2 STG.E.U8 desc[UR38][R14.64+0x30], R13 ;  /* 0x0000300d0e00a986 */ /* 0x0001e2000c101126 */
[----:B------:R-:W-:-:S13]  /*214e0*/  ISETP.LT.OR P2, PT, R26, 0x32, !P6 ;  /* 0x000000321a00780c */ /* 0x000fda0007741670 */
[----:B0-----:R-:W0:Y:S01]  /*214f0*/  @!P2 LDC.64 R14, c[0x0][0x5c0] ;  /* 0x00017000ff0eab82 */ /* 0x001e220000000a00 */
[----:B--2---:R-:W-:Y:S02]  /*21500*/  FMUL R13, R71, UR33 ;  /* 0x00000021470d7c20 */ /* 0x004fe40008400000 */
[----:B------:R-:W2:Y:S01]  /*21510*/  LDL.LU R71, [R1+0x130] ;  /* 0x0001300001477983 */ /* 0x000ea20000300800 */
[----:B------:R-:W-:Y:S02]  /*21520*/  LOP3.LUT R0, R0, 0xffffbfff, RZ, 0xc0, !PT ;  /* 0xffffbfff00007812 */ /* 0x000fe400078ec0ff */
[C---:B------:R-:W-:Y:S02]  /*21530*/  LOP3.LUT P3, RZ, R5.reuse, 0x40000, RZ, 0xc0, !PT ;  /* 0x0004000005ff7812 */ /* 0x040fe4000786c0ff */
[----:B------:R-:W-:Y:S02]  /*21540*/  LOP3.LUT R2, R2, 0xfffffffe, RZ, 0xc0, !PT ;  /* 0xfffffffe02027812 */ /* 0x000fe400078ec0ff */
[----:B------:R-:W-:-:S02]  /*21550*/  LOP3.LUT R5, R5, 0xffffdfff, RZ, 0xc0, !PT ;  /* 0xffffdfff05057812 */ /* 0x000fc400078ec0ff */
[----:B------:R-:W-:Y:S02]  /*21560*/  @P5 LOP3.LUT R0, R0, 0x4000, RZ, 0xfc, !PT ;  /* 0x0000400000005812 */ /* 0x000fe400078efcff */
[----:B0-----:R-:W-:Y:S02]  /*21570*/  @!P2 IADD3 R14, P4, R12, R14, RZ ;  /* 0x0000000e0c0ea210 */ /* 0x001fe40007f9e0ff */
[----:B------:R-:W-:Y:S02]  /*21580*/  F2FP.SATFINITE.E4M3.F32.PACK_AB_MERGE_C R13, RZ, R13, RZ ;  /* 0x0000000dff0d723e */ /* 0x000fe400048070ff */
[----:B------:R-:W-:Y:S01]  /*21590*/  @P0 LOP3.LUT R2, R2, 0x1, RZ, 0xfc, !PT ;  /* 0x0000000102020812 */ /* 0x000fe200078efcff */
[----:B------:R-:W-:Y:S01]  /*215a0*/  @!P2 IMAD.X R15, R28, 0x1, R15, P4 ;  /* 0x000000011c0fa824 */ /* 0x000fe200020e060f */
[----:B------:R-:W-:Y:S02]  /*215b0*/  ISETP.LT.OR P0, PT, R26, 0x5a, !P1 ;  /* 0x0000005a1a00780c */ /* 0x000fe40004f01670 */
[----:B------:R-:W-:-:S02]  /*215c0*/  @P1 LOP3.LUT R5, R5, 0x2000, RZ, 0xfc, !PT ;  /* 0x0000200005051812 */ /* 0x000fc400078efcff */
[----:B------:R-:W-:Y:S01]  /*215d0*/  LOP3.LUT P1, RZ, R0, 0x8000, RZ, 0xc0, !PT ;  /* 0x0000800000ff7812 */ /* 0x000fe2000782c0ff */
[----:B------:R0:W-:Y:S08]  /*215e0*/  @!P2 STG.E.U8 desc[UR38][R14.64+0x31], R13 ;  /* 0x0000310d0e00a986 */ /* 0x0001f0000c101126 */
[----:B0-----:R-:W0:Y:S01]  /*215f0*/  @!P0 LDC.64 R14, c[0x0][0x5c0] ;  /* 0x00017000ff0e8b82 */ /* 0x001e220000000a00 */
[----:B---3--:R-:W-:-:S02]  /*21600*/  FMUL R13, R72, UR33 ;  /* 0x00000021480d7c20 */ /* 0x008fc40008400000 */
[----:B------:R-:W3:Y:S03]  /*21610*/  LDL.LU R72, [R1+0x134] ;  /* 0x0001340001487983 */ /* 0x000ee60000300800 */
[----:B------:R-:W-:-:S05]  /*21620*/  F2FP.SATFINITE.E4M3.F32.PACK_AB_MERGE_C R13, RZ, R13, RZ ;  /* 0x0000000dff0d723e */ /* 0x000fca00048070ff */
[----:B------:R4:W-:Y:S02]  /*21630*/  @!P1 STG.E.U8 desc[UR38][R58.64+0x30], R13 ;  /* 0x0000300d3a009986 */ /* 0x0009e4000c101126 */
[----:B----4-:R-:W-:Y:S02]  /*21640*/  FMUL R13, R70, UR33 ;  /* 0x00000021460d7c20 */ /* 0x010fe40008400000 */
[----:B------:R-:W4:Y:S01]  /*21650*/  LDL.LU R70, [R1+0x138] ;  /* 0x0001380001467983 */ /* 0x000f220000300800 */
[C---:B------:R-:W-:Y:S02]  /*21660*/  LOP3.LUT P5, RZ, R0.reuse, 0x1, RZ, 0xc0, !PT ;  /* 0x0000000100ff7812 */ /* 0x040fe400078ac0ff */
[----:B------:R-:W-:Y:S02]  /*21670*/  LOP3.LUT R0, R0, 0xbfffffff, RZ, 0xc0, !PT ;  /* 0xbfffffff00007812 */ /* 0x000fe400078ec0ff */
[----:B0-----:R-:W-:Y:S02]  /*21680*/  @!P0 IADD3 R118, P2, P4, R12, R14, R3 ;  /* 0x0000000e0c768210 */ /* 0x001fe40007c5e003 */
[----:B------:R-:W-:-:S02]  /*21690*/  @P0 LOP3.LUT R0, R0, 0x40000000, RZ, 0xfc, !PT ;  /* 0x4000000000000812 */ /* 0x000fc400078efcff */
[----:B------:R-:W-:Y:S02]  /*216a0*/  @!P0 IADD3.X R119, R28, R15, R4, P2, P4 ;  /* 0x0000000f1c778210 */ /* 0x000fe400017e8404 */
[----:B------:R-:W-:-:S13]  /*216b0*/  ISETP.LT.OR P0, PT, R26, 0x41, !P3 ;  /* 0x000000411a00780c */ /* 0x000fda0005f01670 */
[----:B------:R-:W0:Y:S01]  /*216c0*/  @!P0 LDC.64 R14, c[0x0][0x5c0] ;  /* 0x00017000ff0e8b82 */ /* 0x000e220000000a00 */
[----:B------:R-:W-:Y:S02]  /*216d0*/  ISETP.LT.OR P1, PT, R26, 0x42, !P3 ;  /* 0x000000421a00780c */ /* 0x000fe40005f21670 */
[----:B------:R-:W-:Y:S02]  /*216e0*/  F2FP.SATFINITE.E4M3.F32.PACK_AB_MERGE_C R13, RZ, R13, RZ ;  /* 0x0000000dff0d723e */ /* 0x000fe400048070ff */
[----:B0-----:R-:W-:-:S04]  /*216f0*/  @!P0 IADD3 R126, P2, P4, R12, R14, R8 ;  /* 0x0000000e0c7e8210 */ /* 0x001fc80007c5e008 */
[----:B------:R-:W-:-:S05]  /*21700*/  @!P0 IADD3.X R127, R28, R15, R7, P2, P4 ;  /* 0x0000000f1c7f8210 */ /* 0x000fca00017e8407 */
[----:B------:R-:W0:Y:S01]  /*21710*/  @!P1 LDC.64 R14, c[0x0][0x5c0] ;  /* 0x00017000ff0e9b82 */ /* 0x000e220000000a00 */
[----:B------:R2:W-:Y:S01]  /*21720*/  @!P5 STG.E.U8 desc[UR38][R34.64+0x31], R13 ;  /* 0x0000310d2200d986 */ /* 0x0005e2000c101126 */
[----:B------:R-:W-:Y:S02]  /*21730*/  ISETP.LT.OR P5, PT, R26, 0x49, !P3 ;  /* 0x000000491a00780c */ /* 0x000fe40005fa1670 */
[----:B0-----:R-:W-:-:S04]  /*21740*/  @!P1 IADD3 R120, P2, P4, R12, R14, R8 ;  /* 0x0000000e0c789210 */ /* 0x001fc80007c5e008 */
[----:B------:R-:W-:-:S07]  /*21750*/  @!P1 IADD3.X R121, R28, R15, R7, P2, P4 ;  /* 0x0000000f1c799210 */ /* 0x000fce00017e8407 */
[----:B------:R-:W0:Y:S02]  /*21760*/  @!P5 LDC.64 R14, c[0x0][0x5c0] ;  /* 0x00017000ff0edb82 */ /* 0x000e240000000a00 */
[----:B0-----:R-:W-:-:S04]  /*21770*/  @!P5 IADD3 R132, P2, P4, R12, R14, R8 ;  /* 0x0000000e0c84d210 */ /* 0x001fc80007c5e008 */
[----:B------:R-:W-:Y:S02]  /*21780*/  @!P5 IADD3.X R133, R28, R15, R7, P2, P4 ;  /* 0x0000000f1c85d210 */ /* 0x000fe400017e8407 */
[----:B------:R-:W-:-:S13]  /*21790*/  ISETP.LT.OR P2, PT, R26, 0x39, !P6 ;  /* 0x000000391a00780c */ /* 0x000fda0007741670 */
[----:B------:R-:W0:Y:S02]  /*217a0*/  @!P2 LDC.64 R14, c[0x0][0x5c0] ;  /* 0x00017000ff0eab82 */ /* 0x000e240000000a00 */
[----:B0-----:R-:W-:-:S05]  /*217b0*/  @!P2 IADD3 R14, P4, R12, R14, RZ ;  /* 0x0000000e0c0ea210 */ /* 0x001fca0007f9e0ff */
[----:B------:R-:W-:Y:S02]  /*217c0*/  @!P2 IMAD.X R15, R28, 0x1, R15, P4 ;  /* 0x000000011c0fa824 */ /* 0x000fe400020e060f */
[----:B--2---:R-:W-:Y:S02]  /*217d0*/  FMUL R13, R71, UR33 ;  /* 0x00000021470d7c20 */ /* 0x004fe40008400000 */
[----:B------:R-:W2:Y:S03]  /*217e0*/  LDL.LU R71, [R1+0x13c] ;  /* 0x00013c0001477983 */ /* 0x000ea60000300800 */
[----:B------:R-:W-:-:S05]  /*217f0*/  F2FP.SATFINITE.E4M3.F32.PACK_AB_MERGE_C R13, RZ, R13, RZ ;  /* 0x0000000dff0d723e */ /* 0x000fca00048070ff */
[----:B------:R0:W-:Y:S01]  /*21800*/  @!P2 STG.E.U8 desc[UR38][R14.64+0x38], R13 ;  /* 0x0000380d0e00a986 */ /* 0x0001e2000c101126 */
[----:B------:R-:W-:-:S13]  /*21810*/  ISETP.LT.OR P2, PT, R26, 0x3a, !P6 ;  /* 0x0000003a1a00780c */ /* 0x000fda0007741670 */
[----:B0-----:R-:W0:Y:S02]  /*21820*/  @!P2 LDC.64 R14, c[0x0][0x5c0] ;  /* 0x00017000ff0eab82 */ /* 0x001e240000000a00 */
[----:B0-----:R-:W-:-:S05]  /*21830*/  @!P2 IADD3 R14, P4, R12, R14, RZ ;  /* 0x0000000e0c0ea210 */ /* 0x001fca0007f9e0ff */
[----:B------:R-:W-:Y:S02]  /*21840*/  @!P2 IMAD.X R15, R28, 0x1, R15, P4 ;  /* 0x000000011c0fa824 */ /* 0x000fe400020e060f */
[----:B---3--:R-:W-:Y:S02]  /*21850*/  FMUL R13, R72, UR33 ;  /* 0x00000021480d7c20 */ /* 0x008fe40008400000 */
[----:B------:R-:W3:Y:S03]  /*21860*/  LDL.LU R72, [R1+0x140] ;  /* 0x0001400001487983 */ /* 0x000ee60000300800 */
[----:B------:R-:W-:-:S05]  /*21870*/  F2FP.SATFINITE.E4M3.F32.PACK_AB_MERGE_C R13, RZ, R13, RZ ;  /* 0x0000000dff0d723e */ /* 0x000fca00048070ff */
[----:B------:R4:W-:Y:S02]  /*21880*/  @!P2 STG.E.U8 desc[UR38][R14.64+0x39], R13 ;  /* 0x0000390d0e00a986 */ /* 0x0009e4000c101126 */
[----:B----4-:R-:W-:Y:S02]  /*21890*/  FMUL R13, R70, UR33 ;  /* 0x00000021460d7c20 */ /* 0x010fe40008400000 */
[----:B------:R-:W4:Y:S01]  /*218a0*/  LDL.LU R70, [R1+0x144] ;  /* 0x0001440001467983 */ /* 0x000f220000300800 */
[----:B------:R-:W-:-:S04]  /*218b0*/  LOP3.LUT R0, R0, 0x7fffffff, RZ, 0xc0, !PT ;  /* 0x7fffffff00007812 */ /* 0x000fc800078ec0ff */
[----:B------:R-:W-:-:S04]  /*218c0*/  @P0 LOP3.LUT R0, R0, 0x80000000, RZ, 0xfc, !PT ;  /* 0x8000000000000812 */ /* 0x000fc800078efcff */
[----:B------:R-:W-:-:S04]  /*218d0*/  LOP3.LUT R0, R0, 0xffffffdf, RZ, 0xc0, !PT ;  /* 0xffffffdf00007812 */ /* 0x000fc800078ec0ff */
[----:B------:R-:W-:-:S04]  /*218e0*/  @P1 LOP3.LUT R0, R0, 0x20, RZ, 0xfc, !PT ;  /* 0x0000002000001812 */ /* 0x000fc800078efcff */
[C---:B------:R-:W-:Y:S02]  /*218f0*/  LOP3.LUT P1, RZ, R0.reuse, 0x10000, RZ, 0xc0, !PT ;  /* 0x0001000000ff7812 */ /* 0x040fe4000782c0ff */
[----:B------:R-:W-:Y:S02]  /*21900*/  F2FP.SATFINITE.E4M3.F32.PACK_AB_MERGE_C R13, RZ, R13, RZ ;  /* 0x0000000dff0d723e */ /* 0x000fe400048070ff */
[----:B------:R-:W-:-:S09]  /*21910*/  LOP3.LUT R0, R0, 0xffff7fff, RZ, 0xc0, !PT ;  /* 0xffff7fff00007812 */ /* 0x000fd200078ec0ff */
[----:B------:R2:W-:Y:S01]  /*21920*/  @!P1 STG.E.U8 desc[UR38][R56.64+0x38], R13 ;  /* 0x0000380d38009986 */ /* 0x0005e2000c101126 */
[----:B------:R-:W-:Y:S02]  /*21930*/  @P5 LOP3.LUT R0, R0, 0x8000, RZ, 0xfc, !PT ;  /* 0x0000800000005812 */ /* 0x000fe400078efcff */
[----:B------:R-:W-:Y:S02]  /*21940*/  ISETP.LT.OR P6, PT, R26, 0x4a, !P3 ;  /* 0x0000004a1a00780c */ /* 0x000fe40005fc1670 */
[----:B------:R-:W-:Y:S02]  /*21950*/  LOP3.LUT P5, RZ, R0, 0x80, RZ, 0xc0, !PT ;  /* 0x0000008000ff7812 */ /* 0x000fe400078ac0ff */
[----:B------:R-:W-:-:S09]  /*21960*/  LOP3.LUT P0, RZ, R5, 0x10000, RZ, 0xc0, !PT ;  /* 0x0001000005ff7812 */ /* 0x000fd2000780c0ff */
[----:B------:R-:W0:Y:S01]  /*21970*/  @!P6 LDC.64 R14, c[0x0][0x5c0] ;  /* 0x00017000ff0eeb82 */ /* 0x000e220000000a00 */
[----:B------:R-:W-:-:S04]  /*21980*/  LOP3.LUT R0, R0, 0xfffffffe, RZ, 0xc0, !PT ;  /* 0xfffffffe00007812 */ /* 0x000fc800078ec0ff */
[----:B------:R-:W-:Y:S02]  /*21990*/  @P6 LOP3.LUT R0, R0, 0x1, RZ, 0xfc, !PT ;  /* 0x0000000100006812 */ /* 0x000fe400078efcff */
[----:B0-----:R-:W-:-:S04]  /*219a0*/  @!P6 IADD3 R116, P2, P4, R12, R14, R8 ;  /* 0x0000000e0c74e210 */ /* 0x001fc80007c5e008 */
[----:B------:R-:W-:Y:S02]  /*219b0*/  @!P6 IADD3.X R117, R28, R15, R7, P2, P4 ;  /* 0x0000000f1c75e210 */ /* 0x000fe400017e8407 */
[----:B------:R-:W-:-:S13]  /*219c0*/  ISETP.LT.OR P6, PT, R26, 0x51, !P3 ;  /* 0x000000511a00780c */ /* 0x000fda0005fc1670 */
[----:B------:R-:W0:Y:S01]  /*219d0*/  @!P6 LDC.64 R14, c[0x0][0x5c0] ;  /* 0x00017000ff0eeb82 */ /* 0x000e220000000a00 */
[----:B------:R-:W-:Y:S01]  /*219e0*/  ISETP.LT.OR P1, PT, R26, 0x52, !P3 ;  /* 0x000000521a00780c */ /* 0x000fe20005f21670 */
[----:B--2---:R-:W-:Y:S02]  /*219f0*/  FMUL R13, R71, UR33 ;  /* 0x00000021470d7c20 */ /* 0x004fe40008400000 */
[----:B------:R-:W2:Y:S03]  /*21a00*/  LDL.LU R71, [R1+0x148] ;  /* 0x0001480001477983 */ /* 0x000ea60000300800 */
[----:B------:R-:W-:-:S05]  /*21a10*/  F2FP.SATFINITE.E4M3.F32.PACK_AB_MERGE_C R13, RZ, R13, RZ ;  /* 0x0000000dff0d723e */ /* 0x000fca00048070ff */
[----:B------:R3:W-:Y:S02]  /*21a20*/  @!P5 STG.E.U8 desc[UR38][R46.64+0x39], R13 ;  /* 0x0000390d2e00d986 */ /* 0x0007e4000c101126 */
[----:B---3--:R-:W-:-:S05]  /*21a30*/  FMUL R13, R72, UR33 ;  /* 0x00000021480d7c20 */ /* 0x008fca0008400000 */
[----:B------:R-:W-:-:S05]  /*21a40*/  F2FP.SATFINITE.E4M3.F32.PACK_AB_MERGE_C R13, RZ, R13, RZ ;  /* 0x0000000dff0d723e */ /* 0x000fca00048070ff */
[----:B------:R4:W-:Y:S02]  /*21a50*/  @!P0 STG.E.U8 desc[UR38][R54.64+0x20], R13 ;  /* 0x0000200d36008986 */ /* 0x0009e4000c101126 */
[----:B----4-:R-:W-:Y:S02]  /*21a60*/  FMUL R13, R70, UR33 ;  /* 0x00000021460d7c20 */ /* 0x010fe40008400000 */
[----:B------:R-:W3:Y:S01]  /*21a70*/  LDL.LU R70, [R1+0x14c] ;  /* 0x00014c0001467983 */ /* 0x000ee20000300800 */
[----:B0-----:R-:W-:-:S04]  /*21a80*/  @!P6 IADD3 R136, P2, P4, R12, R14, R8 ;  /* 0x0000000e0c88e210 */ /* 0x001fc80007c5e008 */
[----:B------:R-:W-:Y:S02]  /*21a90*/  @!P6 IADD3.X R137, R28, R15, R7, P2, P4 ;  /* 0x0000000f1c89e210 */ /* 0x000fe400017e8407 */
[----:B------:R-:W0:Y:S01]  /*21aa0*/  @!P1 LDC.64 R14, c[0x0][0x5c0] ;  /* 0x00017000ff0e9b82 */ /* 0x000e220000000a00 */
[----:B------:R-:W-:-:S04]  /*21ab0*/  LOP3.LUT R2, R2, 0xffffefff, RZ, 0xc0, !PT ;  /* 0xffffefff02027812 */ /* 0x000fc800078ec0ff */
[----:B------:R-:W-:Y:S02]  /*21ac0*/  @P6 LOP3.LUT R2, R2, 0x1000, RZ, 0xfc, !PT ;  /* 0x0000100002026812 */ /* 0x000fe400078efcff */
[C---:B------:R-:W-:Y:S02]  /*21ad0*/  LOP3.LUT P6, RZ, R0.reuse, 0x40, RZ, 0xc0, !PT ;  /* 0x0000004000ff7812 */ /* 0x040fe400078cc0ff */
        /* <DEDUP_REMOVED lines=13> */
[----:B------:R-:W-:Y:S02]  /*21bb0*/  LOP3.LUT R5, R5, 0xfffff7ff, RZ, 0xc0, !PT ;  /* 0xfffff7ff05057812 */ /* 0x000fe400078ec0ff */
[----:B------:R-:W-:Y:S02]  /*21bc0*/  @P1 LOP3.LUT R2, R2, 0x800000, RZ, 0xfc, !PT ;  /* 0x0080000002021812 */ /* 0x000fe400078efcff */
[----:B------:R-:W-:Y:S02]  /*21bd0*/  @P3 LOP3.LUT R5, R5, 0x800, RZ, 0xfc, !PT ;  /* 0x0000080005053812 */ /* 0x000fe400078efcff */
[----:B0-----:R-:W-:-:S04]  /*21be0*/  @!P1 IADD3 R150, P2, P4, R12, R14, R8 ;  /* 0x0000000e0c969210 */ /* 0x001fc80007c5e008 */
[----:B------:R-:W-:Y:S02]  /*21bf0*/  @!P1 IADD3.X R151, R28, R15, R7, P2, P4 ;  /* 0x0000000f1c979210 */ /* 0x000fe400017e8407 */
[----:B------:R-:W-:-:S04]  /*21c00*/  ISETP.GE.AND P1, PT, R11, 0x101, PT ;  /* 0x000001010b00780c */ /* 0x000fc80003f26270 */
[----:B------:R-:W-:-:S13]  /*21c10*/  ISETP.LT.OR P3, PT, R26, 0x41, !P1 ;  /* 0x000000411a00780c */ /* 0x000fda0004f61670 */
[----:B------:R-:W0:Y:S01]  /*21c20*/  @!P3 LDC.64 R14, c[0x0][0x5c0] ;  /* 0x00017000ff0ebb82 */ /* 0x000e220000000a00 */
[----:B------:R-:W-:Y:S02]  /*21c30*/  LOP3.LUT P0, RZ, R5, 0x8000, RZ, 0xc0, !PT ;  /* 0x0000800005ff7812 */ /* 0x000fe4000780c0ff */
[----:B0-----:R-:W-:-:S04]  /*21c40*/  @!P3 IADD3 R154, P2, P4, R12, R14, R10 ;  /* 0x0000000e0c9ab210 */ /* 0x001fc80007c5e00a */
[----:B------:R-:W-:Y:S02]  /*21c50*/  @!P3 IADD3.X R155, R28, R15, R9, P2, P4 ;  /* 0x0000000f1c9bb210 */ /* 0x000fe400017e8409 */
[----:B------:R-:W-:-:S13]  /*21c60*/  ISETP.LT.OR P4, PT, R26, 0x21, !P0 ;  /* 0x000000211a00780c */ /* 0x000fda0004781670 */
[----:B------:R-:W0:Y:S01]  /*21c70*/  @!P4 LDC.64 R14, c[0x0][0x5c0] ;  /* 0x00017000ff0ecb82 */ /* 0x000e220000000a00 */
[----:B------:R-:W-:Y:S02]  /*21c80*/  F2FP.SATFINITE.E4M3.F32.PACK_AB_MERGE_C R13, RZ, R13, RZ ;  /* 0x0000000dff0d723e */ /* 0x000fe400048070ff */
[----:B------:R-:W-:-:S03]  /*21c90*/  @!P4 IADD3 R16, P2, P5, R3, R12, R8 ;  /* 0x0000000c0310c210 */ /* 0x000fc60007d5e008 */
[----:B------:R1:W-:Y:S02]  /*21ca0*/  @!P6 STG.E.U8 desc[UR38][R20.64+0x21], R13 ;  /* 0x0000210d1400e986 */ /* 0x0003e4000c101126 */
[----:B-1----:R-:W-:Y:S02]  /*21cb0*/  @!P4 IADD3.X R13, R4, R28, R7, P2, P5 ;  /* 0x0000001c040dc210 */ /* 0x002fe400017ea407 */
[----:B0-----:R-:W-:Y:S01]  /*21cc0*/  @!P4 IADD3 R14, P2, R16, R14, RZ ;  /* 0x0000000e100ec210 */ /* 0x001fe20007f5e0ff */
[----:B--2---:R-:W-:Y:S02]  /*21cd0*/  FMUL R16, R71, UR33 ;  /* 0x0000002147107c20 */ /* 0x004fe40008400000 */
[----:B------:R-:W2:Y:S02]  /*21ce0*/  LDL.LU R71, [R1+0x150] ;  /* 0x0001500001477983 */ /* 0x000ea40000300800 */
[----:B------:R-:W-:Y:S01]  /*21cf0*/  @!P4 IMAD.X R15, R13, 0x1, R15, P2 ;  /* 0x000000010d0fc824 */ /* 0x000fe200010e060f */
[----:B------:R-:W-:Y:S01]  /*21d00*/  ISETP.LT.OR P2, PT, R26, 0x22, !P0 ;  /* 0x000000221a00780c */ /* 0x000fe20004741670 */
[----:B------:R-:W4:Y:S01]  /*21d10*/  LDL.LU R72, [R1+0x154] ;  /* 0x0001540001487983 */ /* 0x000f220000300800 */
[----:B------:R-:W-:-:S05]  /*21d20*/  F2FP.SATFINITE.E4M3.F32.PACK_AB_MERGE_C R16, RZ, R16, RZ ;  /* 0x00000010ff10723e */ /* 0x000fca00048070ff */
[----:B------:R0:W-:Y:S06]  /*21d30*/  @!P4 STG.E.U8 desc[UR38][R14.64+0x20], R16 ;  /* 0x000020100e00c986 */ /* 0x0001ec000c101126 */
[----:B0-----:R-:W0:Y:S01]  /*21d40*/  @!P2 LDC.64 R16, c[0x0][0x5c0] ;  /* 0x00017000ff10ab82 */ /* 0x001e220000000a00 */
[----:B------:R-:W-:-:S04]  /*21d50*/  @!P2 IADD3 R20, P5, P6, R3, R12, R8 ;  /* 0x0000000c0314a210 */ /* 0x000fc80007ebe008 */
[----:B------:R-:W-:Y:S02]  /*21d60*/  @!P2 IADD3.X R13, R4, R28, R7, P5, P6 ;  /* 0x0000001c040da210 */ /* 0x000fe40002fec407 */
[----:B0-----:R-:W-:-:S05]  /*21d70*/  @!P2 IADD3 R16, P4, R20, R16, RZ ;  /* 0x000000101410a210 */ /* 0x001fca0007f9e0ff */
[----:B------:R-:W-:Y:S02]  /*21d80*/  @!P2 IMAD.X R17, R13, 0x1, R17, P4 ;  /* 0x000000010d11a824 */ /* 0x000fe400020e0611 */
[----:B---3--:R-:W-:Y:S02]  /*21d90*/  FMUL R13, R70, UR33 ;  /* 0x00000021460d7c20 */ /* 0x008fe40008400000 */
[----:B------:R-:W3:Y:S01]  /*21da0*/  LDL.LU R70, [R1+0x158] ;  /* 0x0001580001467983 */ /* 0x000ee20000300800 */
        /* <DEDUP_REMOVED lines=11> */
[----:B------:R-:W-:Y:S02]  /*21e60*/  F2FP.SATFINITE.E4M3.F32.PACK_AB_MERGE_C R13, RZ, R13, RZ ;  /* 0x0000000dff0d723e */ /* 0x000fe400048070ff */
[----:B------:R-:W-:-:S03]  /*21e70*/  LOP3.LUT R2, R2, 0xdfffffff, RZ, 0xc0, !PT ;  /* 0xdfffffff02027812 */ /* 0x000fc600078ec0ff */
[----:B------:R2:W-:Y:S01]  /*21e80*/  @!P2 STG.E.U8 desc[UR38][R16.64+0x21], R13 ;  /* 0x0000210d1000a986 */ /* 0x0005e2000c101126 */
        /* <DEDUP_REMOVED lines=15> */
[----:B------:R-:W-:Y:S01]  /*21f80*/  ISETP.LT.OR P4, PT, R26, 0x29, !P0 ;  /* 0x000000291a00780c */ /* 0x000fe20004781670 */
[----:B--2---:R-:W-:Y:S01]  /*21f90*/  FMUL R13, R71, UR33 ;  /* 0x00000021470d7c20 */ /* 0x004fe20008400000 */
[----:B------:R-:W-:Y:S01]  /*21fa0*/  LOP3.LUT P6, RZ, R0, 0x80000, RZ, 0xc0, !PT ;  /* 0x0008000000ff7812 */ /* 0x000fe200078cc0ff */
[----:B------:R-:W2:Y:S10]  /*21fb0*/  LDL.LU R71, [R1+0x15c] ;  /* 0x00015c0001477983 */ /* 0x000eb40000300800 */
[----:B------:R-:W0:Y:S01]  /*21fc0*/  @!P4 LDC.64 R14, c[0x0][0x5c0] ;  /* 0x00017000ff0ecb82 */ /* 0x000e220000000a00 */
[----:B------:R-:W-:-:S02]  /*21fd0*/  F2FP.SATFINITE.E4M3.F32.PACK_AB_MERGE_C R13, RZ, R13, RZ ;  /* 0x0000000dff0d723e */ /* 0x000fc400048070ff */
[----:B------:R-:W-:Y:S02]  /*21fe0*/  LOP3.LUT P3, RZ, R5, 0x4000, RZ, 0xc0, !PT ;  /* 0x0000400005ff7812 */ /* 0x000fe4000786c0ff */
[----:B------:R-:W-:Y:S01]  /*21ff0*/  LOP3.LUT R6, R6, 0xffffffef, RZ, 0xc0, !PT ;  /* 0xffffffef06067812 */ /* 0x000fe200078ec0ff */
[----:B------:R4:W-:Y:S03]  /*22000*/  @!P6 STG.E.U8 desc[UR38][R36.64+0x28], R13 ;  /* 0x0000280d2400e986 */ /* 0x0009e6000c101126 */
[----:B------:R-:W-:Y:S02]  /*22010*/  @P5 LOP3.LUT R6, R6, 0x10, RZ, 0xfc, !PT ;  /* 0x0000001006065812 */ /* 0x000fe400078efcff */
[----:B------:R-:W-:Y:S01]  /*22020*/  @!P4 IADD3 R16, P2, P5, R3, R12, R8 ;  /* 0x0000000c0310c210 */ /* 0x000fe20007d5e008 */
[----:B----4-:R-:W-:Y:S02]  /*22030*/  FMUL R13, R72, UR33 ;  /* 0x00000021480d7c20 */ /* 0x010fe40008400000 */
[----:B------:R-:W4:Y:S03]  /*22040*/  LDL.LU R72, [R1+0x160] ;  /* 0x0001600001487983 */ /* 0x000f260000300800 */
[----:B------:R-:W-:-:S05]  /*22050*/  F2FP.SATFINITE.E4M3.F32.PACK_AB_MERGE_C R13, RZ, R13, RZ ;  /* 0x0000000dff0d723e */ /* 0x000fca00048070ff */
[----:B------:R1:W-:Y:S02]  /*22060*/  @!P3 STG.E.U8 desc[UR38][R24.64+0x29], R13 ;  /* 0x0000290d1800b986 */ /* 0x0003e4000c101126 */
[----:B-1----:R-:W-:Y:S02]  /*22070*/  @!P4 IADD3.X R13, R4, R28, R7, P2, P5 ;  /* 0x0000001c040dc210 */ /* 0x002fe400017ea407 */
[----:B0-----:R-:W-:Y:S01]  /*22080*/  @!P4 IADD3 R14, P2, R16, R14, RZ ;  /* 0x0000000e100ec210 */ /* 0x001fe20007f5e0ff */
[----:B---3--:R-:W-:Y:S02]  /*22090*/  FMUL R16, R70, UR33 ;  /* 0x0000002146107c20 */ /* 0x008fe40008400000 */
[----:B------:R-:W3:Y:S02]  /*220a0*/  LDL.LU R70, [R1+0x164] ;  /* 0x0001640001467983 */ /* 0x000ee40000300800 */
[----:B------:R-:W-:Y:S01]  /*220b0*/  @!P4 IMAD.X R15, R13, 0x1, R15, P2 ;  /* 0x000000010d0fc824 */ /* 0x000fe200010e060f */
[----:B------:R-:W-:-:S02]  /*220c0*/  ISETP.LT.OR P2, PT, R26, 0x2a, !P0 ;  /* 0x0000002a1a00780c */ /* 0x000fc40004741670 */
[----:B------:R-:W-:-:S05]  /*220d0*/  F2FP.SATFINITE.E4M3.F32.PACK_AB_MERGE_C R16, RZ, R16, RZ ;  /* 0x00000010ff10723e */ /* 0x000fca00048070ff */
[----:B------:R0:W-:Y:S06]  /*220e0*/  @!P4 STG.E.U8 desc[UR38][R14.64+0x28], R16 ;  /* 0x000028100e00c986 */ /* 0x0001ec000c101126 */
[----:B0-----:R-:W0:Y:S01]  /*220f0*/  @!P2 LDC.64 R16, c[0x0][0x5c0] ;  /* 0x00017000ff10ab82 */ /* 0x001e220000000a00 */
[----:B------:R-:W-:Y:S02]  /*22100*/  ISETP.LT.OR P1, PT, R26, 0x52, !P1 ;  /* 0x000000521a00780c */ /* 0x000fe40004f21670 */
[----:B------:R-:W-:-:S04]  /*22110*/  @!P2 IADD3 R20, P5, P6, R3, R12, R8 ;  /* 0x0000000c0314a210 */ /* 0x000fc80007ebe008 */
[----:B------:R-:W-:-:S07]  /*22120*/  @!P2 IADD3.X R13, R4, R28, R7, P5, P6 ;  /* 0x0000001c040da210 */ /* 0x000fce0002fec407 */
[----:B------:R-:W1:Y:S01]  /*22130*/  @!P1 LDC.64 R14, c[0x0][0x5c0] ;  /* 0x00017000ff0e9b82 */ /* 0x000e620000000a00 */
[----:B0-----:R-:W-:-:S05]  /*22140*/  @!P2 IADD3 R16, P4, R20, R16, RZ ;  /* 0x000000101410a210 */ /* 0x001fca0007f9e0ff */
[----:B------:R-:W-:Y:S01]  /*22150*/  @!P2 IMAD.X R17, R13, 0x1, R17, P4 ;  /* 0x000000010d11a824 */ /* 0x000fe200020e0611 */
[C---:B------:R-:W-:Y:S02]  /*22160*/  LOP3.LUT P3, RZ, R0.reuse, 0x4, RZ, 0xc0, !PT ;  /* 0x0000000400ff7812 */ /* 0x040fe4000786c0ff */
[----:B------:R-:W-:-:S04]  /*22170*/  LOP3.LUT R0, R0, 0xfffbffff, RZ, 0xc0, !PT ;  /* 0xfffbffff00007812 */ /* 0x000fc800078ec0ff */
[----:B------:R-:W-:Y:S02]  /*22180*/  @P1 LOP3.LUT R0, R0, 0x40000, RZ, 0xfc, !PT ;  /* 0x0004000000001812 */ /* 0x000fe400078efcff */
[----:B-1----:R-:W-:-:S04]  /*22190*/  @!P1 IADD3 R114, P5, P6, R12, R14, R10 ;  /* 0x0000000e0c729210 */ /* 0x002fc80007ebe00a */
[----:B------:R-:W-:Y:S02]  /*221a0*/  @!P1 IADD3.X R115, R28, R15, R9, P5, P6 ;  /* 0x0000000f1c739210 */ /* 0x000fe40002fec409 */
[----:B------:R-:W-:Y:S02]  /*221b0*/  LOP3.LUT P6, RZ, R0, 0x100, RZ, 0xc0, !PT ;  /* 0x0000010000ff7812 */ /* 0x000fe400078cc0ff */
[----:B------:R-:W-:Y:S01]  /*221c0*/  ISETP.GE.AND P5, PT, R11, 0x101, PT ;  /* 0x000001010b00780c */ /* 0x000fe20003fa6270 */
[----:B--2---:R-:W-:Y:S02]  /*221d0*/  FMUL R13, R71, UR33 ;  /* 0x00000021470d7c20 */ /* 0x004fe40008400000 */
[----:B------:R-:W2:Y:S03]  /*221e0*/  LDL.LU R71, [R1+0x168] ;  /* 0x0001680001477983 */ /* 0x000ea60000300800 */
[----:B------:R-:W-:-:S05]  /*221f0*/  F2FP.SATFINITE.E4M3.F32.PACK_AB_MERGE_C R13, RZ, R13, RZ ;  /* 0x0000000dff0d723e */ /* 0x000fca00048070ff */
[----:B------:R4:W-:Y:S02]  /*22200*/  @!P2 STG.E.U8 desc[UR38][R16.64+0x29], R13 ;  /* 0x0000290d1000a986 */ /* 0x0009e4000c101126 */
[----:B----4-:R-:W-:-:S05]  /*22210*/  FMUL R13, R72, UR33 ;  /* 0x00000021480d7c20 */ /* 0x010fca0008400000 */
[----:B------:R-:W-:-:S05]  /*22220*/  F2FP.SATFINITE.E4M3.F32.PACK_AB_MERGE_C R13, RZ, R13, RZ ;  /* 0x0000000dff0d723e */ /* 0x000fca00048070ff */
[----:B------:R3:W-:Y:S02]  /*22230*/  @!P6 STG.E.U8 desc[UR38][R62.64+0x30], R13 ;  /* 0x0000300d3e00e986 */ /* 0x0007e4000c101126 */
[----:B---3--:R-:W-:Y:S02]  /*22240*/  FMUL R13, R70, UR33 ;  /* 0x00000021460d7c20 */ /* 0x008fe40008400000 */
[----:B------:R-:W3:Y:S01]  /*22250*/  LDL.LU R70, [R1+0x16c] ;  /* 0x00016c0001467983 */ /* 0x000ee20000300800 */
[----:B------:R-:W-:Y:S02]  /*22260*/  ISETP.LT.OR P1, PT, R26, 0x59, !P5 ;  /* 0x000000591a00780c */ /* 0x000fe40006f21670 */
[----:B------:R-:W-:Y:S01]  /*22270*/  LOP3.LUT R6, R6, 0xfffffeff, RZ, 0xc0, !PT ;  /* 0xfffffeff06067812 */ /* 0x000fe200078ec0ff */
[----:B------:R-:W4:Y:S10]  /*22280*/  LDL.LU R72, [R1+0x170] ;  /* 0x0001700001487983 */ /* 0x000f340000300800 */
[----:B------:R-:W0:Y:S01]  /*22290*/  @!P1 LDC.64 R14, c[0x0][0x5c0] ;  /* 0x00017000ff0e9b82 */ /* 0x000e220000000a00 */
[----:B------:R-:W-:-:S02]  /*222a0*/  ISETP.LT.OR P5, PT, R26, 0x5a, !P5 ;  /* 0x0000005a1a00780c */ /* 0x000fc40006fa1670 */
[----:B0-----:R-:W-:-:S04]  /*222b0*/  @!P1 IADD3 R110, P2, P4, R12, R14, R10 ;  /* 0x0000000e0c6e9210 */ /* 0x001fc80007c5e00a */
[----:B------:R-:W-:-:S07]  /*222c0*/  @!P1 IADD3.X R111, R28, R15, R9, P2, P4 ;  /* 0x0000000f1c6f9210 */ /* 0x000fce00017e8409 */
[----:B------:R-:W0:Y:S01]  /*222d0*/  @!P5 LDC.64 R14, c[0x0][0x5c0] ;  /* 0x00017000ff0edb82 */ /* 0x000e220000000a00 */
[----:B------:R-:W-:Y:S02]  /*222e0*/  @P1 LOP3.LUT R6, R6, 0x100, RZ, 0xfc, !PT ;  /* 0x0000010006061812 */ /* 0x000fe400078efcff */
[----:B------:R-:W-:Y:S02]  /*222f0*/  LOP3.LUT P1, RZ, R5, 0x2000, RZ, 0xc0, !PT ;  /* 0x0000200005ff7812 */ /* 0x000fe4000782c0ff */
        /* <DEDUP_REMOVED lines=10> */
[----:B------:R-:W-:Y:S02]  /*223a0*/  LOP3.LUT R6, R6, 0xfffbffff, RZ, 0xc0, !PT ;  /* 0xfffbffff06067812 */ /* 0x000fe400078ec0ff */
[----:B------:R-:W-:Y:S02]  /*223b0*/  F2FP.SATFINITE.E4M3.F32.PACK_AB_MERGE_C R13, RZ, R13, RZ ;  /* 0x0000000dff0d723e */ /* 0x000fe400048070ff */
[----:B------:R-:W-:Y:S02]  /*223c0*/  @P5 LOP3.LUT R6, R6, 0x40000, RZ, 0xfc, !PT ;  /* 0x0004000006065812 */ /* 0x000fe400078efcff */
[----:B------:R-:W-:Y:S01]  /*223d0*/  @!P4 IADD3 R16, P2, P5, R3, R12, R8 ;  /* 0x0000000c0310c210 */ /* 0x000fe20007d5e008 */
[----:B------:R1:W-:Y:S03]  /*223e0*/  @!P3 STG.E.U8 desc[UR38][R22.64+0x31], R13 ;  /* 0x0000310d1600b986 */ /* 0x0003e6000c101126 */
[----:B-1----:R-:W-:-:S02]  /*223f0*/  @!P4 IADD3.X R13, R4, R28, R7, P2, P5 ;  /* 0x0000001c040dc210 */ /* 0x002fc400017ea407 */
[----:B0-----:R-:W-:-:S05]  /*22400*/  @!P4 IADD3 R14, P2, R16, R14, RZ ;  /* 0x0000000e100ec210 */ /* 0x001fca0007f5e0ff */
[----:B------:R-:W-:Y:S01]  /*22410*/  @!P4 IMAD.X R15, R13, 0x1, R15, P2 ;  /* 0x000000010d0fc824 */ /* 0x000fe200010e060f */
[----:B------:R-:W-:-:S13]  /*22420*/  ISETP.LT.OR P2, PT, R26, 0x32, !P0 ;  /* 0x000000321a00780c */ /* 0x000fda0004741670 */
[----:B------:R-:W-:Y:S01]  /*22430*/  @!P2 IADD3 R20, P5, P6, R3, R12, R8 ;  /* 0x0000000c0314a210 */ /* 0x000fe20007ebe008 */
[----:B--2---:R-:W-:Y:S02]  /*22440*/  FMUL R16, R71, UR33 ;  /* 0x0000002147107c20 */ /* 0x004fe40008400000 */
[----:B------:R-:W2:Y:S03]  /*22450*/  LDL.LU R71, [R1+0x174] ;  /* 0x0001740001477983 */ /* 0x000ea60000300800 */
[----:B------:R-:W-:-:S05]  /*22460*/  F2FP.SATFINITE.E4M3.F32.PACK_AB_MERGE_C R16, RZ, R16, RZ ;  /* 0x00000010ff10723e */ /* 0x000fca00048070ff */
[----:B------:R0:W-:Y:S02]  /*22470*/  @!P4 STG.E.U8 desc[UR38][R14.64+0x30], R16 ;  /* 0x000030100e00c986 */ /* 0x0001e4000c101126 */
[----:B0-----:R-:W0:Y:S01]  /*22480*/  @!P2 LDC.64 R16, c[0x0][0x5c0] ;  /* 0x00017000ff10ab82 */ /* 0x001e220000000a00 */
[----:B------:R-:W-:Y:S02]  /*22490*/  @!P2 IADD3.X R13, R4, R28, R7, P5, P6 ;  /* 0x0000001c040da210 */ /* 0x000fe40002fec407 */
[----:B0-----:R-:W-:-:S05]  /*224a0*/  @!P2 IADD3 R16, P4, R20, R16, RZ ;  /* 0x000000101410a210 */ /* 0x001fca0007f9e0ff */
[----:B------:R-:W-:Y:S02]  /*224b0*/  @!P2 IMAD.X R17, R13, 0x1, R17, P4 ;  /* 0x000000010d11a824 */ /* 0x000fe400020e0611 */
[----:B---3--:R-:W-:Y:S02]  /*224c0*/  FMUL R13, R70, UR33 ;  /* 0x00000021460d7c20 */ /* 0x008fe40008400000 */
[----:B------:R-:W3:Y:S01]  /*224d0*/  LDL.LU R70, [R1+0x178] ;  /* 0x0001780001467983 */ /* 0x000ee20000300800 */
        /* <DEDUP_REMOVED lines=11> */
[----:B------:R-:W-:-:S03]  /*22590*/  @P3 LOP3.LUT R6, R6, 0x4000, RZ, 0xfc, !PT ;  /* 0x0000400006063812 */ /* 0x000fc600078efcff */
[----:B------:R4:W-:Y:S01]  /*225a0*/  @!P2 STG.E.U8 desc[UR38][R16.64+0x31], R13 ;  /* 0x0000310d1000a986 */ /* 0x0009e2000c101126 */
        /* <DEDUP_REMOVED lines=12> */
[----:B------:R-:W-:Y:S01]  /*22670*/  LOP3.LUT P6, RZ, R0, 0x200000, RZ, 0xc0, !PT ;  /* 0x0020000000ff7812 */ /* 0x000fe200078cc0ff */
[----:B----4-:R-:W-:-:S05]  /*22680*/  FMUL R13, R72, UR33 ;  /* 0x00000021480d7c20 */ /* 0x010fca0008400000 */
[----:B------:R-:W-:-:S07]  /*22690*/  F2FP.SATFINITE.E4M3.F32.PACK_AB_MERGE_C R13, RZ, R13, RZ ;  /* 0x0000000dff0d723e */ /* 0x000fce00048070ff */
[----:B------:R2:W-:Y:S01]  /*226a0*/  @!P6 STG.E.U8 desc[UR38][R52.64+0x38], R13 ;  /* 0x0000380d3400e986 */ /* 0x0005e2000c101126 */
[----:B0-----:R-:W-:-:S04]  /*226b0*/  @!P5 IADD3 R122, P2, P4, R12, R14, R3 ;  /* 0x0000000e0c7ad210 */ /* 0x001fc80007c5e003 */
[----:B------:R-:W-:Y:S02]  /*226c0*/  @!P5 IADD3.X R123, R28, R15, R4, P2, P4 ;  /* 0x0000000f1c7bd210 */ /* 0x000fe400017e8404 */
[----:B------:R-:W-:Y:S02]  /*226d0*/  ISETP.LT.OR P4, PT, R26, 0x39, !P0 ;  /* 0x000000391a00780c */ /* 0x000fe40004781670 */
[----:B------:R-:W-:-:S11]  /*226e0*/  LOP3.LUT P3, RZ, R5, 0x1000, RZ, 0xc0, !PT ;  /* 0x0000100005ff7812 */ /* 0x000fd6000786c0ff */
[----:B------:R-:W0:Y:S01]  /*226f0*/  @!P4 LDC.64 R14, c[0x0][0x5c0] ;  /* 0x00017000ff0ecb82 */ /* 0x000e220000000a00 */
[----:B--2---:R-:W-:Y:S02]  /*22700*/  FMUL R13, R71, UR33 ;  /* 0x00000021470d7c20 */ /* 0x004fe40008400000 */
[----:B------:R-:W2:Y:S01]  /*22710*/  LDL.LU R71, [R1+0x17c] ;  /* 0x00017c0001477983 */ /* 0x000ea20000300800 */
[----:B------:R-:W-:-:S03]  /*22720*/  LOP3.LUT R6, R6, 0xfffeffff, RZ, 0xc0, !PT ;  /* 0xfffeffff06067812 */ /* 0x000fc600078ec0ff */
[----:B------:R-:W4:Y:S01]  /*22730*/  LDL.LU R72, [R1+0x180] ;  /* 0x0001800001487983 */ /* 0x000f220000300800 */
[----:B------:R-:W-:Y:S02]  /*22740*/  F2FP.SATFINITE.E4M3.F32.PACK_AB_MERGE_C R13, RZ, R13, RZ ;  /* 0x0000000dff0d723e */ /* 0x000fe400048070ff */
[----:B------:R-:W-:Y:S02]  /*22750*/  @P5 LOP3.LUT R6, R6, 0x10000, RZ, 0xfc, !PT ;  /* 0x0001000006065812 */ /* 0x000fe400078efcff */
[----:B------:R-:W-:Y:S01]  /*22760*/  @!P4 IADD3 R16, P2, P5, R3, R12, R8 ;  /* 0x0000000c0310c210 */ /* 0x000fe20007d5e008 */
[----:B------:R1:W-:Y:S03]  /*22770*/  @!P3 STG.E.U8 desc[UR38][R38.64+0x39], R13 ;  /* 0x0000390d2600b986 */ /* 0x0003e6000c101126 */
[----:B-1----:R-:W-:Y:S02]  /*22780*/  @!P4 IADD3.X R13, R4, R28, R7, P2, P5 ;  /* 0x0000001c040dc210 */ /* 0x002fe400017ea407 */
[----:B0-----:R-:W-:Y:S01]  /*22790*/  @!P4 IADD3 R14, P2, R16, R14, RZ ;  /* 0x0000000e100ec210 */ /* 0x001fe20007f5e0ff */
[----:B---3--:R-:W-:-:S02]  /*227a0*/  FMUL R16, R70, UR33 ;  /* 0x0000002146107c20 */ /* 0x008fc40008400000 */
[----:B------:R-:W3:Y:S02]  /*227b0*/  LDL.LU R70, [R1+0x184] ;  /* 0x0001840001467983 */ /* 0x000ee40000300800 */
[----:B------:R-:W-:Y:S01]  /*227c0*/  @!P4 IMAD.X R15, R13, 0x1, R15, P2 ;  /* 0x000000010d0fc824 */ /* 0x000fe200010e060f */
[----:B------:R-:W-:Y:S02]  /*227d0*/  ISETP.LT.OR P2, PT, R26, 0x3a, !P0 ;  /* 0x0000003a1a00780c */ /* 0x000fe40004741670 */
        /* <DEDUP_REMOVED lines=9> */
[----:B-1----:R-:W-:-:S04]  /*22870*/  @!P3 IADD3 R102, P5, P6, R12, R14, R3 ;  /* 0x0000000e0c66b210 */ /* 0x002fc80007ebe003 */
[----:B------:R-:W-:Y:S02]  /*22880*/  @!P3 IADD3.X R103, R28, R15, R4, P5, P6 ;  /* 0x0000000f1c67b210 */ /* 0x000fe40002fec404 */
[----:B------:R-:W-:Y:S02]  /*22890*/  LOP3.LUT P6, RZ, R0, 0x400, RZ, 0xc0, !PT ;  /* 0x0000040000ff7812 */ /* 0x000fe400078cc0ff */
[----:B------:R-:W-:-:S13]  /*228a0*/  ISETP.LT.OR P5, PT, R26, 0x79, !P1 ;  /* 0x000000791a00780c */ /* 0x000fda0004fa1670 */
[----:B------:R-:W0:Y:S01]  /*228b0*/  @!P5 LDC.64 R14, c[0x0][0x5c0] ;  /* 0x00017000ff0edb82 */ /* 0x000e220000000a00 */
        /* <DEDUP_REMOVED lines=9> */
[----:B------:R-:W-:-:S04]  /*22950*/  LOP3.LUT R6, R6, 0xffffdfff, RZ, 0xc0, !PT ;  /* 0xffffdfff06067812 */ /* 0x000fc800078ec0ff */
[----:B------:R-:W-:Y:S02]  /*22960*/  @P3 LOP3.LUT R6, R6, 0x2000, RZ, 0xfc, !PT ;  /* 0x0000200006063812 */ /* 0x000fe400078efcff */
[----:B0-----:R-:W-:Y:S02]  /*22970*/  @!P5 IADD3 R100, P2, P4, R12, R14, R3 ;  /* 0x0000000e0c64d210 */ /* 0x001fe40007c5e003 */
[----:B------:R-:W-:Y:S02]  /*22980*/  LOP3.LUT R6, R6, 0xffffefff, RZ, 0xc0, !PT ;  /* 0xffffefff06067812 */ /* 0x000fe400078ec0ff */
[----:B------:R-:W-:Y:S02]  /*22990*/  @!P5 IADD3.X R101, R28, R15, R4, P2, P4 ;  /* 0x0000000f1c65d210 */ /* 0x000fe400017e8404 */
[----:B------:R-:W-:Y:S02]  /*229a0*/  @P5 LOP3.LUT R6, R6, 0x1000, RZ, 0xfc, !PT ;  /* 0x0000100006065812 */ /* 0x000fe400078efcff */
[----:B------:R-:W-:-:S02]  /*229b0*/  ISETP.LT.OR P5, PT, R26, 0x7a, !P1 ;  /* 0x0000007a1a00780c */ /* 0x000fc40004fa1670 */
[----:B------:R-:W-:-:S04]  /*229c0*/  LOP3.LUT R5, R5, 0xffffffbf, RZ, 0xc0, !PT ;  /* 0xffffffbf05057812 */ /* 0x000fc800078ec0ff */
[----:B------:R-:W-:-:S07]  /*229d0*/  @P0 LOP3.LUT R5, R5, 0x40, RZ, 0xfc, !PT ;  /* 0x0000004005050812 */ /* 0x000fce00078efcff */
[----:B------:R-:W0:Y:S01]  /*229e0*/  @!P5 LDC.64 R14, c[0x0][0x5c0] ;  /* 0x00017000ff0edb82 */ /* 0x000e220000000a00 */
[C---:B------:R-:W-:Y:S02]  /*229f0*/  LOP3.LUT P3, RZ, R5.reuse, 0x800, RZ, 0xc0, !PT ;  /* 0x0000080005ff7812 */ /* 0x040fe4000786c0ff */
[----:B------:R-:W-:-:S04]  /*22a00*/  LOP3.LUT R5, R5, 0xfffffdff, RZ, 0xc0, !PT ;  /* 0xfffffdff05057812 */ /* 0x000fc800078ec0ff */
[----:B------:R-:W-:Y:S02]  /*22a10*/  @P1 LOP3.LUT R5, R5, 0x200, RZ, 0xfc, !PT ;  /* 0x0000020005051812 */ /* 0x000fe400078efcff */
        /* <DEDUP_REMOVED lines=8> */
[----:B0-----:R-:W-:-:S04]  /*22aa0*/  @!P1 IADD3 R96, P2, P4, R12, R14, R8 ;  /* 0x0000000e0c609210 */ /* 0x001fc80007c5e008 */
[----:B------:R-:W-:Y:S02]  /*22ab0*/  @!P1 IADD3.X R97, R28, R15, R7, P2, P4 ;  /* 0x0000000f1c619210 */ /* 0x000fe400017e8407 */
[----:B------:R-:W-:-:S04]  /*22ac0*/  ISETP.GE.AND P1, PT, R11, 0x109, PT ;  /* 0x000001090b00780c */ /* 0x000fc80003f26270 */
[----:B------:R-:W-:Y:S02]  /*22ad0*/  ISETP.LT.OR P4, PT, R26, 0x21, !P1 ;  /* 0x000000211a00780c */ /* 0x000fe40004f81670 */
[----:B------:R-:W-:-:S11]  /*22ae0*/  LOP3.LUT P0, RZ, R0, 0x2, RZ, 0xc0, !PT ;  /* 0x0000000200ff7812 */ /* 0x000fd6000780c0ff */
[----:B------:R-:W0:Y:S01]  /*22af0*/  @!P4 LDC.64 R14, c[0x0][0x5c0] ;  /* 0x00017000ff0ecb82 */ /* 0x000e220000000a00 */
[----:B------:R-:W-:Y:S02]  /*22b00*/  F2FP.SATFINITE.E4M3.F32.PACK_AB_MERGE_C R13, RZ, R13, RZ ;  /* 0x0000000dff0d723e */ /* 0x000fe400048070ff */
[----:B------:R-:W-:-:S03]  /*22b10*/  @!P4 IADD3 R16, P2, P5, R3, R12, R10 ;  /* 0x0000000c0310c210 */ /* 0x000fc60007d5e00a */
[----:B------:R1:W-:Y:S02]  /*22b20*/  @!P0 STG.E.U8 desc[UR38][R18.64+0x21], R13 ;  /* 0x0000210d12008986 */ /* 0x0003e4000c101126 */
[----:B-1----:R-:W-:Y:S02]  /*22b30*/  @!P4 IADD3.X R13, R4, R28, R9, P2, P5 ;  /* 0x0000001c040dc210 */ /* 0x002fe400017ea409 */
[----:B0-----:R-:W-:-:S05]  /*22b40*/  @!P4 IADD3 R14, P2, R16, R14, RZ ;  /* 0x0000000e100ec210 */ /* 0x001fca0007f5e0ff */
[----:B------:R-:W-:Y:S01]  /*22b50*/  @!P4 IMAD.X R15, R13, 0x1, R15, P2 ;  /* 0x000000010d0fc824 */ /* 0x000fe200010e060f */
[----:B------:R-:W-:-:S13]  /*22b60*/  ISETP.LT.OR P2, PT, R26, 0x22, !P1 ;  /* 0x000000221a00780c */ /* 0x000fda0004f41670 */
[----:B------:R-:W-:-:S04]  /*22b70*/  @!P2 IADD3 R18, P5, P6, R3, R12, R10 ;  /* 0x0000000c0312a210 */ /* 0x000fc80007ebe00a */
[----:B------:R-:W-:Y:S01]  /*22b80*/  @!P2 IADD3.X R13, R4, R28, R9, P5, P6 ;  /* 0x0000001c040da210 */ /* 0x000fe20002fec409 */
[----:B--2---:R-:W-:Y:S02]  /*22b90*/  FMUL R16, R71, UR33 ;  /* 0x0000002147107c20 */ /* 0x004fe40008400000 */
[----:B------:R-:W2:Y:S03]  /*22ba0*/  LDL.LU R71, [R1+0x190] ;  /* 0x0001900001477983 */ /* 0x000ea60000300800 */
[----:B------:R-:W-:Y:S01]  /*22bb0*/  F2FP.SATFINITE.E4M3.F32.PACK_AB_MERGE_C R16, RZ, R16, RZ ;  /* 0x00000010ff10723e */ /* 0x000fe200048070ff */
[----:B------:R-:W4:Y:S04]  /*22bc0*/  LDL.LU R72, [R1+0x194] ;  /* 0x0001940001487983 */ /* 0x000f280000300800 */
[----:B------:R0:W-:Y:S02]  /*22bd0*/  @!P4 STG.E.U8 desc[UR38][R14.64+0x20], R16 ;  /* 0x000020100e00c986 */ /* 0x0001e4000c101126 */
[----:B0-----:R-:W0:Y:S02]  /*22be0*/  @!P2 LDC.64 R16, c[0x0][0x5c0] ;  /* 0x00017000ff10ab82 */ /* 0x001e240000000a00 */
        /* <DEDUP_REMOVED lines=32> */
[----:B------:R-:W-:Y:S02]  /*22df0*/  ISETP.LT.OR P4, PT, R26, 0x29, !P1 ;  /* 0x000000291a00780c */ /* 0x000fe40004f81670 */
[----:B------:R-:W-:-:S11]  /*22e00*/  LOP3.LUT P0, RZ, R5, 0x400, RZ, 0xc0, !PT ;  /* 0x0000040005ff7812 */ /* 0x000fd6000780c0ff */
[----:B------:R-:W0:Y:S01]  /*22e10*/  @!P4 LDC.64 R14, c[0x0][0x5c0] ;  /* 0x00017000ff0ecb82 */ /* 0x000e220000000a00 */
[----:B--2---:R-:W-:Y:S02]  /*22e20*/  FMUL R13, R71, UR33 ;  /* 0x00000021470d7c20 */ /* 0x004fe40008400000 */
[----:B------:R-:W2:Y:S03]  /*22e30*/  LDL.LU R71, [R1+0x19c] ;  /* 0x00019c0001477983 */ /* 0x000ea60000300800 */
[----:B------:R-:W-:Y:S02]  /*22e40*/  F2FP.SATFINITE.E4M3.F32.PACK_AB_MERGE_C R13, RZ, R13, RZ ;  /* 0x0000000dff0d723e */ /* 0x000fe400048070ff */
[----:B------:R-:W-:-:S03]  /*22e50*/  LOP3.LUT R6, R6, 0xfffffff7, RZ, 0xc0, !PT ;  /* 0xfffffff706067812 */ /* 0x000fc600078ec0ff */
[----:B------:R4:W-:Y:S01]  /*22e60*/  @!P6 STG.E.U8 desc[UR38][R60.64+0x28], R13 ;  /* 0x0000280d3c00e986 */ /* 0x0009e2000c101126 */
[----:B------:R-:W-:Y:S02]  /*22e70*/  @P5 LOP3.LUT R6, R6, 0x8, RZ, 0xfc, !PT ;  /* 0x0000000806065812 */ /* 0x000fe400078efcff */
[----:B------:R-:W-:Y:S01]  /*22e80*/  @!P4 IADD3 R16, P2, P5, R3, R12, R10 ;  /* 0x0000000c0310c210 */ /* 0x000fe20007d5e00a */
[----:B----4-:R-:W-:-:S05]  /*22e90*/  FMUL R13, R72, UR33 ;  /* 0x00000021480d7c20 */ /* 0x010fca0008400000 */
[----:B------:R-:W-:-:S05]  /*22ea0*/  F2FP.SATFINITE.E4M3.F32.PACK_AB_MERGE_C R13, RZ, R13, RZ ;  /* 0x0000000dff0d723e */ /* 0x000fca00048070ff */
[----:B------:R1:W-:Y:S02]  /*22eb0*/  @!P0 STG.E.U8 desc[UR38][R42.64+0x29], R13 ;  /* 0x0000290d2a008986 */ /* 0x0003e4000c101126 */
[----:B-1----:R-:W-:Y:S02]  /*22ec0*/  @!P4 IADD3.X R13, R4, R28, R9, P2, P5 ;  /* 0x0000001c040dc210 */ /* 0x002fe400017ea409 */
[----:B0-----:R-:W-:Y:S01]  /*22ed0*/  @!P4 IADD3 R14, P2, R16, R14, RZ ;  /* 0x0000000e100ec210 */ /* 0x001fe20007f5e0ff */
[----:B---3--:R-:W-:Y:S02]  /*22ee0*/  FMUL R16, R70, UR33 ;  /* 0x0000002146107c20 */ /* 0x008fe40008400000 */
[----:B------:R-:W3:Y:S04]  /*22ef0*/  LDL.LU R70, [R1+0x1a0] ;  /* 0x0001a00001467983 */ /* 0x000ee80000300800 */
[----:B------:R-:W4:Y:S01]  /*22f00*/  LDL.LU R72, [R1+0x1a4] ;  /* 0x0001a40001487983 */ /* 0x000f220000300800 */
[----:B------:R-:W-:Y:S01]  /*22f10*/  @!P4 IMAD.X R15, R13, 0x1, R15, P2 ;  /* 0x000000010d0fc824 */ /* 0x000fe200010e060f */
[----:B------:R-:W-:-:S02]  /*22f20*/  ISETP.LT.OR P2, PT, R26, 0x2a, !P1 ;  /* 0x0000002a1a00780c */ /* 0x000fc40004f41670 */
[----:B------:R-:W-:-:S05]  /*22f30*/  F2FP.SATFINITE.E4M3.F32.PACK_AB_MERGE_C R16, RZ, R16, RZ ;  /* 0x00000010ff10723e */ /* 0x000fca00048070ff */
[----:B------:R0:W-:Y:S06]  /*22f40*/  @!P4 STG.E.U8 desc[UR38][R14.64+0x28], R16 ;  /* 0x000028100e00c986 */ /* 0x0001ec000c101126 */
[----:B0-----:R-:W0:Y:S01]  /*22f50*/  @!P2 LDC.64 R16, c[0x0][0x5c0] ;  /* 0x00017000ff10ab82 */ /* 0x001e220000000a00 */
[----:B------:R-:W-:-:S04]  /*22f60*/  @!P2 IADD3 R18, P5, P6, R3, R12, R10 ;  /* 0x0000000c0312a210 */ /* 0x000fc80007ebe00a */
[----:B------:R-:W-:Y:S02]  /*22f70*/  @!P2 IADD3.X R13, R4, R28, R9, P5, P6 ;  /* 0x0000001c040da210 */ /* 0x000fe40002fec409 */
[----:B0-----:R-:W-:-:S05]  /*22f80*/  @!P2 IADD3 R16, P4, R18, R16, RZ ;  /* 0x000000101210a210 */ /* 0x001fca0007f9e0ff */
[----:B------:R-:W-:Y:S01]  /*22f90*/  @!P2 IMAD.X R17, R13, 0x1, R17, P4 ;  /* 0x000000010d11a824 */ /* 0x000fe200020e0611 */
[----:B------:R-:W-:-:S13]  /*22fa0*/  ISETP.LT.OR P0, PT, R26, 0x72, !P3 ;  /* 0x000000721a00780c */ /* 0x000fda0005f01670 */
[----:B------:R-:W0:Y:S01]  /*22fb0*/  @!P0 LDC.64 R14, c[0x0][0x5c0] ;  /* 0x00017000ff0e8b82 */ /* 0x000e220000000a00 */
[----:B------:R-:W-:-:S04]  /*22fc0*/  LOP3.LUT R6, R6, 0xfffffffb, RZ, 0xc0, !PT ;  /* 0xfffffffb06067812 */ /* 0x000fc800078ec0ff */
[----:B------:R-:W-:Y:S01]  /*22fd0*/  @P0 LOP3.LUT R6, R6, 0x4, RZ, 0xfc, !PT ;  /* 0x0000000406060812 */ /* 0x000fe200078efcff */
[----:B--2---:R-:W-:Y:S02]  /*22fe0*/  FMUL R13, R71, UR33 ;  /* 0x00000021470d7c20 */ /* 0x004fe40008400000 */
[----:B------:R-:W2:Y:S03]  /*22ff0*/  LDL.LU R71, [R1+0x1a8] ;  /* 0x0001a80001477983 */ /* 0x000ea60000300800 */
[----:B------:R-:W-:-:S05]  /*23000*/  F2FP.SATFINITE.E4M3.F32.PACK_AB_MERGE_C R13, RZ, R13, RZ ;  /* 0x0000000dff0d723e */ /* 0x000fca00048070ff */
[----:B------:R3:W-:Y:S01]  /*23010*/  @!P2 STG.E.U8 desc[UR38][R16.64+0x29], R13 ;  /* 0x0000290d1000a986 */ /* 0x0007e2000c101126 */
[----:B0-----:R-:W-:Y:S01]  /*23020*/  @!P0 IADD3 R86, P5, P6, R12, R14, R8 ;  /* 0x0000000e0c568210 */ /* 0x001fe20007ebe008 */
[----:B---3--:R-:W-:Y:S02]  /*23030*/  FMUL R13, R70, UR33 ;  /* 0x00000021460d7c20 */ /* 0x008fe40008400000 */
[----:B------:R-:W3:Y:S01]  /*23040*/  LDL.LU R70, [R1+0x1ac] ;  /* 0x0001ac0001467983 */ /* 0x000ee20000300800 */
        /* <DEDUP_REMOVED lines=10> */
[----:B------:R-:W-:Y:S02]  /*230f0*/  LOP3.LUT R6, R6, 0xfffffffe, RZ, 0xc0, !PT ;  /* 0xfffffffe06067812 */ /* 0x000fe400078ec0ff */
[----:B------:R-:W-:Y:S02]  /*23100*/  F2FP.SATFINITE.E4M3.F32.PACK_AB_MERGE_C R13, RZ, R13, RZ ;  /* 0x0000000dff0d723e */ /* 0x000fe400048070ff */
[----:B------:R-:W-:-:S07]  /*23110*/  @P0 LOP3.LUT R6, R6, 0x1, RZ, 0xfc, !PT ;  /* 0x0000000106060812 */ /* 0x000fce00078efcff */
[----:B------:R4:W-:Y:S01]  /*23120*/  @!P5 STG.E.U8 desc[UR38][R66.64+0x30], R13 ;  /* 0x0000300d4200d986 */ /* 0x0009e2000c101126 */
[----:B0-----:R-:W-:-:S04]  /*23130*/  @!P0 IADD3 R82, P2, P4, R12, R14, R8 ;  /* 0x0000000e0c528210 */ /* 0x001fc80007c5e008 */
[----:B------:R-:W-:Y:S02]  /*23140*/  @!P0 IADD3.X R83, R28, R15, R7, P2, P4 ;  /* 0x0000000f1c538210 */ /* 0x000fe400017e8407 */
[----:B------:R-:W-:-:S04]  /*23150*/  ISETP.GE.AND P0, PT, R11, 0x101, PT ;  /* 0x000001010b00780c */ /* 0x000fc80003f06270 */
[----:B------:R-:W-:-:S13]  /*23160*/  ISETP.LT.OR P5, PT, R26, 0x61, !P0 ;  /* 0x000000611a00780c */ /* 0x000fda00047a1670 */
[----:B------:R-:W0:Y:S01]  /*23170*/  @!P5 LDC.64 R14, c[0x0][0x5c0] ;  /* 0x00017000ff0edb82 */ /* 0x000e220000000a00 */
[----:B----4-:R-:W-:Y:S02]  /*23180*/  FMUL R13, R72, UR33 ;  /* 0x00000021480d7c20 */ /* 0x010fe40008400000 */
[----:B------:R-:W4:Y:S01]  /*23190*/  LDL.LU R72, [R1+0x1b0] ;  /* 0x0001b00001487983 */ /* 0x000f220000300800 */
[----:B0-----:R-:W-:-:S04]  /*231a0*/  @!P5 IADD3 R80, P2, P4, R12, R14, R10 ;  /* 0x0000000e0c50d210 */ /* 0x001fc80007c5e00a */
[----:B------:R-:W-:Y:S02]  /*231b0*/  @!P5 IADD3.X R81, R28, R15, R9, P2, P4 ;  /* 0x0000000f1c51d210 */ /* 0x000fe400017e8409 */
[----:B------:R-:W-:Y:S02]  /*231c0*/  ISETP.LT.OR P4, PT, R26, 0x31, !P1 ;  /* 0x000000311a00780c */ /* 0x000fe40004f81670 */
[----:B------:R-:W-:-:S11]  /*231d0*/  LOP3.LUT P6, RZ, R0, 0x800, RZ, 0xc0, !PT ;  /* 0x0000080000ff7812 */ /* 0x000fd600078cc0ff */
        /* <DEDUP_REMOVED lines=9> */
[----:B------:R-:W-:Y:S01]  /*23270*/  ISETP.LT.OR P2, PT, R26, 0x32, !P1 ;  /* 0x000000321a00780c */ /* 0x000fe20004f41670 */
[----:B--2---:R-:W-:Y:S02]  /*23280*/  FMUL R16, R71, UR33 ;  /* 0x0000002147107c20 */ /* 0x004fe40008400000 */
[----:B------:R-:W2:Y:S03]  /*23290*/  LDL.LU R71, [R1+0x1b4] ;  /* 0x0001b40001477983 */ /* 0x000ea60000300800 */
[----:B------:R-:W-:-:S05]  /*232a0*/  F2FP.SATFINITE.E4M3.F32.PACK_AB_MERGE_C R16, RZ, R16, RZ ;  /* 0x00000010ff10723e */ /* 0x000fca00048070ff */
[----:B------:R0:W-:Y:S02]  /*232b0*/  @!P4 STG.E.U8 desc[UR38][R14.64+0x30], R16 ;  /* 0x000030100e00c986 */ /* 0x0001e4000c101126 */
[----:B0-----:R-:W0:Y:S01]  /*232c0*/  @!P2 LDC.64 R16, c[0x0][0x5c0] ;  /* 0x00017000ff10ab82 */ /* 0x001e220000000a00 */
[----:B------:R-:W-:-:S04]  /*232d0*/  @!P2 IADD3 R18, P5, P6, R3, R12, R10 ;  /* 0x0000000c0312a210 */ /* 0x000fc80007ebe00a */
[----:B------:R-:W-:Y:S02]  /*232e0*/  @!P2 IADD3.X R13, R4, R28, R9, P5, P6 ;  /* 0x0000001c040da210 */ /* 0x000fe40002fec409 */
[----:B0-----:R-:W-:-:S05]  /*232f0*/  @!P2 IADD3 R16, P4, R18, R16, RZ ;  /* 0x000000101210a210 */ /* 0x001fca0007f9e0ff */
[----:B------:R-:W-:Y:S02]  /*23300*/  @!P2 IMAD.X R17, R13, 0x1, R17, P4 ;  /* 0x000000010d11a824 */ /* 0x000fe400020e0611 */
[----:B---3--:R-:W-:Y:S02]  /*23310*/  FMUL R13, R70, UR33 ;  /* 0x00000021460d7c20 */ /* 0x008fe40008400000 */
[----:B------:R-:W3:Y:S04]  /*23320*/  LDL.LU R70, [R1+0x1b8] ;  /* 0x0001b80001467983 */ /* 0x000ee80000300800 */
[----:B------:R-:W3:Y:S04]  /*23330*/  LDL.LU R159, [R1+0x1bc] ;  /* 0x0001bc00019f7983 */ /* 0x000ee80000300800 */
[----:B------:R-:W3:Y:S01]  /*23340*/  LDL.LU R158, [R1+0x1c0] ;  /* 0x0001c000019e7983 */ /* 0x000ee20000300800 */
[----:B------:R-:W-:-:S02]  /*23350*/  ISETP.LT.OR P1, PT, R26, 0x62, !P0 ;  /* 0x000000621a00780c */ /* 0x000fc40004721670 */
[----:B------:R-:W-:Y:S01]  /*23360*/  LOP3.LUT R2, R2, 0xf7ffffff, RZ, 0xc0, !PT ;  /* 0xf7ffffff02027812 */ /* 0x000fe200078ec0ff */
[----:B------:R-:W3:Y:S10]  /*23370*/  LDL.LU R160, [R1+0x1c4] ;  /* 0x0001c40001a07983 */ /* 0x000ef40000300800 */
[----:B------:R-:W0:Y:S01]  /*23380*/  @!P1 LDC.64 R14, c[0x0][0x5c0] ;  /* 0x00017000ff0e9b82 */ /* 0x000e220000000a00 */
[----:B------:R-:W-:-:S02]  /*23390*/  @P1 LOP3.LUT R2, R2, 0x8000000, RZ, 0xfc, !PT ;  /* 0x0800000002021812 */ /* 0x000fc400078efcff */
        /* <DEDUP_REMOVED lines=10> */
[----:B------:R-:W-:Y:S02]  /*23440*/  ISETP.LT.OR P1, PT, R26, 0x6a, !P0 ;  /* 0x0000006a1a00780c */ /* 0x000fe40004721670 */
[----:B------:R-:W-:-:S11]  /*23450*/  LOP3.LUT P6, RZ, R0, 0x2000000, RZ, 0xc0, !PT ;  /* 0x0200000000ff7812 */ /* 0x000fd600078cc0ff */
[----:B------:R-:W0:Y:S01]  /*23460*/  @!P1 LDC.64 R14, c[0x0][0x5c0] ;  /* 0x00017000ff0e9b82 */ /* 0x000e220000000a00 */
[----:B----4-:R-:W-:-:S05]  /*23470*/  FMUL R13, R72, UR33 ;  /* 0x00000021480d7c20 */ /* 0x010fca0008400000 */
[----:B------:R-:W-:-:S05]  /*23480*/  F2FP.SATFINITE.E4M3.F32.PACK_AB_MERGE_C R13, RZ, R13, RZ ;  /* 0x0000000dff0d723e */ /* 0x000fca00048070ff */
        /* <DEDUP_REMOVED lines=15> */
[----:B--2---:R-:W-:-:S05]  /*23580*/  FMUL R13, R71, UR33 ;  /* 0x00000021470d7c20 */ /* 0x004fca0008400000 */
[----:B------:R-:W-:-:S05]  /*23590*/  F2FP.SATFINITE.E4M3.F32.PACK_AB_MERGE_C R13, RZ, R13, RZ ;  /* 0x0000000dff0d723e */ /* 0x000fca00048070ff */
[----:B------:R1:W-:Y:S01]  /*235a0*/  @!P5 STG.E.U8 desc[UR38][R40.64+0x39], R13 ;  /* 0x0000390d2800d986 */ /* 0x0003e2000c101126 */
[----:B------:R-:W-:-:S04]  /*235b0*/  @!P4 IADD3 R16, P2, P5, R3, R12, R10 ;  /* 0x0000000c0310c210 */ /* 0x000fc80007d5e00a */
[----:B-1----:R-:W-:Y:S02]  /*235c0*/  @!P4 IADD3.X R13, R4, R28, R9, P2, P5 ;  /* 0x0000001c040dc210 */ /* 0x002fe400017ea409 */
[----:B0-----:R-:W-:-:S05]  /*235d0*/  @!P4 IADD3 R14, P2, R16, R14, RZ ;  /* 0x0000000e100ec210 */ /* 0x001fca0007f5e0ff */
[----:B------:R-:W-:Y:S01]  /*235e0*/  @!P4 IMAD.X R15, R13, 0x1, R15, P2 ;  /* 0x000000010d0fc824 */ /* 0x000fe200010e060f */
[----:B------:R-:W-:-:S13]  /*235f0*/  ISETP.LT.OR P2, PT, R26, 0x3a, !P6 ;  /* 0x0000003a1a00780c */ /* 0x000fda0007741670 */
[----:B------:R-:W-:-:S04]  /*23600*/  @!P2 IADD3 R18, P5, P6, R3, R12, R10 ;  /* 0x0000000c0312a210 */ /* 0x000fc80007ebe00a */
[----:B------:R-:W-:Y:S01]  /*23610*/  @!P2 IADD3.X R13, R4, R28, R9, P5, P6 ;  /* 0x0000001c040da210 */ /* 0x000fe20002fec409 */
[----:B---3--:R-:W-:-:S05]  /*23620*/  FMUL R16, R70, UR33 ;  /* 0x0000002146107c20 */ /* 0x008fca0008400000 */
[----:B------:R-:W-:-:S05]  /*23630*/  F2FP.SATFINITE.E4M3.F32.PACK_AB_MERGE_C R16, RZ, R16, RZ ;  /* 0x00000010ff10723e */ /* 0x000fca00048070ff */
[----:B------:R0:W-:Y:S02]  /*23640*/  @!P4 STG.E.U8 desc[UR38][R14.64+0x38], R16 ;  /* 0x000038100e00c986 */ /* 0x0001e4000c101126 */
[----:B0-----:R-:W0:Y:S02]  /*23650*/  @!P2 LDC.64 R16, c[0x0][0x5c0] ;  /* 0x00017000ff10ab82 */ /* 0x001e240000000a00 */
[----:B0-----:R-:W-:-:S05]  /*23660*/  @!P2 IADD3 R16, P4, R18, R16, RZ ;  /* 0x000000101210a210 */ /* 0x001fca0007f9e0ff */
[----:B------:R-:W-:Y:S02]  /*23670*/  @!P2 IMAD.X R17, R13, 0x1, R17, P4 ;  /* 0x000000010d11a824 */ /* 0x000fe400020e0611 */
[----:B------:R-:W-:Y:S02]  /*23680*/  FMUL R13, R159, UR33 ;  /* 0x000000219f0d7c20 */ /* 0x000fe40008400000 */
[----:B------:R-:W2:Y:S03]  /*23690*/  LDL.LU R159, [R1+0x1c8] ;  /* 0x0001c800019f7983 */ /* 0x000ea60000300800 */
[----:B------:R-:W-:-:S05]  /*236a0*/  F2FP.SATFINITE.E4M3.F32.PACK_AB_MERGE_C R13, RZ, R13, RZ ;  /* 0x0000000dff0d723e */ /* 0x000fca00048070ff */
[----:B------:R0:W-:Y:S02]  /*236b0*/  @!P2 STG.E.U8 desc[UR38][R16.64+0x39], R13 ;  /* 0x0000390d1000a986 */ /* 0x0001e4000c101126 */
[----:B0-----:R-:W-:Y:S02]  /*236c0*/  FMUL R13, R158, UR33 ;  /* 0x000000219e0d7c20 */ /* 0x001fe40008400000 */
[----:B------:R-:W3:Y:S01]  /*236d0*/  LDL.LU R158, [R1+0x1cc] ;  /* 0x0001cc00019e7983 */ /* 0x000ee20000300800 */
[----:B------:R-:W-:-:S13]  /*236e0*/  ISETP.LT.OR P0, PT, R26, 0x72, !P0 ;  /* 0x000000721a00780c */ /* 0x000fda0004701670 */
[----:B------:R-:W0:Y:S01]  /*236f0*/  @!P0 LDC.64 R14, c[0x0][0x5c0] ;  /* 0x00017000ff0e8b82 */ /* 0x000e220000000a00 */
[----:B------:R-:W-:-:S04]  /*23700*/  LOP3.LUT R2, R2, 0xffbfffff, RZ, 0xc0, !PT ;  /* 0xffbfffff02027812 */ /* 0x000fc800078ec0ff */
[----:B------:R-:W-:Y:S02]  /*23710*/  @P0 LOP3.LUT R2, R2, 0x400000, RZ, 0xfc, !PT ;  /* 0x0040000002020812 */ /* 0x000fe400078efcff */
[----:B0-----:R-:W-:-:S04]  /*23720*/  @!P0 IADD3 R70, P5, P6, R12, R14, R10 ;  /* 0x0000000e0c468210 */ /* 0x001fc80007ebe00a */
[----:B------:R-:W-:Y:S02]  /*23730*/  @!P0 IADD3.X R71, R28, R15, R9, P5, P6 ;  /* 0x0000000f1c478210 */ /* 0x000fe40002fec409 */
[----:B------:R-:W-:-:S04]  /*23740*/  ISETP.GE.AND P5, PT, R11, 0x101, PT ;  /* 0x000001010b00780c */ /* 0x000fc80003fa6270 */
        /* <DEDUP_REMOVED lines=11> */
[----:B------:R-:W-:Y:S01]  /*23800*/  ISETP.LT.OR P2, PT, R26, 0x42, !P6 ;  /* 0x000000421a00780c */ /* 0x000fe20007741670 */
[----:B0-----:R-:W-:Y:S02]  /*23810*/  FMUL R13, R160, UR33 ;  /* 0x00000021a00d7c20 */ /* 0x001fe40008400000 */
[----:B------:R-:W4:Y:S10]  /*23820*/  LDL.LU R160, [R1+0x1d0] ;  /* 0x0001d00001a07983 */ /* 0x000f340000300800 */
[----:B------:R-:W0:Y:S01]  /*23830*/  @!P2 LDC.64 R14, c[0x0][0x5c0] ;  /* 0x00017000ff0eab82 */ /* 0x000e220000000a00 */
[----:B------:R-:W-:-:S04]  /*23840*/  LOP3.LUT R2, R2, 0xffdfffff, RZ, 0xc0, !PT ;  /* 0xffdfffff02027812 */ /* 0x000fc800078ec0ff */
[----:B------:R-:W-:Y:S02]  /*23850*/  @P0 LOP3.LUT R2, R2, 0x200000, RZ, 0xfc, !PT ;  /* 0x0020000002020812 */ /* 0x000fe400078efcff */
[----:B------:R-:W-:Y:S02]  /*23860*/  ISETP.LT.OR P0, PT, R26, 0x7a, !P5 ;  /* 0x0000007a1a00780c */ /* 0x000fe40006f01670 */
[----:B------:R-:W-:Y:S02]  /*23870*/  F2FP.SATFINITE.E4M3.F32.PACK_AB_MERGE_C R13, RZ, R13, RZ ;  /* 0x0000000dff0d723e */ /* 0x000fe400048070ff */
[----:B0-----:R-:W-:-:S05]  /*23880*/  @!P2 IADD3 R14, P4, R12, R14, RZ ;  /* 0x0000000e0c0ea210 */ /* 0x001fca0007f9e0ff */
[----:B------:R-:W-:-:S05]  /*23890*/  @!P2 IMAD.X R15, R28, 0x1, R15, P4 ;  /* 0x000000011c0fa824 */ /* 0x000fca00020e060f */
[----:B------:R0:W-:Y:S02]  /*238a0*/  @!P2 STG.E.U8 desc[UR38][R14.64+0x41], R13 ;  /* 0x0000410d0e00a986 */ /* 0x0001e4000c101126 */
[----:B0-----:R-:W0:Y:S01]  /*238b0*/  @!P0 LDC.64 R14, c[0x0][0x5c0] ;  /* 0x00017000ff0e8b82 */ /* 0x001e220000000a00 */
[----:B------:R-:W-:Y:S02]  /*238c0*/  LOP3.LUT R2, R2, 0xfffdffff, RZ, 0xc0, !PT ;  /* 0xfffdffff02027812 */ /* 0x000fe400078ec0ff */
[----:B------:R-:W-:Y:S02]  /*238d0*/  LOP3.LUT P1, RZ, R5, 0x200, RZ, 0xc0, !PT ;  /* 0x0000020005ff7812 */ /* 0x000fe4000782c0ff */
[----:B------:R-:W-:Y:S02]  /*238e0*/  @P0 LOP3.LUT R2, R2, 0x20000, RZ, 0xfc, !PT ;  /* 0x0002000002020812 */ /* 0x000fe400078efcff */
[----:B0-----:R-:W-:-:S04]  /*238f0*/  @!P0 IADD3 R66, P2, P4, R12, R14, R10 ;  /* 0x0000000e0c428210 */ /* 0x001fc80007c5e00a */
[----:B------:R-:W-:Y:S02]  /*23900*/  @!P0 IADD3.X R67, R28, R15, R9, P2, P4 ;  /* 0x0000000f1c438210 */ /* 0x000fe400017e8409 */
[----:B------:R-:W-:Y:S01]  /*23910*/  ISETP.LT.OR P0, PT, R26, 0x41, !P1 ;  /* 0x000000411a00780c */ /* 0x000fe20004f01670 */
[----:B--2---:R-:W-:Y:S02]  /*23920*/  FMUL R13, R159, UR33 ;  /* 0x000000219f0d7c20 */ /* 0x004fe40008400000 */
[----:B------:R-:W2:Y:S03]  /*23930*/  LDL.LU R159, [R1+0x1d4] ;  /* 0x0001d400019f7983 */ /* 0x000ea60000300800 */
[----:B------:R-:W-:-:S07]  /*23940*/  F2FP.SATFINITE.E4M3.F32.PACK_AB_MERGE_C R13, RZ, R13, RZ ;  /* 0x0000000dff0d723e */ /* 0x000fce00048070ff */
[----:B------:R3:W-:Y:S02]  /*23950*/  @!P0 STG.E.U8 desc[UR38][R104.64+0x40], R13 ;  /* 0x0000400d68008986 */ /* 0x0007e4000c101126 */
[----:B---3--:R-:W-:Y:S02]  /*23960*/  FMUL R13, R158, UR33 ;  /* 0x000000219e0d7c20 */ /* 0x008fe40008400000 */
[----:B------:R-:W3:Y:S01]  /*23970*/  LDL.LU R158, [R1+0x1d8] ;  /* 0x0001d800019e7983 */ /* 0x000ee20000300800 */
        /* <DEDUP_REMOVED lines=8> */
[C---:B------:R-:W-:Y:S02]  /*23a00*/  ISETP.LT.OR P5, PT, R26.reuse, 0x82, !P1 ;  /* 0x000000821a00780c */ /* 0x040fe40004fa1670 */
[----:B------:R-:W-:-:S11]  /*23a10*/  ISETP.LT.OR P0, PT, R26, 0x42, !P1 ;  /* 0x000000421a00780c */ /* 0x000fd60004f01670 */
        /* <DEDUP_REMOVED lines=11> */
[----:B----4-:R-:W-:Y:S02]  /*23ad0*/  FMUL R13, R160, UR33 ;  /* 0x00000021a00d7c20 */ /* 0x010fe40008400000 */
[----:B------:R-:W4:Y:S03]  /*23ae0*/  LDL.LU R160, [R1+0x1dc] ;  /* 0x0001dc0001a07983 */ /* 0x000f260000300800 */
[----:B------:R-:W-:Y:S02]  /*23af0*/  F2FP.SATFINITE.E4M3.F32.PACK_AB_MERGE_C R13, RZ, R13, RZ ;  /* 0x0000000dff0d723e */ /* 0x000fe400048070ff */
[----:B0-----:R-:W-:-:S05]  /*23b00*/  @!P2 IADD3 R14, P4, R12, R14, RZ ;  /* 0x0000000e0c0ea210 */ /* 0x001fca0007f9e0ff */
[----:B------:R-:W-:-:S05]  /*23b10*/  @!P2 IMAD.X R15, R28, 0x1, R15, P4 ;  /* 0x000000011c0fa824 */ /* 0x000fca00020e060f */
[----:B------:R0:W-:Y:S01]  /*23b20*/  @!P2 STG.E.U8 desc[UR38][R14.64+0x48], R13 ;  /* 0x0000480d0e00a986 */ /* 0x0001e2000c101126 */
[----:B------:R-:W-:-:S13]  /*23b30*/  ISETP.LT.OR P2, PT, R26, 0x4a, !P6 ;  /* 0x0000004a1a00780c */ /* 0x000fda0007741670 */
[----:B0-----:R-:W0:Y:S02]  /*23b40*/  @!P2 LDC.64 R14, c[0x0][0x5c0] ;  /* 0x00017000ff0eab82 */ /* 0x001e240000000a00 */
[----:B0-----:R-:W-:-:S05]  /*23b50*/  @!P2 IADD3 R14, P4, R12, R14, RZ ;  /* 0x0000000e0c0ea210 */ /* 0x001fca0007f9e0ff */
[----:B------:R-:W-:Y:S02]  /*23b60*/  @!P2 IMAD.X R15, R28, 0x1, R15, P4 ;  /* 0x000000011c0fa824 */ /* 0x000fe400020e060f */
[----:B--2---:R-:W-:Y:S02]  /*23b70*/  FMUL R13, R159, UR33 ;  /* 0x000000219f0d7c20 */ /* 0x004fe40008400000 */
[----:B------:R-:W2:Y:S03]  /*23b80*/  LDL.LU R159, [R1+0x1e0] ;  /* 0x0001e000019f7983 */ /* 0x000ea60000300800 */
[----:B------:R-:W-:-:S05]  /*23b90*/  F2FP.SATFINITE.E4M3.F32.PACK_AB_MERGE_C R13, RZ, R13, RZ ;  /* 0x0000000dff0d723e */ /* 0x000fca00048070ff */
[----:B------:R3:W-:Y:S02]  /*23ba0*/  @!P2 STG.E.U8 desc[UR38][R14.64+0x49], R13 ;  /* 0x0000490d0e00a986 */ /* 0x0007e4000c101126 */
[----:B---3--:R-:W-:Y:S02]  /*23bb0*/  FMUL R13, R158, UR33 ;  /* 0x000000219e0d7c20 */ /* 0x008fe40008400000 */
[----:B------:R-:W3:Y:S01]  /*23bc0*/  LDL.LU R158, [R1+0x1e4] ;  /* 0x0001e400019e7983 */ /* 0x000ee20000300800 */
[----:B------:R-:W-:-:S04]  /*23bd0*/  LOP3.LUT R2, R2, 0xfffbffff, RZ, 0xc0, !PT ;  /* 0xfffbffff02027812 */ /* 0x000fc800078ec0ff */
[----:B------:R-:W-:-:S04]  /*23be0*/  @P5 LOP3.LUT R2, R2, 0x40000, RZ, 0xfc, !PT ;  /* 0x0004000002025812 */ /* 0x000fc800078efcff */
[----:B------:R-:W-:-:S04]  /*23bf0*/  LOP3.LUT R2, R2, 0xfff7ffff, RZ, 0xc0, !PT ;  /* 0xfff7ffff02027812 */ /* 0x000fc800078ec0ff */
[----:B------:R-:W-:Y:S02]  /*23c00*/  @P0 LOP3.LUT R2, R2, 0x80000, RZ, 0xfc, !PT ;  /* 0x0008000002020812 */ /* 0x000fe400078efcff */
[----:B------:R-:W-:-:S13]  /*23c10*/  ISETP.LT.OR P0, PT, R26, 0x8a, !P1 ;  /* 0x0000008a1a00780c */ /* 0x000fda0004f01670 */
[----:B------:R-:W0:Y:S01]  /*23c20*/  @!P0 LDC.64 R14, c[0x0][0x5c0] ;  /* 0x00017000ff0e8b82 */ /* 0x000e220000000a00 */
[----:B------:R-:W-:Y:S02]  /*23c30*/  ISETP.LT.OR P5, PT, R26, 0x91, !P1 ;  /* 0x000000911a00780c */ /* 0x000fe40004fa1670 */
[----:B------:R-:W-:-:S04]  /*23c40*/  LOP3.LUT R2, R2, 0xffff7fff, RZ, 0xc0, !PT ;  /* 0xffff7fff02027812 */ /* 0x000fc800078ec0ff */
[----:B------:R-:W-:Y:S02]  /*23c50*/  @P0 LOP3.LUT R2, R2, 0x8000, RZ, 0xfc, !PT ;  /* 0x0000800002020812 */ /* 0x000fe400078efcff */
[----:B------:R-:W-:Y:S02]  /*23c60*/  F2FP.SATFINITE.E4M3.F32.PACK_AB_MERGE_C R13, RZ, R13, RZ ;  /* 0x0000000dff0d723e */ /* 0x000fe400048070ff */
[----:B0-----:R-:W-:-:S04]  /*23c70*/  @!P0 IADD3 R58, P2, P4, R12, R14, R3 ;  /* 0x0000000e0c3a8210 */ /* 0x001fc80007c5e003 */
[----:B------:R-:W-:Y:S02]  /*23c80*/  @!P0 IADD3.X R59, R28, R15, R4, P2, P4 ;  /* 0x0000000f1c3b8210 */ /* 0x000fe400017e8404 */
[----:B------:R-:W0:Y:S01]  /*23c90*/  @!P5 LDC.64 R14, c[0x0][0x5c0] ;  /* 0x00017000ff0edb82 */ /* 0x000e220000000a00 */
[----:B------:R-:W-:-:S13]  /*23ca0*/  ISETP.LT.OR P0, PT, R26, 0x49, !P1 ;  /* 0x000000491a00780c */ /* 0x000fda0004f01670 */
        /* <DEDUP_REMOVED lines=11> */
[----:B------:R-:W-:Y:S01]  /*23d60*/  ISETP.LT.OR P0, PT, R26, 0x4a, !P1 ;  /* 0x0000004a1a00780c */ /* 0x000fe20004f01670 */
[----:B----4-:R-:W-:Y:S02]  /*23d70*/  FMUL R13, R160, UR33 ;  /* 0x00000021a00d7c20 */ /* 0x010fe40008400000 */
[----:B------:R-:W4:Y:S03]  /*23d80*/  LDL.LU R160, [R1+0x1e8] ;  /* 0x0001e80001a07983 */ /* 0x000f260000300800 */
[----:B------:R-:W-:-:S07]  /*23d90*/  F2FP.SATFINITE.E4M3.F32.PACK_AB_MERGE_C R13, RZ, R13, RZ ;  /* 0x0000000dff0d723e */ /* 0x000fce00048070ff */
[----:B------:R2:W-:Y:S01]  /*23da0*/  @!P0 STG.E.U8 desc[UR38][R30.64+0x49], R13 ;  /* 0x0000490d1e008986 */ /* 0x0005e2000c101126 */
[----:B------:R-:W-:-:S13]  /*23db0*/  ISETP.LT.OR P0, PT, R26, 0x99, !P1 ;  /* 0x000000991a00780c */ /* 0x000fda0004f01670 */
[----:B------:R-:W0:Y:S02]  /*23dc0*/  @!P0 LDC.64 R14, c[0x0][0x5c0] ;  /* 0x00017000ff0e8b82 */ /* 0x000e240000000a00 */
[----:B0-----:R-:W-:-:S04]  /*23dd0*/  @!P0 IADD3 R52, P2, P4, R12, R14, R3 ;  /* 0x0000000e0c348210 */ /* 0x001fc80007c5e003 */
[----:B------:R-:W-:Y:S02]  /*23de0*/  @!P0 IADD3.X R53, R28, R15, R4, P2, P4 ;  /* 0x0000000f1c358210 */ /* 0x000fe400017e8404 */
[----:B------:R-:W-:-:S13]  /*23df0*/  ISETP.LT.OR P2, PT, R26, 0x51, !P6 ;  /* 0x000000511a00780c */ /* 0x000fda0007741670 */
[----:B------:R-:W0:Y:S02]  /*23e00*/  @!P2 LDC.64 R14, c[0x0][0x5c0] ;  /* 0x00017000ff0eab82 */ /* 0x000e240000000a00 */
[----:B0-----:R-:W-:Y:S01]  /*23e10*/  @!P2 IADD3 R14, P4, R12, R14, RZ ;  /* 0x0000000e0c0ea210 */ /* 0x001fe20007f9e0ff */
[----:B--2---:R-:W-:Y:S02]  /*23e20*/  FMUL R13, R159, UR33 ;  /* 0x000000219f0d7c20 */ /* 0x004fe40008400000 */
[----:B------:R-:W2:Y:S02]  /*23e30*/  LDL.LU R159, [R1+0x1ec] ;  /* 0x0001ec00019f7983 */ /* 0x000ea40000300800 */
[----:B------:R-:W-:Y:S01]  /*23e40*/  @!P2 IMAD.X R15, R28, 0x1, R15, P4 ;  /* 0x000000011c0fa824 */ /* 0x000fe200020e060f */
[----:B------:R-:W-:-:S05]  /*23e50*/  F2FP.SATFINITE.E4M3.F32.PACK_AB_MERGE_C R13, RZ, R13, RZ ;  /* 0x0000000dff0d723e */ /* 0x000fca00048070ff */
[----:B------:R3:W-:Y:S02]  /*23e60*/  @!P2 STG.E.U8 desc[UR38][R14.64+0x50], R13 ;  /* 0x0000500d0e00a986 */ /* 0x0007e4000c101126 */
[----:B---3--:R-:W-:Y:S02]  /*23e70*/  FMUL R13, R158, UR33 ;  /* 0x000000219e0d7c20 */ /* 0x008fe40008400000 */
[----:B------:R-:W3:Y:S01]  /*23e80*/  LDL.LU R158, [R1+0x1f0] ;  /* 0x0001f000019e7983 */ /* 0x000ee20000300800 */
[----:B------:R-:W-:-:S13]  /*23e90*/  ISETP.LT.OR P2, PT, R26, 0x52, !P6 ;  /* 0x000000521a00780c */ /* 0x000fda0007741670 */
[----:B------:R-:W0:Y:S01]  /*23ea0*/  @!P2 LDC.64 R14, c[0x0][0x5c0] ;  /* 0x00017000ff0eab82 */ /* 0x000e220000000a00 */
[----:B------:R-:W-:Y:S02]  /*23eb0*/  F2FP.SATFINITE.E4M3.F32.PACK_AB_MERGE_C R13, RZ, R13, RZ ;  /* 0x0000000dff0d723e */ /* 0x000fe400048070ff */
[----:B0-----:R-:W-:-:S05]  /*23ec0*/  @!P2 IADD3 R14, P4, R12, R14, RZ ;  /* 0x0000000e0c0ea210 */ /* 0x001fca0007f9e0ff */
[----:B------:R-:W-:-:S05]  /*23ed0*/  @!P2 IMAD.X R15, R28, 0x1, R15, P4 ;  /* 0x000000011c0fa824 */ /* 0x000fca00020e060f */
[----:B------:R0:W-:Y:S01]  /*23ee0*/  @!P2 STG.E.U8 desc[UR38][R14.64+0x51], R13 ;  /* 0x0000510d0e00a986 */ /* 0x0001e2000c101126 */
[----:B------:R-:W-:Y:S02]  /*23ef0*/  LOP3.LUT P5, RZ, R0, 0x20000000, RZ, 0xc0, !PT ;  /* 0x2000000000ff7812 */ /* 0x000fe400078ac0ff */
[----:B------:R-:W-:Y:S02]  /*23f00*/  ISETP.LT.OR P4, PT, R26, 0x9a, !P1 ;  /* 0x0000009a1a00780c */ /* 0x000fe40004f81670 */
[----:B------:R-:W-:-:S04]  /*23f10*/  LOP3.LUT R2, R2, 0xffffbfff, RZ, 0xc0, !PT ;  /* 0xffffbfff02027812 */ /* 0x000fc800078ec0ff */
[----:B------:R-:W-:-:S07]  /*23f20*/  @P0 LOP3.LUT R2, R2, 0x4000, RZ, 0xfc, !PT ;  /* 0x0000400002020812 */ /* 0x000fce00078efcff */
[----:B0-----:R-:W0:Y:S01]  /*23f30*/  @!P4 LDC.64 R14, c[0x0][0x5c0] ;  /* 0x00017000ff0ecb82 */ /* 0x001e220000000a00 */
[----:B------:R-:W-:Y:S01]  /*23f40*/  LOP3.LUT P0, RZ, R0, 0x4000, RZ, 0xc0, !PT ;  /* 0x0000400000ff7812 */ /* 0x000fe2000780c0ff */
[----:B----4-:R-:W-:Y:S02]  /*23f50*/  FMUL R13, R160, UR33 ;  /* 0x00000021a00d7c20 */ /* 0x010fe40008400000 */
[----:B------:R-:W4:Y:S03]  /*23f60*/  LDL.LU R160, [R1+0x1f4] ;  /* 0x0001f40001a07983 */ /* 0x000f260000300800 */
[----:B------:R-:W-:-:S05]  /*23f70*/  F2FP.SATFINITE.E4M3.F32.PACK_AB_MERGE_C R13, RZ, R13, RZ ;  /* 0x0000000dff0d723e */ /* 0x000fca00048070ff */
[----:B------:R2:W-:Y:S01]  /*23f80*/  @!P5 STG.E.U8 desc[UR38][R128.64+0x50], R13 ;  /* 0x0000500d8000d986 */ /* 0x0005e2000c101126 */
[----:B------:R-:W-:Y:S02]  /*23f90*/  LOP3.LUT R2, R2, 0xfffff7ff, RZ, 0xc0, !PT ;  /* 0xfffff7ff02027812 */ /* 0x000fe400078ec0ff */
[----:B0-----:R-:W-:Y:S02]  /*23fa0*/  @!P4 IADD3 R50, P1, P2, R12, R14, R3 ;  /* 0x0000000e0c32c210 */ /* 0x001fe40007a3e003 */
[----:B------:R-:W-:Y:S02]  /*23fb0*/  @P4 LOP3.LUT R2, R2, 0x800, RZ, 0xfc, !PT ;  /* 0x0000080002024812 */ /* 0x000fe400078efcff */
[----:B------:R-:W-:Y:S02]  /*23fc0*/  @!P4 IADD3.X R51, R28, R15, R4, P1, P2 ;  /* 0x0000000f1c33c210 */ /* 0x000fe40000fe4404 */
[----:B------:R-:W-:-:S13]  /*23fd0*/  ISETP.LT.OR P4, PT, R26, 0x81, !P3 ;  /* 0x000000811a00780c */ /* 0x000fda0005f81670 */
[----:B------:R-:W0:Y:S01]  /*23fe0*/  @!P4 LDC.64 R14, c[0x0][0x5c0] ;  /* 0x00017000ff0ecb82 */ /* 0x000e220000000a00 */
[----:B------:R-:W-:-:S04]  /*23ff0*/  LOP3.LUT R2, R2, 0xfffffbff, RZ, 0xc0, !PT ;  /* 0xfffffbff02027812 */ /* 0x000fc800078ec0ff */
[----:B------:R-:W-:Y:S01]  /*24000*/  @P4 LOP3.LUT R2, R2, 0x400, RZ, 0xfc, !PT ;  /* 0x0000040002024812 */ /* 0x000fe200078efcff */
[----:B--2---:R-:W-:Y:S02]  /*24010*/  FMUL R13, R159, UR33 ;  /* 0x000000219f0d7c20 */ /* 0x004fe40008400000 */
[----:B------:R-:W2:Y:S03]  /*24020*/  LDL.LU R159, [R1+0x1f8] ;  /* 0x0001f800019f7983 */ /* 0x000ea60000300800 */
[----:B------:R-:W-:-:S05]  /*24030*/  F2FP.SATFINITE.E4M3.F32.PACK_AB_MERGE_C R13, RZ, R13, RZ ;  /* 0x0000000dff0d723e */ /* 0x000fca00048070ff */
[----:B------:R3:W-:Y:S02]  /*24040*/  @!P0 STG.E.U8 desc[UR38][R124.64+0x51], R13 ;  /* 0x0000510d7c008986 */ /* 0x0007e4000c101126 */
[----:B---3--:R-:W-:Y:S02]  /*24050*/  FMUL R13, R158, UR33 ;  /* 0x000000219e0d7c20 */ /* 0x008fe40008400000 */
[----:B------:R-:W3:Y:S01]  /*24060*/  LDL.LU R158, [R1+0x1fc] ;  /* 0x0001fc00019e7983 */ /* 0x000ee20000300800 */
        /* <DEDUP_REMOVED lines=16> */
[----:B------:R-:W-:Y:S02]  /*24170*/  ISETP.LT.OR P1, PT, R26, 0x5a, !P6 ;  /* 0x0000005a1a00780c */ /* 0x000fe40007721670 */
[----:B------:R-:W-:-:S04]  /*24180*/  LOP3.LUT R2, R2, 0xfffffdff, RZ, 0xc0, !PT ;  /* 0xfffffdff02027812 */ /* 0x000fc800078ec0ff */
[----:B------:R-:W-:-:S07]  /*24190*/  @P4 LOP3.LUT R2, R2, 0x200, RZ, 0xfc, !PT ;  /* 0x0000020002024812 */ /* 0x000fce00078efcff */
[----:B0-----:R-:W0:Y:S01]  /*241a0*/  @!P1 LDC.64 R14, c[0x0][0x5c0] ;  /* 0x00017000ff0e9b82 */ /* 0x001e220000000a00 */
[----:B------:R-:W-:Y:S02]  /*241b0*/  LOP3.LUT P5, RZ, R2, 0x1, RZ, 0xc0, !PT ;  /* 0x0000000102ff7812 */ /* 0x000fe400078ac0ff */
[----:B------:R-:W-:Y:S01]  /*241c0*/  LOP3.LUT R5, R5, 0xfffffeff, RZ, 0xc0, !PT ;  /* 0xfffffeff05057812 */ /* 0x000fe200078ec0ff */
[----:B----4-:R-:W-:Y:S01]  /*241d0*/  FMUL R13, R160, UR33 ;  /* 0x00000021a00d7c20 */ /* 0x010fe20008400000 */
[----:B0-----:R-:W-:Y:S01]  /*241e0*/  @!P1 IADD3 R14, P2, R12, R14, RZ ;  /* 0x0000000e0c0e9210 */ /* 0x001fe20007f5e0ff */
[----:B------:R-:W4:Y:S08]  /*241f0*/  LDL.LU R160, [R1+0x200] ;  /* 0x0002000001a07983 */ /* 0x000f300000300800 */
[----:B------:R-:W-:-:S02]  /*24200*/  @P5 LOP3.LUT R5, R5, 0x100, RZ, 0xfc, !PT ;  /* 0x0000010005055812 */ /* 0x000fc400078efcff */
[----:B------:R-:W-:Y:S01]  /*24210*/  ISETP.LT.OR P5, PT, R26, 0x8a, !P3 ;  /* 0x0000008a1a00780c */ /* 0x000fe20005fa1670 */
[----:B------:R-:W-:Y:S01]  /*24220*/  @!P1 IMAD.X R15, R28, 0x1, R15, P2 ;  /* 0x000000011c0f9824 */ /* 0x000fe200010e060f */
[----:B------:R-:W-:-:S05]  /*24230*/  F2FP.SATFINITE.E4M3.F32.PACK_AB_MERGE_C R13, RZ, R13, RZ ;  /* 0x0000000dff0d723e */ /* 0x000fca00048070ff */
[----:B------:R0:W-:Y:S06]  /*24240*/  @!P1 STG.E.U8 desc[UR38][R14.64+0x59], R13 ;  /* 0x0000590d0e009986 */ /* 0x0001ec000c101126 */
[----:B0-----:R-:W0:Y:S01]  /*24250*/  @!P5 LDC.64 R14, c[0x0][0x5c0] ;  /* 0x00017000ff0edb82 */ /* 0x001e220000000a00 */
[----:B------:R-:W-:-:S04]  /*24260*/  LOP3.LUT R2, R2, 0xfffffeff, RZ, 0xc0, !PT ;  /* 0xfffffeff02027812 */ /* 0x000fc800078ec0ff */
[----:B------:R-:W-:-:S04]  /*24270*/  @P0 LOP3.LUT R2, R2, 0x100, RZ, 0xfc, !PT ;  /* 0x0000010002020812 */ /* 0x000fc800078efcff */
        /* <DEDUP_REMOVED lines=8> */
[----:B0-----:R-:W-:Y:S01]  /*24300*/  @!P5 IADD3 R40, P1, P2, R12, R14, R8 ;  /* 0x0000000e0c28d210 */ /* 0x001fe20007a3e008 */
[----:B--2---:R-:W-:Y:S02]  /*24310*/  FMUL R13, R159, UR33 ;  /* 0x000000219f0d7c20 */ /* 0x004fe40008400000 */
[----:B------:R-:W2:Y:S01]  /*24320*/  LDL.LU R159, [R1+0x204] ;  /* 0x00020400019f7983 */ /* 0x000ea20000300800 */
[----:B------:R-:W-:Y:S02]  /*24330*/  @!P5 IADD3.X R41, R28, R15, R7, P1, P2 ;  /* 0x0000000f1c29d210 */ /* 0x000fe40000fe4407 */
[----:B------:R-:W-:Y:S02]  /*24340*/  LOP3.LUT P5, RZ, R5, 0x100, RZ, 0xc0, !PT ;  /* 0x0000010005ff7812 */ /* 0x000fe400078ac0ff */
[----:B------:R-:W-:-:S11]  /*24350*/  F2FP.SATFINITE.E4M3.F32.PACK_AB_MERGE_C R13, RZ, R13, RZ ;  /* 0x0000000dff0d723e */ /* 0x000fd600048070ff */
[----:B------:R3:W-:Y:S02]  /*24360*/  @!P5 STG.E.U8 desc[UR38][R130.64+0x58], R13 ;  /* 0x0000580d8200d986 */ /* 0x0007e4000c101126 */
[----:B---3--:R-:W-:Y:S02]  /*24370*/  FMUL R13, R158, UR33 ;  /* 0x000000219e0d7c20 */ /* 0x008fe40008400000 */
[----:B------:R-:W3:Y:S01]  /*24380*/  LDL.LU R158, [R1+0x208] ;  /* 0x00020800019e7983 */ /* 0x000ee20000300800 */
[----:B------:R-:W-:Y:S02]  /*24390*/  ISETP.LT.OR P5, PT, R26, 0x92, !P3 ;  /* 0x000000921a00780c */ /* 0x000fe40005fa1670 */
[----:B------:R-:W-:-:S11]  /*243a0*/  LOP3.LUT P0, RZ, R0, 0x40000000, RZ, 0xc0, !PT ;  /* 0x4000000000ff7812 */ /* 0x000fd6000780c0ff */
[----:B------:R-:W0:Y:S01]  /*243b0*/  @!P5 LDC.64 R14, c[0x0][0x5c0] ;  /* 0x00017000ff0edb82 */ /* 0x000e220000000a00 */
[----:B------:R-:W-:-:S05]  /*243c0*/  F2FP.SATFINITE.E4M3.F32.PACK_AB_MERGE_C R13, RZ, R13, RZ ;  /* 0x0000000dff0d723e */ /* 0x000fca00048070ff */
[----:B------:R4:W-:Y:S01]  /*243d0*/  @!P0 STG.E.U8 desc[UR38][R118.64+0x59], R13 ;  /* 0x0000590d76008986 */ /* 0x0009e2000c101126 */
[----:B------:R-:W-:Y:S02]  /*243e0*/  ISETP.LT.OR P0, PT, R26, 0x99, !P3 ;  /* 0x000000991a00780c */ /* 0x000fe40005f01670 */
[----:B0-----:R-:W-:-:S04]  /*243f0*/  @!P5 IADD3 R38, P1, P2, R12, R14, R8 ;  /* 0x0000000e0c26d210 */ /* 0x001fc80007a3e008 */
[----:B------:R-:W-:-:S07]  /*24400*/  @!P5 IADD3.X R39, R28, R15, R7, P1, P2 ;  /* 0x0000000f1c27d210 */ /* 0x000fce0000fe4407 */
[----:B------:R-:W0:Y:S01]  /*24410*/  @!P0 LDC.64 R14, c[0x0][0x5c0] ;  /* 0x00017000ff0e8b82 */ /* 0x000e220000000a00 */
[----:B------:R-:W-:Y:S02]  /*24420*/  ISETP.LT.OR P3, PT, R26, 0x9a, !P3 ;  /* 0x0000009a1a00780c */ /* 0x000fe40005f61670 */
[----:B------:R-:W-:-:S04]  /*24430*/  LOP3.LUT R2, R2, 0xffffffdf, RZ, 0xc0, !PT ;  /* 0xffffffdf02027812 */ /* 0x000fc800078ec0ff */
[----:B------:R-:W-:Y:S02]  /*24440*/  @P5 LOP3.LUT R2, R2, 0x20, RZ, 0xfc, !PT ;  /* 0x0000002002025812 */ /* 0x000fe400078efcff */
[----:B0-----:R-:W-:-:S04]  /*24450*/  @!P0 IADD3 R36, P1, P2, R12, R14, R8 ;  /* 0x0000000e0c248210 */ /* 0x001fc80007a3e008 */
[----:B------:R-:W-:Y:S02]  /*24460*/  @!P0 IADD3.X R37, R28, R15, R7, P1, P2 ;  /* 0x0000000f1c258210 */ /* 0x000fe40000fe4407 */
[----:B------:R-:W0:Y:S01]  /*24470*/  @!P3 LDC.64 R14, c[0x0][0x5c0] ;  /* 0x00017000ff0ebb82 */ /* 0x000e220000000a00 */
[----:B------:R-:W-:-:S04]  /*24480*/  LOP3.LUT R2, R2, 0xffffffef, RZ, 0xc0, !PT ;  /* 0xffffffef02027812 */ /* 0x000fc800078ec0ff */
[----:B------:R-:W-:Y:S02]  /*24490*/  @P0 LOP3.LUT R2, R2, 0x10, RZ, 0xfc, !PT ;  /* 0x0000001002020812 */ /* 0x000fe400078efcff */
[----:B------:R-:W-:Y:S02]  /*244a0*/  LOP3.LUT P5, RZ, R5, 0x80, RZ, 0xc0, !PT ;  /* 0x0000008005ff7812 */ /* 0x000fe400078ac0ff */
[----:B------:R-:W-:-:S04]  /*244b0*/  LOP3.LUT R2, R2, 0xfffffff7, RZ, 0xc0, !PT ;  /* 0xfffffff702027812 */ /* 0x000fc800078ec0ff */
[----:B------:R-:W-:Y:S02]  /*244c0*/  @P3 LOP3.LUT R2, R2, 0x8, RZ, 0xfc, !PT ;  /* 0x0000000802023812 */ /* 0x000fe400078efcff */
[----:B0-----:R-:W-:-:S04]  /*244d0*/  @!P3 IADD3 R34, P1, P2, R12, R14, R8 ;  /* 0x0000000e0c22b210 */ /* 0x001fc80007a3e008 */
[----:B------:R-:W-:Y:S02]  /*244e0*/  @!P3 IADD3.X R35, R28, R15, R7, P1, P2 ;  /* 0x0000000f1c23b210 */ /* 0x000fe40000fe4407 */
[----:B------:R-:W-:-:S13]  /*244f0*/  ISETP.LT.OR P3, PT, R26, 0x81, !P5 ;  /* 0x000000811a00780c */ /* 0x000fda0006f61670 */
[----:B------:R-:W0:Y:S01]  /*24500*/  @!P3 LDC.64 R14, c[0x0][0x5c0] ;  /* 0x00017000ff0ebb82 */ /* 0x000e220000000a00 */
[----:B------:R-:W-:Y:S02]  /*24510*/  LOP3.LUT P4, RZ, R0, 0x80000000, RZ, 0xc0, !PT ;  /* 0x8000000000ff7812 */ /* 0x000fe4000788c0ff */
[----:B------:R-:W-:Y:S02]  /*24520*/  LOP3.LUT P0, RZ, R5, 0x40, RZ, 0xc0, !PT ;  /* 0x0000004005ff7812 */ /* 0x000fe4000780c0ff */
[----:B0-----:R-:W-:Y:S01]  /*24530*/  @!P3 IADD3 R32, P1, P2, R12, R14, R10 ;  /* 0x0000000e0c20b210 */ /* 0x001fe20007a3e00a */
[----:B----4-:R-:W-:-:S05]  /*24540*/  FMUL R13, R160, UR33 ;  /* 0x00000021a00d7c20 */ /* 0x010fca0008400000 */
[----:B------:R-:W-:Y:S02]  /*24550*/  F2FP.SATFINITE.E4M3.F32.PACK_AB_MERGE_C R13, RZ, R13, RZ ;  /* 0x0000000dff0d723e */ /* 0x000fe400048070ff */
[----:B------:R-:W-:-:S03]  /*24560*/  @!P3 IADD3.X R33, R28, R15, R9, P1, P2 ;  /* 0x0000000f1c21b210 */ /* 0x000fc60000fe4409 */
[----:B------:R2:W-:Y:S01]  /*24570*/  @!P4 STG.E.U8 desc[UR38][R126.64+0x40], R13 ;  /* 0x0000400d7e00c986 */ /* 0x0005e2000c101126 */
[----:B------:R-:W-:Y:S02]  /*24580*/  ISETP.LT.OR P2, PT, R26, 0x41, !P0 ;  /* 0x000000411a00780c */ /* 0x000fe40004741670 */
[----:B------:R-:W-:-:S11]  /*24590*/  LOP3.LUT P6, RZ, R0, 0x20, RZ, 0xc0, !PT ;  /* 0x0000002000ff7812 */ /* 0x000fd600078cc0ff */
[----:B------:R-:W0:Y:S01]  /*245a0*/  @!P2 LDC.64 R14, c[0x0][0x5c0] ;  /* 0x00017000ff0eab82 */ /* 0x000e220000000a00 */
[----:B------:R-:W-:-:S04]  /*245b0*/  LOP3.LUT R2, R2, 0xfffffffb, RZ, 0xc0, !PT ;  /* 0xfffffffb02027812 */ /* 0x000fc800078ec0ff */
[----:B------:R-:W-:Y:S02]  /*245c0*/  @P3 LOP3.LUT R2, R2, 0x4, RZ, 0xfc, !PT ;  /* 0x0000000402023812 */ /* 0x000fe400078efcff */
[----:B------:R-:W-:Y:S01]  /*245d0*/  @!P2 IADD3 R16, P1, P3, R3, R12, R8 ;  /* 0x0000000c0310a210 */ /* 0x000fe20007b3e008 */
[----:B--2---:R-:W-:Y:S02]  /*245e0*/  FMUL R13, R159, UR33 ;  /* 0x000000219f0d7c20 */ /* 0x004fe40008400000 */
[----:B------:R-:W2:Y:S04]  /*245f0*/  LDL.LU R159, [R1+0x20c] ;  /* 0x00020c00019f7983 */ /* 0x000ea80000300800 */
[----:B------:R-:W4:Y:S01]  /*24600*/  LDL.LU R160, [R1+0x210] ;  /* 0x0002100001a07983 */ /* 0x000f220000300800 */
        /* <DEDUP_REMOVED lines=8> */
[----:B------:R-:W-:Y:S02]  /*24690*/  F2FP.SATFINITE.E4M3.F32.PACK_AB_MERGE_C R16, RZ, R16, RZ ;  /* 0x00000010ff10723e */ /* 0x000fe400048070ff */
[----:B------:R-:W-:-:S03]  /*246a0*/  LOP3.LUT P6, RZ, R0, 0x1, RZ, 0xc0, !PT ;  /* 0x0000000100ff7812 */ /* 0x000fc600078cc0ff */
[----:B------:R0:W-:Y:S01]  /*246b0*/  @!P2 STG.E.U8 desc[UR38][R14.64+0x40], R16 ;  /* 0x000040100e00a986 */ /* 0x0001e2000c101126 */
[----:B------:R-:W-:-:S05]  /*246c0*/  LOP3.LUT R5, R5, 0xffffffdf, RZ, 0xc0, !PT ;  /* 0xffffffdf05057812 */ /* 0x000fca00078ec0ff */
[----:B0-----:R-:W0:Y:S04]  /*246d0*/  @!P1 LDC.64 R16, c[0x0][0x5c0] ;  /* 0x00017000ff109b82 */ /* 0x001e280000000a00 */
[----:B------:R-:W-:Y:S02]  /*246e0*/  @P6 LOP3.LUT R5, R5, 0x20, RZ, 0xfc, !PT ;  /* 0x0000002005056812 */ /* 0x000fe400078efcff */
        /* <DEDUP_REMOVED lines=11> */
[----:B------:R-:W-:-:S04]  /*247a0*/  LOP3.LUT R2, R2, 0xfffffffd, RZ, 0xc0, !PT ;  /* 0xfffffffd02027812 */ /* 0x000fc800078ec0ff */
[----:B------:R-:W-:-:S04]  /*247b0*/  @P6 LOP3.LUT R2, R2, 0x2, RZ, 0xfc, !PT ;  /* 0x0000000202026812 */ /* 0x000fc800078efcff */
[----:B------:R-:W-:-:S04]  /*247c0*/  LOP3.LUT R2, R2, 0xfffffffe, RZ, 0xc0, !PT ;  /* 0xfffffffe02027812 */ /* 0x000fc800078ec0ff */
[----:B------:R-:W-:Y:S01]  /*247d0*/  @P3 LOP3.LUT R2, R2, 0x1, RZ, 0xfc, !PT ;  /* 0x0000000102023812 */ /* 0x000fe200078efcff */
        /* <DEDUP_REMOVED lines=8> */
[----:B------:R-:W3:Y:S04]  /*24860*/  LDL.LU R158, [R1+0x21c] ;  /* 0x00021c00019e7983 */ /* 0x000ee80000300800 */
[----:B------:R-:W4:Y:S01]  /*24870*/  LDL.LU R160, [R1+0x220] ;  /* 0x0002200001a07983 */ /* 0x000f220000300800 */
        /* <DEDUP_REMOVED lines=24> */
[----:B------:R-:W-:-:S04]  /*24a00*/  @!P1 IADD3 R18, P3, P4, R3, R12, R8 ;  /* 0x0000000c03129210 */ /* 0x000fc80007c7e008 */
[----:B------:R-:W-:Y:S01]  /*24a10*/  @!P1 IADD3.X R13, R4, R28, R7, P3, P4 ;  /* 0x0000001c040d9210 */ /* 0x000fe20001fe8407 */
[----:B--2---:R-:W-:Y:S02]  /*24a20*/  FMUL R16, R159, UR33 ;  /* 0x000000219f107c20 */ /* 0x004fe40008400000 */
[----:B------:R-:W2:Y:S03]  /*24a30*/  LDL.LU R159, [R1+0x224] ;  /* 0x00022400019f7983 */ /* 0x000ea60000300800 */
[----:B------:R-:W-:-:S05]  /*24a40*/  F2FP.SATFINITE.E4M3.F32.PACK_AB_MERGE_C R16, RZ, R16, RZ ;  /* 0x00000010ff10723e */ /* 0x000fca00048070ff */
[----:B------:R0:W-:Y:S02]  /*24a50*/  @!P2 STG.E.U8 desc[UR38][R14.64+0x48], R16 ;  /* 0x000048100e00a986 */ /* 0x0001e4000c101126 */
        /* <DEDUP_REMOVED lines=9> */
[----:B------:R-:W-:Y:S02]  /*24af0*/  LOP3.LUT P5, RZ, R2, 0x1000, RZ, 0xc0, !PT ;  /* 0x0000100002ff7812 */ /* 0x000fe400078ac0ff */
[----:B------:R-:W-:-:S11]  /*24b00*/  LOP3.LUT R5, R5, 0xffffffef, RZ, 0xc0, !PT ;  /* 0xffffffef05057812 */ /* 0x000fd600078ec0ff */
[----:B------:R-:W-:Y:S02]  /*24b10*/  @P5 LOP3.LUT R5, R5, 0x10, RZ, 0xfc, !PT ;  /* 0x0000001005055812 */ /* 0x000fe400078efcff */
[----:B------:R-:W-:-:S04]  /*24b20*/  ISETP.GE.AND P5, PT, R11, 0x101, PT ;  /* 0x000001010b00780c */ /* 0x000fc80003fa6270 */
[----:B------:R-:W-:-:S13]  /*24b30*/  ISETP.LT.OR P5, PT, R26, 0x92, !P5 ;  /* 0x000000921a00780c */ /* 0x000fda0006fa1670 */
[----:B------:R-:W0:Y:S02]  /*24b40*/  @!P5 LDC.64 R14, c[0x0][0x5c0] ;  /* 0x00017000ff0edb82 */ /* 0x000e240000000a00 */
[----:B0-----:R-:W-:-:S04]  /*24b50*/  @!P5 IADD3 R18, P3, P4, R12, R14, R10 ;  /* 0x0000000e0c12d210 */ /* 0x001fc80007c7e00a */
[----:B------:R-:W-:Y:S02]  /*24b60*/  @!P5 IADD3.X R19, R28, R15, R9, P3, P4 ;  /* 0x0000000f1c13d210 */ /* 0x000fe40001fe8409 */
[----:B------:R-:W-:-:S13]  /*24b70*/  ISETP.LT.OR P3, PT, R26, 0x51, !P0 ;  /* 0x000000511a00780c */ /* 0x000fda0004761670 */
[----:B------:R-:W-:Y:S01]  /*24b80*/  @!P3 IADD3 R105, P1, P2, R3, R12, R8 ;  /* 0x0000000c0369b210 */ /* 0x000fe20007a3e008 */
[----:B------:R-:W0:Y:S03]  /*24b90*/  @!P3 LDC.64 R14, c[0x0][0x5c0] ;  /* 0x00017000ff0ebb82 */ /* 0x000e260000000a00 */
[----:B------:R-:W-:Y:S02]  /*24ba0*/  @!P3 IADD3.X R104, R4, R28, R7, P1, P2 ;  /* 0x0000001c0468b210 */ /* 0x000fe40000fe4407 */
[----:B------:R-:W-:Y:S02]  /*24bb0*/  ISETP.LT.OR P2, PT, R26, 0x52, !P0 ;  /* 0x000000521a00780c */ /* 0x000fe40004741670 */
[C---:B------:R-:W-:Y:S02]  /*24bc0*/  LOP3.LUT P6, RZ, R0.reuse, 0x10000, RZ, 0xc0, !PT ;  /* 0x0001000000ff7812 */ /* 0x040fe400078cc0ff */
[----:B------:R-:W-:-:S04]  /*24bd0*/  LOP3.LUT R0, R0, 0xdfffffff, RZ, 0xc0, !PT ;  /* 0xdfffffff00007812 */ /* 0x000fc800078ec0ff */
[----:B------:R-:W-:-:S05]  /*24be0*/  @P5 LOP3.LUT R0, R0, 0x20000000, RZ, 0xfc, !PT ;  /* 0x2000000000005812 */ /* 0x000fca00078efcff */
[----:B------:R-:W-:Y:S02]  /*24bf0*/  @!P2 IADD3 R29, P1, P4, R3, R12, R8 ;  /* 0x0000000c031da210 */ /* 0x000fe40007c3e008 */
[----:B------:R-:W-:Y:S02]  /*24c00*/  LOP3.LUT P5, RZ, R5, 0x10, RZ, 0xc0, !PT ;  /* 0x0000001005ff7812 */ /* 0x000fe400078ac0ff */
[----:B------:R-:W-:Y:S02]  /*24c10*/  @!P2 IADD3.X R27, R4, R28, R7, P1, P4 ;  /* 0x0000001c041ba210 */ /* 0x000fe40000fe8407 */
[----:B------:R-:W-:Y:S02]  /*24c20*/  ISETP.LT.OR P1, PT, R26, 0x59, !P0 ;  /* 0x000000591a00780c */ /* 0x000fe40004721670 */
[----:B------:R-:W-:-:S07]  /*24c30*/  F2FP.SATFINITE.E4M3.F32.PACK_AB_MERGE_C R13, RZ, R13, RZ ;  /* 0x0000000dff0d723e */ /* 0x000fce00048070ff */
[----:B------:R2:W-:Y:S04]  /*24c40*/  @!P5 STG.E.U8 desc[UR38][R136.64+0x50], R13 ;  /* 0x0000500d8800d986 */ /* 0x0005e8000c101126 */
[----:B------:R-:W-:-:S04]  /*24c50*/  @!P1 IADD3 R17, P4, P5, R3, R12, R8 ;  /* 0x0000000c03119210 */ /* 0x000fc80007d9e008 */
[----:B------:R-:W-:Y:S02]  /*24c60*/  @!P1 IADD3.X R16, R4, R28, R7, P4, P5 ;  /* 0x0000001c04109210 */ /* 0x000fe400027ea407 */
[----:B------:R-:W-:Y:S02]  /*24c70*/  ISETP.LT.OR P5, PT, R26, 0x5a, !P0 ;  /* 0x0000005a1a00780c */ /* 0x000fe400047a1670 */
[----:B------:R-:W-:-:S04]  /*24c80*/  LOP3.LUT R5, R5, 0xfffffff7, RZ, 0xc0, !PT ;  /* 0xfffffff705057812 */ /* 0x000fc800078ec0ff */
[----:B------:R-:W-:-:S04]  /*24c90*/  @P1 LOP3.LUT R5, R5, 0x8, RZ, 0xfc, !PT ;  /* 0x0000000805051812 */ /* 0x000fc800078efcff */
[----:B------:R-:W-:-:S04]  /*24ca0*/  LOP3.LUT R5, R5, 0xfffffffb, RZ, 0xc0, !PT ;  /* 0xfffffffb05057812 */ /* 0x000fc800078ec0ff */
[----:B------:R-:W-:Y:S02]  /*24cb0*/  @P0 LOP3.LUT R5, R5, 0x4, RZ, 0xfc, !PT ;  /* 0x0000000405050812 */ /* 0x000fe400078efcff */
[----:B------:R-:W-:-:S04]  /*24cc0*/  ISETP.GE.AND P0, PT, R11, 0x109, PT ;  /* 0x000001090b00780c */ /* 0x000fc80003f06270 */
[----:B------:R-:W-:Y:S02]  /*24cd0*/  ISETP.LT.OR P1, PT, R26, 0x41, !P0 ;  /* 0x000000411a00780c */ /* 0x000fe40004721670 */
[----:B------:R-:W-:-:S11]  /*24ce0*/  LOP3.LUT R0, R0, 0xfffffffb, RZ, 0xc0, !PT ;  /* 0xfffffffb00007812 */ /* 0x000fd600078ec0ff */
[----:B------:R-:W-:Y:S01]  /*24cf0*/  @P1 LOP3.LUT R0, R0, 0x4, RZ, 0xfc, !PT ;  /* 0x0000000400001812 */ /* 0x000fe200078efcff */
[----:B--2---:R-:W-:Y:S02]  /*24d00*/  FMUL R13, R159, UR33 ;  /* 0x000000219f0d7c20 */ /* 0x004fe40008400000 */
[----:B------:R-:W2:Y:S03]  /*24d10*/  LDL.LU R159, [R1+0x230] ;  /* 0x00023000019f7983 */ /* 0x000ea60000300800 */
[----:B------:R-:W-:-:S05]  /*24d20*/  F2FP.SATFINITE.E4M3.F32.PACK_AB_MERGE_C R13, RZ, R13, RZ ;  /* 0x0000000dff0d723e */ /* 0x000fca00048070ff */
[----:B------:R1:W-:Y:S02]  /*24d30*/  @!P6 STG.E.U8 desc[UR38][R134.64+0x51], R13 ;  /* 0x0000510d8600e986 */ /* 0x0003e4000c101126 */
[----:B-1----:R-:W-:-:S04]  /*24d40*/  @!P5 IADD3 R13, P4, P6, R3, R12, R8 ;  /* 0x0000000c030dd210 */ /* 0x002fc80007e9e008 */
[----:B------:R-:W-:Y:S02]  /*24d50*/  @!P5 IADD3.X R117, R4, R28, R7, P4, P6 ;  /* 0x0000001c0475d210 */ /* 0x000fe400027ec407 */
[----:B0-----:R-:W-:-:S05]  /*24d60*/  @!P3 IADD3 R14, P4, R105, R14, RZ ;  /* 0x0000000e690eb210 */ /* 0x001fca0007f9e0ff */
[----:B------:R-:W-:Y:S02]  /*24d70*/  @!P3 IMAD.X R15, R104, 0x1, R15, P4 ;  /* 0x00000001680fb824 */ /* 0x000fe400020e060f */
[----:B---3--:R-:W-:Y:S02]  /*24d80*/  FMUL R104, R158, UR33 ;  /* 0x000000219e687c20 */ /* 0x008fe40008400000 */
[----:B------:R-:W3:Y:S03]  /*24d90*/  LDL.LU R158, [R1+0x234] ;  /* 0x00023400019e7983 */ /* 0x000ee60000300800 */
[----:B------:R-:W-:-:S05]  /*24da0*/  F2FP.SATFINITE.E4M3.F32.PACK_AB_MERGE_C R104, RZ, R104, RZ ;  /* 0x00000068ff68723e */ /* 0x000fca00048070ff */
[----:B------:R0:W-:Y:S02]  /*24db0*/  @!P3 STG.E.U8 desc[UR38][R14.64+0x50], R104 ;  /* 0x000050680e00b986 */ /* 0x0001e4000c101126 */
[----:B0-----:R-:W0:Y:S01]  /*24dc0*/  @!P2 LDC.64 R14, c[0x0][0x5c0] ;  /* 0x00017000ff0eab82 */ /* 0x001e220000000a00 */
[----:B------:R-:W-:-:S04]  /*24dd0*/  @!P1 IADD3 R105, P4, P6, R3, R12, R10 ;  /* 0x0000000c03699210 */ /* 0x000fc80007e9e00a */
[----:B------:R-:W-:Y:S02]  /*24de0*/  @!P1 IADD3.X R116, R4, R28, R9, P4, P6 ;  /* 0x0000001c04749210 */ /* 0x000fe400027ec409 */
[----:B0-----:R-:W-:-:S05]  /*24df0*/  @!P2 IADD3 R14, P1, R29, R14, RZ ;  /* 0x0000000e1d0ea210 */ /* 0x001fca0007f3e0ff */
[----:B------:R-:W-:Y:S02]  /*24e00*/  @!P2 IMAD.X R15, R27, 0x1, R15, P1 ;  /* 0x000000011b0fa824 */ /* 0x000fe400008e060f */
[----:B----4-:R-:W-:Y:S02]  /*24e10*/  FMUL R27, R160, UR33 ;  /* 0x00000021a01b7c20 */ /* 0x010fe40008400000 */
[----:B------:R-:W4:Y:S01]  /*24e20*/  LDL.LU R160, [R1+0x238] ;  /* 0x0002380001a07983 */ /* 0x000f220000300800 */
[----:B------:R-:W-:-:S13]  /*24e30*/  ISETP.LT.OR P4, PT, R26, 0x42, !P0 ;  /* 0x000000421a00780c */ /* 0x000fda0004781670 */
[----:B------:R-:W-:-:S04]  /*24e40*/  @!P4 IADD3 R29, P3, P6, R3, R12, R10 ;  /* 0x0000000c031dc210 */ /* 0x000fc80007e7e00a */
[----:B------:R-:W-:Y:S02]  /*24e50*/  @!P4 IADD3.X R112, R4, R28, R9, P3, P6 ;  /* 0x0000001c0470c210 */ /* 0x000fe40001fec409 */
[----:B------:R-:W-:Y:S02]  /*24e60*/  ISETP.LT.OR P3, PT, R26, 0x49, !P0 ;  /* 0x000000491a00780c */ /* 0x000fe40004761670 */
[----:B------:R-:W-:Y:S02]  /*24e70*/  F2FP.SATFINITE.E4M3.F32.PACK_AB_MERGE_C R27, RZ, R27, RZ ;  /* 0x0000001bff1b723e */ /* 0x000fe400048070ff */
[----:B------:R-:W-:-:S03]  /*24e80*/  LOP3.LUT R6, R6, 0x7fffffff, RZ, 0xc0, !PT ;  /* 0x7fffffff06067812 */ /* 0x000fc600078ec0ff */
[----:B------:R0:W-:Y:S06]  /*24e90*/  @!P2 STG.E.U8 desc[UR38][R14.64+0x51], R27 ;  /* 0x0000511b0e00a986 */ /* 0x0001ec000c101126 */
[----:B------:R-:W-:Y:S02]  /*24ea0*/  @P3 LOP3.LUT R6, R6, 0x80000000, RZ, 0xfc, !PT ;  /* 0x8000000006063812 */ /* 0x000fe400078efcff */
[----:B0-----:R-:W-:-:S04]  /*24eb0*/  @!P3 IADD3 R27, P2, P6, R3, R12, R10 ;  /* 0x0000000c031bb210 */ /* 0x001fc80007e5e00a */
[----:B------:R-:W-:Y:S02]  /*24ec0*/  @!P3 IADD3.X R104, R4, R28, R9, P2, P6 ;  /* 0x0000001c0468b210 */ /* 0x000fe400017ec409 */
[----:B------:R-:W-:Y:S02]  /*24ed0*/  LOP3.LUT P3, RZ, R0, 0x80, RZ, 0xc0, !PT ;  /* 0x0000008000ff7812 */ /* 0x000fe4000786c0ff */
[----:B------:R-:W-:Y:S02]  /*24ee0*/  ISETP.LT.OR P2, PT, R26, 0x4a, !P0 ;  /* 0x0000004a1a00780c */ /* 0x000fe40004741670 */
[----:B------:R-:W-:-:S04]  /*24ef0*/  LOP3.LUT R5, R5, 0xfffffffe, RZ, 0xc0, !PT ;  /* 0xfffffffe05057812 */ /* 0x000fc800078ec0ff */
[----:B------:R-:W-:Y:S02]  /*24f00*/  @P4 LOP3.LUT R5, R5, 0x1, RZ, 0xfc, !PT ;  /* 0x0000000105054812 */ /* 0x000fe400078efcff */
[----:B------:R-:W-:-:S05]  /*24f10*/  LOP3.LUT P4, RZ, R2, 0x800000, RZ, 0xc0, !PT ;  /* 0x0080000002ff7812 */ /* 0x000fca000788c0ff */
[----:B------:R-:W-:-:S04]  /*24f20*/  @!P2 IADD3 R113, P1, P6, R3, R12, R10 ;  /* 0x0000000c0371a210 */ /* 0x000fc80007e3e00a */
[----:B------:R-:W-:Y:S02]  /*24f30*/  @!P2 IADD3.X R118, R4, R28, R9, P1, P6 ;  /* 0x0000001c0476a210 */ /* 0x000fe40000fec409 */
[C---:B------:R-:W-:Y:S02]  /*24f40*/  LOP3.LUT P1, RZ, R5.reuse, 0x8, RZ, 0xc0, !PT ;  /* 0x0000000805ff7812 */ /* 0x040fe4000782c0ff */
[----:B------:R-:W-:Y:S02]  /*24f50*/  LOP3.LUT R5, R5, 0xfffffffd, RZ, 0xc0, !PT ;  /* 0xfffffffd05057812 */ /* 0x000fe400078ec0ff */
[----:B------:R-:W-:Y:S02]  /*24f60*/  LOP3.LUT R0, R0, 0xffffffef, RZ, 0xc0, !PT ;  /* 0xffffffef00007812 */ /* 0x000fe400078ec0ff */
[----:B------:R-:W-:Y:S01]  /*24f70*/  @P2 LOP3.LUT R5, R5, 0x2, RZ, 0xfc, !PT ;  /* 0x0000000205052812 */ /* 0x000fe200078efcff */
[----:B--2---:R-:W-:Y:S02]  /*24f80*/  FMUL R14, R159, UR33 ;  /* 0x000000219f0e7c20 */ /* 0x004fe40008400000 */
[----:B------:R-:W2:Y:S03]  /*24f90*/  LDL.LU R159, [R1+0x23c] ;  /* 0x00023c00019f7983 */ /* 0x000ea60000300800 */
[----:B------:R-:W-:-:S05]  /*24fa0*/  F2FP.SATFINITE.E4M3.F32.PACK_AB_MERGE_C R14, RZ, R14, RZ ;  /* 0x0000000eff0e723e */ /* 0x000fca00048070ff */
[----:B------:R3:W-:Y:S01]  /*24fb0*/  @!P3 STG.E.U8 desc[UR38][R144.64+0x58], R14 ;  /* 0x0000580e9000b986 */ /* 0x0007e2000c101126 */
[----:B------:R-:W-:-:S13]  /*24fc0*/  ISETP.LT.OR P3, PT, R26, 0x51, !P0 ;  /* 0x000000511a00780c */ /* 0x000fda0004761670 */
[----:B------:R-:W-:Y:S01]  /*24fd0*/  @!P3 IADD3 R119, P2, P6, R3, R12, R10 ;  /* 0x0000000c0377b210 */ /* 0x000fe20007e5e00a */
[----:B---3--:R-:W-:Y:S02]  /*24fe0*/  FMUL R14, R158, UR33 ;  /* 0x000000219e0e7c20 */ /* 0x008fe40008400000 */
[----:B------:R-:W3:Y:S04]  /*24ff0*/  LDL.LU R158, [R1+0x240] ;  /* 0x00024000019e7983 */ /* 0x000ee80000300800 */
[----:B------:R-:W3:Y:S01]  /*25000*/  LDL.LU R161, [R1+0x244] ;  /* 0x0002440001a17983 */ /* 0x000ee20000300800 */
[----:B------:R-:W-:-:S05]  /*25010*/  F2FP.SATFINITE.E4M3.F32.PACK_AB_MERGE_C R14, RZ, R14, RZ ;  /* 0x0000000eff0e723e */ /* 0x000fca00048070ff */
[----:B------:R0:W-:Y:S01]  /*25020*/  @!P4 STG.E.U8 desc[UR38][R150.64+0x59], R14 ;  /* 0x0000590e9600c986 */ /* 0x0001e2000c101126 */
[----:B------:R-:W-:Y:S02]  /*25030*/  @P3 LOP3.LUT R0, R0, 0x10, RZ, 0xfc, !PT ;  /* 0x0000001000003812 */ /* 0x000fe400078efcff */
[----:B------:R-:W-:Y:S02]  /*25040*/  @!P3 IADD3.X R120, R4, R28, R9, P2, P6 ;  /* 0x0000001c0478b210 */ /* 0x000fe400017ec409 */
[----:B------:R-:W-:Y:S01]  /*25050*/  ISETP.LT.OR P3, PT, R26, 0x52, !P0 ;  /* 0x000000521a00780c */ /* 0x000fe20004761670 */
[----:B0-----:R-:W0:-:S12]  /*25060*/  @!P1 LDC.64 R14, c[0x0][0x5c0] ;  /* 0x00017000ff0e9b82 */ /* 0x001e180000000a00 */
[----:B------:R-:W-:-:S04]  /*25070*/  @!P3 IADD3 R121, P2, P6, R3, R12, R10 ;  /* 0x0000000c0379b210 */ /* 0x000fc80007e5e00a */
[----:B------:R-:W-:Y:S02]  /*25080*/  @!P3 IADD3.X R125, R4, R28, R9, P2, P6 ;  /* 0x0000001c047db210 */ /* 0x000fe400017ec409 */
[----:B0-----:R-:W-:Y:S01]  /*25090*/  @!P1 IADD3 R14, P6, R17, R14, RZ ;  /* 0x0000000e110e9210 */ /* 0x001fe20007fde0ff */
[----:B----4-:R-:W-:Y:S02]  /*250a0*/  FMUL R17, R160, UR33 ;  /* 0x00000021a0117c20 */ /* 0x010fe40008400000 */
[----:B------:R-:W4:Y:S02]  /*250b0*/  LDL.LU R160, [R1+0x248] ;  /* 0x0002480001a07983 */ /* 0x000f240000300800 */
[----:B------:R-:W-:Y:S01]  /*250c0*/  @!P1 IMAD.X R15, R16, 0x1, R15, P6 ;  /* 0x00000001100f9824 */ /* 0x000fe200030e060f */
[----:B------:R-:W-:Y:S01]  /*250d0*/  F2FP.SATFINITE.E4M3.F32.PACK_AB_MERGE_C R17, RZ, R17, RZ ;  /* 0x00000011ff11723e */ /* 0x000fe200048070ff */
[----:B------:R-:W4:Y:S01]  /*250e0*/  LDL.LU R162, [R1+0x24c] ;  /* 0x00024c0001a27983 */ /* 0x000f220000300800 */
[----:B------:R-:W-:-:S03]  /*250f0*/  LOP3.LUT R0, R0, 0xffffffdf, RZ, 0xc0, !PT ;  /* 0xffffffdf00007812 */ /* 0x000fc600078ec0ff */
[----:B------:R0:W-:Y:S01]  /*25100*/  @!P1 STG.E.U8 desc[UR38][R14.64+0x58], R17 ;  /* 0x000058110e009986 */ /* 0x0001e2000c101126 */
[----:B------:R-:W-:Y:S02]  /*25110*/  @P3 LOP3.LUT R0, R0, 0x20, RZ, 0xfc, !PT ;  /* 0x0000002000003812 */ /* 0x000fe400078efcff */
[C---:B------:R-:W-:Y:S01]  /*25120*/  ISETP.LT.OR P3, PT, R26.reuse, 0x59, !P0 ;  /* 0x000000591a00780c */ /* 0x040fe20004761670 */
[----:B0-----:R-:W0:Y:S01]  /*25130*/  @!P5 LDC.64 R14, c[0x0][0x5c0] ;  /* 0x00017000ff0edb82 */ /* 0x001e220000000a00 */
[----:B------:R-:W-:-:S11]  /*25140*/  ISETP.LT.OR P1, PT, R26, 0x5a, !P0 ;  /* 0x0000005a1a00780c */ /* 0x000fd60004721670 */
[----:B------:R-:W-:-:S04]  /*25150*/  @!P3 IADD3 R16, P2, P6, R3, R12, R10 ;  /* 0x0000000c0310b210 */ /* 0x000fc80007e5e00a */
[----:B------:R-:W-:Y:S02]  /*25160*/  @!P3 IADD3.X R124, R4, R28, R9, P2, P6 ;  /* 0x0000001c047cb210 */ /* 0x000fe400017ec409 */
[----:B------:R-:W-:Y:S02]  /*25170*/  LOP3.LUT P4, RZ, R2, 0x10000000, RZ, 0xc0, !PT ;  /* 0x1000000002ff7812 */ /* 0x000fe4000788c0ff */
[----:B0-----:R-:W-:Y:S02]  /*25180*/  @!P5 IADD3 R14, P2, R13, R14, RZ ;  /* 0x0000000e0d0ed210 */ /* 0x001fe40007f5e0ff */
[----:B------:R-:W-:-:S03]  /*25190*/  @!P1 IADD3 R13, P0, P6, R3, R12, R10 ;  /* 0x0000000c030d9210 */ /* 0x000fc60007e1e00a */
[----:B------:R-:W-:Y:S01]  /*251a0*/  @!P5 IMAD.X R15, R117, 0x1, R15, P2 ;  /* 0x00000001750fd824 */ /* 0x000fe200010e060f */
[----:B------:R-:W-:Y:S02]  /*251b0*/  @!P1 IADD3.X R17, R4, R28, R9, P0, P6 ;  /* 0x0000001c04119210 */ /* 0x000fe400007ec409 */
[----:B------:R-:W-:Y:S02]  /*251c0*/  LOP3.LUT P0, RZ, R5, 0x4, RZ, 0xc0, !PT ;  /* 0x0000000405ff7812 */ /* 0x000fe4000780c0ff */
[----:B------:R-:W-:Y:S02]  /*251d0*/  LOP3.LUT R0, R0, 0xffffffbf, RZ, 0xc0, !PT ;  /* 0xffffffbf00007812 */ /* 0x000fe400078ec0ff */
[----:B------:R-:W-:Y:S02]  /*251e0*/  ISETP.LT.OR P2, PT, R26, 0x61, !P0 ;  /* 0x000000611a00780c */ /* 0x000fe40004741670 */
[----:B------:R-:W-:Y:S02]  /*251f0*/  LOP3.LUT R6, R6, 0xefffffff, RZ, 0xc0, !PT ;  /* 0xefffffff06067812 */ /* 0x000fe400078ec0ff */
[----:B------:R-:W-:-:S02]  /*25200*/  @P3 LOP3.LUT R0, R0, 0x40, RZ, 0xfc, !PT ;  /* 0x0000004000003812 */ /* 0x000fc400078efcff */
[----:B------:R-:W-:Y:S02]  /*25210*/  @P1 LOP3.LUT R6, R6, 0x10000000, RZ, 0xfc, !PT ;  /* 0x1000000006061812 */ /* 0x000fe400078efcff */
[C---:B------:R-:W-:Y:S02]  /*25220*/  LOP3.LUT P1, RZ, R0.reuse, 0x20000, RZ, 0xc0, !PT ;  /* 0x0002000000ff7812 */ /* 0x040fe4000782c0ff */
[C---:B------:R-:W-:Y:S02]  /*25230*/  LOP3.LUT P3, RZ, R0.reuse, 0x4, RZ, 0xc0, !PT ;  /* 0x0000000400ff7812 */ /* 0x040fe4000786c0ff */
[----:B------:R-:W-:-:S04]  /*25240*/  LOP3.LUT R0, R0, 0xf7ffffff, RZ, 0xc0, !PT ;  /* 0xf7ffffff00007812 */ /* 0x000fc800078ec0ff */
[----:B------:R-:W-:Y:S01]  /*25250*/  @P2 LOP3.LUT R0, R0, 0x8000000, RZ, 0xfc, !PT ;  /* 0x0800000000002812 */ /* 0x000fe200078efcff */
[----:B--2---:R-:W-:-:S05]  /*25260*/  FMUL R117, R159, UR33 ;  /* 0x000000219f757c20 */ /* 0x004fca0008400000 */
[----:B------:R-:W-:-:S05]  /*25270*/  F2FP.SATFINITE.E4M3.F32.PACK_AB_MERGE_C R117, RZ, R117, RZ ;  /* 0x00000075ff75723e */ /* 0x000fca00048070ff */
[----:B------:R3:W-:Y:S01]  /*25280*/  @!P5 STG.E.U8 desc[UR38][R14.64+0x59], R117 ;  /* 0x000059750e00d986 */ /* 0x0007e2000c101126 */
[----:B------:R-:W-:-:S04]  /*25290*/  @!P2 IADD3 R133, P5, P6, R3, R12, R8 ;  /* 0x0000000c0385a210 */ /* 0x000fc80007ebe008 */
[----:B------:R-:W-:Y:S02]  /*252a0*/  @!P2 IADD3.X R144, R4, R28, R7, P5, P6 ;  /* 0x0000001c0490a210 */ /* 0x000fe40002fec407 */
[----:B------:R-:W-:Y:S01]  /*252b0*/  ISETP.LT.OR P2, PT, R26, 0x62, !P0 ;  /* 0x000000621a00780c */ /* 0x000fe20004741670 */
[----:B---3--:R-:W-:-:S05]  /*252c0*/  FMUL R14, R158, UR33 ;  /* 0x000000219e0e7c20 */ /* 0x008fca0008400000 */
[----:B------:R-:W-:-:S05]  /*252d0*/  F2FP.SATFINITE.E4M3.F32.PACK_AB_MERGE_C R14, RZ, R14, RZ ;  /* 0x0000000eff0e723e */ /* 0x000fca00048070ff */
[----:B------:R0:W-:Y:S02]  /*252e0*/  @!P4 STG.E.U8 desc[UR38][R154.64+0x40], R14 ;  /* 0x0000400e9a00c986 */ /* 0x0001e4000c101126 */
[----:B0-----:R-:W-:Y:S01]  /*252f0*/  FMUL R14, R161, UR33 ;  /* 0x00000021a10e7c20 */ /* 0x001fe20008400000 */
[----:B------:R-:W-:Y:S01]  /*25300*/  ISETP.LT.OR P4, PT, R26, 0x69, !P0 ;  /* 0x000000691a00780c */ /* 0x000fe20004781670 */
[----:B------:R-:W2:Y:S03]  /*25310*/  LDL.LU R161, [R1+0x250] ;  /* 0x0002500001a17983 */ /* 0x000ea60000300800 */
[----:B------:R-:W-:-:S05]  /*25320*/  F2FP.SATFINITE.E4M3.F32.PACK_AB_MERGE_C R14, RZ, R14, RZ ;  /* 0x0000000eff0e723e */ /* 0x000fca00048070ff */
[----:B------:R0:W-:Y:S01]  /*25330*/  @!P1 STG.E.U8 desc[UR38][R148.64+0x41], R14 ;  /* 0x0000410e94009986 */ /* 0x0001e2000c101126 */
[----:B------:R-:W-:Y:S02]  /*25340*/  ISETP.LT.OR P1, PT, R26, 0x6a, !P0 ;  /* 0x0000006a1a00780c */ /* 0x000fe40004721670 */
[C-C-:B------:R-:W-:Y:S01]  /*25350*/  @!P2 IADD3 R159, P5, P6, R3.reuse, R12, R8.reuse ;  /* 0x0000000c039fa210 */ /* 0x140fe20007ebe008 */
[----:B0-----:R-:W0:Y:S03]  /*25360*/  @!P3 LDC.64 R14, c[0x0][0x5c0] ;  /* 0x00017000ff0ebb82 */ /* 0x001e260000000a00 */
[----:B------:R-:W-:Y:S02]  /*25370*/  @!P2 IADD3.X R169, R4, R28, R7, P5, P6 ;  /* 0x0000001c04a9a210 */ /* 0x000fe40002fec407 */
[----:B------:R-:W-:-:S04]  /*25380*/  @!P4 IADD3 R158, P5, P6, R3, R12, R8 ;  /* 0x0000000c039ec210 */ /* 0x000fc80007ebe008 */
[----:B------:R-:W-:Y:S02]  /*25390*/  @!P4 IADD3.X R168, R4, R28, R7, P5, P6 ;  /* 0x0000001c04a8c210 */ /* 0x000fe40002fec407 */
[----:B------:R-:W-:-:S04]  /*253a0*/  @!P1 IADD3 R155, P5, P6, R3, R12, R8 ;  /* 0x0000000c039b9210 */ /* 0x000fc80007ebe008 */
[----:B------:R-:W-:Y:S02]  /*253b0*/  @!P1 IADD3.X R167, R4, R28, R7, P5, P6 ;  /* 0x0000001c04a79210 */ /* 0x000fe40002fec407 */
[----:B0-----:R-:W-:Y:S01]  /*253c0*/  @!P3 IADD3 R14, P5, R105, R14, RZ ;  /* 0x0000000e690eb210 */ /* 0x001fe20007fbe0ff */
[----:B----4-:R-:W-:Y:S02]  /*253d0*/  FMUL R105, R160, UR33 ;  /* 0x00000021a0697c20 */ /* 0x010fe40008400000 */
[----:B------:R-:W3:Y:S04]  /*253e0*/  LDL.LU R160, [R1+0x254] ;  /* 0x0002540001a07983 */ /* 0x000ee80000300800 */
[----:B------:R-:W4:Y:S01]  /*253f0*/  LDL.LU R170, [R1+0x258] ;  /* 0x0002580001aa7983 */ /* 0x000f220000300800 */
[----:B------:R-:W-:-:S04]  /*25400*/  LOP3.LUT R0, R0, 0xfbffffff, RZ, 0xc0, !PT ;  /* 0xfbffffff00007812 */ /* 0x000fc800078ec0ff */
[----:B------:R-:W-:-:S04]  /*25410*/  @P2 LOP3.LUT R0, R0, 0x4000000, RZ, 0xfc, !PT ;  /* 0x0400000000002812 */ /* 0x000fc800078efcff */
[----:B------:R-:W-:-:S04]  /*25420*/  LOP3.LUT R0, R0, 0xfdffffff, RZ, 0xc0, !PT ;  /* 0xfdffffff00007812 */ /* 0x000fc800078ec0ff */
[----:B------:R-:W-:Y:S02]  /*25430*/  @P4 LOP3.LUT R0, R0, 0x2000000, RZ, 0xfc, !PT ;  /* 0x0200000000004812 */ /* 0x000fe400078efcff */
[----:B------:R-:W-:Y:S01]  /*25440*/  LOP3.LUT P4, RZ, R5, 0x1, RZ, 0xc0, !PT ;  /* 0x0000000105ff7812 */ /* 0x000fe2000788c0ff */
[----:B------:R-:W-:Y:S01]  /*25450*/  @!P3 IMAD.X R15, R116, 0x1, R15, P5 ;  /* 0x00000001740fb824 */ /* 0x000fe200028e060f */
[----:B------:R-:W-:Y:S02]  /*25460*/  F2FP.SATFINITE.E4M3.F32.PACK_AB_MERGE_C R105, RZ, R105, RZ ;  /* 0x00000069ff69723e */ /* 0x000fe400048070ff */
[----:B------:R-:W-:-:S03]  /*25470*/  LOP3.LUT R0, R0, 0xfeffffff, RZ, 0xc0, !PT ;  /* 0xfeffffff00007812 */ /* 0x000fc600078ec0ff */
[----:B------:R0:W-:Y:S01]  /*25480*/  @!P3 STG.E.U8 desc[UR38][R14.64+0x40], R105 ;  /* 0x000040690e00b986 */ /* 0x0001e2000c101126 */
[----:B------:R-:W-:Y:S02]  /*25490*/  @P1 LOP3.LUT R0, R0, 0x1000000, RZ, 0xfc, !PT ;  /* 0x0100000000001812 */ /* 0x000fe400078efcff */
[----:B------:R-:W-:-:S03]  /*254a0*/  ISETP.LT.OR P1, PT, R26, 0x71, !P0 ;  /* 0x000000711a00780c */ /* 0x000fc60004721670 */
[----:B0-----:R-:W0:Y:S01]  /*254b0*/  @!P4 LDC.64 R14, c[0x0][0x5c0] ;  /* 0x00017000ff0ecb82 */ /* 0x001e220000000a00 */
[----:B------:R-:W-:-:S09]  /*254c0*/  LOP3.LUT R0, R0, 0xff7fffff, RZ, 0xc0, !PT ;  /* 0xff7fffff00007812 */ /* 0x000fd200078ec0ff */
[----:B------:R-:W-:Y:S02]  /*254d0*/  @!P1 IADD3 R154, P5, P6, R3, R12, R8 ;  /* 0x0000000c039a9210 */ /* 0x000fe40007ebe008 */
[----:B------:R-:W-:Y:S02]  /*254e0*/  @P1 LOP3.LUT R0, R0, 0x800000, RZ, 0xfc, !PT ;  /* 0x0080000000001812 */ /* 0x000fe400078efcff */
[----:B------:R-:W-:Y:S02]  /*254f0*/  @!P1 IADD3.X R166, R4, R28, R7, P5, P6 ;  /* 0x0000001c04a69210 */ /* 0x000fe40002fec407 */
[----:B------:R-:W-:Y:S02]  /*25500*/  ISETP.LT.OR P3, PT, R26, 0x72, !P0 ;  /* 0x000000721a00780c */ /* 0x000fe40004761670 */
[----:B------:R-:W-:Y:S02]  /*25510*/  LOP3.LUT R0, R0, 0xffbfffff, RZ, 0xc0, !PT ;  /* 0xffbfffff00007812 */ /* 0x000fe400078ec0ff */
[----:B0-----:R-:W-:Y:S01]  /*25520*/  @!P4 IADD3 R14, P1, R29, R14, RZ ;  /* 0x0000000e1d0ec210 */ /* 0x001fe20007f3e0ff */
[----:B------:R-:W-:-:S04]  /*25530*/  FMUL R29, R162, UR33 ;  /* 0x00000021a21d7c20 */ /* 0x000fc80008400000 */
[----:B------:R-:W-:Y:S01]  /*25540*/  @!P4 IMAD.X R15, R112, 0x1, R15, P1 ;  /* 0x00000001700fc824 */ /* 0x000fe200008e060f */
[----:B------:R-:W-:Y:S02]  /*25550*/  ISETP.LT.OR P1, PT, R26, 0x79, !P0 ;  /* 0x000000791a00780c */ /* 0x000fe40004721670 */
[----:B------:R-:W-:Y:S02]  /*25560*/  F2FP.SATFINITE.E4M3.F32.PACK_AB_MERGE_C R29, RZ, R29, RZ ;  /* 0x0000001dff1d723e */ /* 0x000fe400048070ff */
[----:B------:R-:W-:Y:S02]  /*25570*/  @!P3 IADD3 R137, P5, P6, R3, R12, R8 ;  /* 0x0000000c0389b210 */ /* 0x000fe40007ebe008 */
[----:B------:R-:W-:Y:S01]  /*25580*/  @P3 LOP3.LUT R0, R0, 0x400000, RZ, 0xfc, !PT ;  /* 0x0040000000003812 */ /* 0x000fe200078efcff */
[----:B------:R2:W-:Y:S01]  /*25590*/  @!P4 STG.E.U8 desc[UR38][R14.64+0x41], R29 ;  /* 0x0000411d0e00c986 */ /* 0x0005e2000c101126 */
[----:B------:R-:W-:Y:S02]  /*255a0*/  @!P3 IADD3.X R151, R4, R28, R7, P5, P6 ;  /* 0x0000001c0497b210 */ /* 0x000fe40002fec407 */
[----:B------:R-:W-:-:S02]  /*255b0*/  LOP3.LUT P3, RZ, R6, 0x80000000, RZ, 0xc0, !PT ;  /* 0x8000000006ff7812 */ /* 0x000fc4000786c0ff */
[----:B------:R-:W-:Y:S02]  /*255c0*/  LOP3.LUT R0, R0, 0xffefffff, RZ, 0xc0, !PT ;  /* 0xffefffff00007812 */ /* 0x000fe400078ec0ff */
[----:B------:R-:W-:Y:S02]  /*255d0*/  @!P1 IADD3 R132, P4, P5, R3, R12, R8 ;  /* 0x0000000c03849210 */ /* 0x000fe40007d9e008 */
[----:B------:R-:W-:Y:S02]  /*255e0*/  LOP3.LUT R6, R6, 0xbfffffff, RZ, 0xc0, !PT ;  /* 0xbfffffff06067812 */ /* 0x000fe400078ec0ff */
[----:B------:R-:W-:Y:S02]  /*255f0*/  @P1 LOP3.LUT R0, R0, 0x100000, RZ, 0xfc, !PT ;  /* 0x0010000000001812 */ /* 0x000fe400078efcff */
[----:B------:R-:W-:Y:S02]  /*25600*/  @!P1 IADD3.X R136, R4, R28, R7, P4, P5 ;  /* 0x0000001c04889210 */ /* 0x000fe400027ea407 */
[----:B------:R-:W-:-:S02]  /*25610*/  ISETP.LT.OR P1, PT, R26, 0x7a, !P0 ;  /* 0x0000007a1a00780c */ /* 0x000fc40004721670 */
[----:B------:R-:W-:Y:S02]  /*25620*/  @P0 LOP3.LUT R6, R6, 0x40000000, RZ, 0xfc, !PT ;  /* 0x4000000006060812 */ /* 0x000fe400078efcff */
[----:B------:R-:W-:Y:S02]  /*25630*/  LOP3.LUT P0, RZ, R2, 0x20000000, RZ, 0xc0, !PT ;  /* 0x2000000002ff7812 */ /* 0x000fe4000780c0ff */
[----:B------:R-:W-:-:S07]  /*25640*/  LOP3.LUT R0, R0, 0xfff7ffff, RZ, 0xc0, !PT ;  /* 0xfff7ffff00007812 */ /* 0x000fce00078ec0ff */
[----:B------:R-:W-:Y:S02]  /*25650*/  @!P1 IADD3 R150, P4, P5, R3, R12, R8 ;  /* 0x0000000c03969210 */ /* 0x000fe40007d9e008 */
[----:B------:R-:W-:Y:S02]  /*25660*/  @P1 LOP3.LUT R0, R0, 0x80000, RZ, 0xfc, !PT ;  /* 0x0008000000001812 */ /* 0x000fe400078efcff */
[----:B------:R-:W-:Y:S02]  /*25670*/  @!P1 IADD3.X R165, R4, R28, R7, P4, P5 ;  /* 0x0000001c04a59210 */ /* 0x000fe400027ea407 */
[----:B------:R-:W-:Y:S02]  /*25680*/  ISETP.GE.AND P1, PT, R11, 0x109, PT ;  /* 0x000001090b00780c */ /* 0x000fe40003f26270 */
[----:B------:R-:W-:Y:S02]  /*25690*/  LOP3.LUT P6, RZ, R2, 0x80000000, RZ, 0xc0, !PT ;  /* 0x8000000002ff7812 */ /* 0x000fe400078cc0ff */
[----:B------:R-:W-:Y:S01]  /*256a0*/  LOP3.LUT R0, R0, 0xfffdffff, RZ, 0xc0, !PT ;  /* 0xfffdffff00007812 */ /* 0x000fe200078ec0ff */
[----:B--2---:R-:W-:-:S02]  /*256b0*/  FMUL R14, R161, UR33 ;  /* 0x00000021a10e7c20 */ /* 0x004fc40008400000 */
        /* <DEDUP_REMOVED lines=18> */
[----:B------:R-:W4:Y:S01]  /*257e0*/  LDL.LU R170, [R1+0x268] ;  /* 0x0002680001aa7983 */ /* 0x000f220000300800 */
[----:B------:R-:W-:Y:S02]  /*257f0*/  LOP3.LUT P2, RZ, R5, 0x2, RZ, 0xc0, !PT ;  /* 0x0000000205ff7812 */ /* 0x000fe4000784c0ff */
[----:B------:R-:W-:Y:S01]  /*25800*/  LOP3.LUT R0, R0, 0xfffeffff, RZ, 0xc0, !PT ;  /* 0xfffeffff00007812 */ /* 0x000fe200078ec0ff */
[----:B------:R-:W-:Y:S01]  /*25810*/  @!P3 IMAD.X R15, R104, 0x1, R15, P4 ;  /* 0x00000001680fb824 */ /* 0x000fe200020e060f */
[----:B------:R-:W-:-:S02]  /*25820*/  F2FP.SATFINITE.E4M3.F32.PACK_AB_MERGE_C R27, RZ, R27, RZ ;  /* 0x0000001bff1b723e */ /* 0x000fc400048070ff */
[----:B------:R-:W-:Y:S02]  /*25830*/  @P0 LOP3.LUT R0, R0, 0x10000, RZ, 0xfc, !PT ;  /* 0x0001000000000812 */ /* 0x000fe400078efcff */
[----:B------:R-:W-:Y:S01]  /*25840*/  ISETP.LT.OR P0, PT, R26, 0x69, !P1 ;  /* 0x000000691a00780c */ /* 0x000fe20004f01670 */
[----:B------:R0:W-:Y:S01]  /*25850*/  @!P3 STG.E.U8 desc[UR38][R14.64+0x48], R27 ;  /* 0x0000481b0e00b986 */ /* 0x0001e2000c101126 */
[----:B------:R-:W-:-:S03]  /*25860*/  LOP3.LUT R0, R0, 0xffffbfff, RZ, 0xc0, !PT ;  /* 0xffffbfff00007812 */ /* 0x000fc600078ec0ff */
[----:B0-----:R-:W0:Y:S08]  /*25870*/  @!P2 LDC.64 R14, c[0x0][0x5c0] ;  /* 0x00017000ff0eab82 */ /* 0x001e300000000a00 */
[----:B------:R-:W-:Y:S02]  /*25880*/  @!P0 IADD3 R147, P4, P5, R3, R12, R10 ;  /* 0x0000000c03938210 */ /* 0x000fe40007d9e00a */
[----:B------:R-:W-:-:S02]  /*25890*/  @P0 LOP3.LUT R0, R0, 0x4000, RZ, 0xfc, !PT ;  /* 0x0000400000000812 */ /* 0x000fc400078efcff */
[----:B------:R-:W-:Y:S02]  /*258a0*/  @!P0 IADD3.X R162, R4, R28, R9, P4, P5 ;  /* 0x0000001c04a28210 */ /* 0x000fe400027ea409 */
[----:B------:R-:W-:-:S13]  /*258b0*/  ISETP.LT.OR P0, PT, R26, 0x6a, !P1 ;  /* 0x0000006a1a00780c */ /* 0x000fda0004f01670 */
[----:B------:R-:W-:Y:S02]  /*258c0*/  @!P0 IADD3 R135, P4, P5, R3, R12, R10 ;  /* 0x0000000c03878210 */ /* 0x000fe40007d9e00a */
[----:B0-----:R-:W-:Y:S02]  /*258d0*/  @!P2 IADD3 R14, P3, R113, R14, RZ ;  /* 0x0000000e710ea210 */ /* 0x001fe40007f7e0ff */
[----:B------:R-:W-:-:S03]  /*258e0*/  @!P0 IADD3.X R146, R4, R28, R9, P4, P5 ;  /* 0x0000001c04928210 */ /* 0x000fc600027ea409 */
[----:B------:R-:W-:Y:S01]  /*258f0*/  @!P2 IMAD.X R15, R118, 0x1, R15, P3 ;  /* 0x00000001760fa824 */ /* 0x000fe200018e060f */
[----:B------:R-:W-:Y:S01]  /*25900*/  LOP3.LUT P5, RZ, R6, 0x10, RZ, 0xc0, !PT ;  /* 0x0000001006ff7812 */ /* 0x000fe200078ac0ff */
[----:B--2---:R-:W-:-:S05]  /*25910*/  FMUL R27, R161, UR33 ;  /* 0x00000021a11b7c20 */ /* 0x004fca0008400000 */
[----:B------:R-:W-:-:S05]  /*25920*/  F2FP.SATFINITE.E4M3.F32.PACK_AB_MERGE_C R27, RZ, R27, RZ ;  /* 0x0000001bff1b723e */ /* 0x000fca00048070ff */
[----:B------:R3:W-:Y:S02]  /*25930*/  @!P2 STG.E.U8 desc[UR38][R14.64+0x49], R27 ;  /* 0x0000491b0e00a986 */ /* 0x0007e4000c101126 */
[----:B---3--:R-:W-:-:S05]  /*25940*/  FMUL R14, R160, UR33 ;  /* 0x00000021a00e7c20 */ /* 0x008fca0008400000 */
[----:B------:R-:W-:-:S05]  /*25950*/  F2FP.SATFINITE.E4M3.F32.PACK_AB_MERGE_C R14, RZ, R14, RZ ;  /* 0x0000000eff0e723e */ /* 0x000fca00048070ff */
[----:B------:R0:W-:Y:S02]  /*25960*/  @!P5 STG.E.U8 desc[UR38][R140.64+0x50], R14 ;  /* 0x0000500e8c00d986 */ /* 0x0001e4000c101126 */
[----:B0-----:R-:W-:Y:S02]  /*25970*/  FMUL R14, R171, UR33 ;  /* 0x00000021ab0e7c20 */ /* 0x001fe40008400000 */
[----:B------:R-:W2:Y:S04]  /*25980*/  LDL.LU R171, [R1+0x26c] ;  /* 0x00026c0001ab7983 */ /* 0x000ea80000300800 */
[----:B------:R-:W3:Y:S01]  /*25990*/  LDL.LU R172, [R1+0x270] ;  /* 0x0002700001ac7983 */ /* 0x000ee20000300800 */
[----:B----4-:R-:W-:-:S03]  /*259a0*/  FMUL R27, R170, UR33 ;  /* 0x00000021aa1b7c20 */ /* 0x010fc60008400000 */
[----:B------:R-:W4:Y:S01]  /*259b0*/  LDL.LU R170, [R1+0x274] ;  /* 0x0002740001aa7983 */ /* 0x000f220000300800 */
[----:B------:R-:W-:Y:S02]  /*259c0*/  LOP3.LUT R0, R0, 0xfffff7ff, RZ, 0xc0, !PT ;  /* 0xfffff7ff00007812 */ /* 0x000fe400078ec0ff */
[----:B------:R-:W-:Y:S02]  /*259d0*/  ISETP.GE.AND P4, PT, R11, 0x109, PT ;  /* 0x000001090b00780c */ /* 0x000fe40003f86270 */
[----:B------:R-:W-:Y:S02]  /*259e0*/  @P0 LOP3.LUT R0, R0, 0x800, RZ, 0xfc, !PT ;  /* 0x0000080000000812 */ /* 0x000fe400078efcff */
[----:B------:R-:W-:Y:S02]  /*259f0*/  ISETP.LT.OR P0, PT, R26, 0x71, !P4 ;  /* 0x000000711a00780c */ /* 0x000fe40006701670 */
[C---:B------:R-:W-:Y:S02]  /*25a00*/  LOP3.LUT P6, RZ, R0.reuse, 0x10, RZ, 0xc0, !PT ;  /* 0x0000001000ff7812 */ /* 0x040fe400078cc0ff */
[----:B------:R-:W-:-:S09]  /*25a10*/  LOP3.LUT R0, R0, 0xfffffeff, RZ, 0xc0, !PT ;  /* 0xfffffeff00007812 */ /* 0x000fd200078ec0ff */
[----:B------:R-:W-:Y:S02]  /*25a20*/  @!P0 IADD3 R134, P2, P3, R3, R12, R10 ;  /* 0x0000000c03868210 */ /* 0x000fe40007b5e00a */
[----:B------:R-:W-:Y:S02]  /*25a30*/  @P0 LOP3.LUT R0, R0, 0x100, RZ, 0xfc, !PT ;  /* 0x0000010000000812 */ /* 0x000fe400078efcff */
[----:B------:R-:W-:Y:S02]  /*25a40*/  @!P0 IADD3.X R142, R4, R28, R9, P2, P3 ;  /* 0x0000001c048e8210 */ /* 0x000fe400017e6409 */
[C---:B------:R-:W-:Y:S02]  /*25a50*/  ISETP.LT.OR P0, PT, R26.reuse, 0x72, !P4 ;  /* 0x000000721a00780c */ /* 0x040fe40006701670 */
[----:B------:R-:W-:Y:S02]  /*25a60*/  ISETP.LT.OR P5, PT, R26, 0x79, !P4 ;  /* 0x000000791a00780c */ /* 0x000fe400067a1670 */
[----:B------:R-:W-:-:S02]  /*25a70*/  LOP3.LUT P1, RZ, R0, 0x20, RZ, 0xc0, !PT ;  /* 0x0000002000ff7812 */ /* 0x000fc4000782c0ff */
[----:B------:R-:W-:-:S07]  /*25a80*/  LOP3.LUT R0, R0, 0xffffff7f, RZ, 0xc0, !PT ;  /* 0xffffff7f00007812 */ /* 0x000fce00078ec0ff */
[C-C-:B------:R-:W-:Y:S02]  /*25a90*/  @!P0 IADD3 R145, P2, P3, R3.reuse, R12, R10.reuse ;  /* 0x0000000c03918210 */ /* 0x140fe40007b5e00a */
[----:B------:R-:W-:Y:S02]  /*25aa0*/  @P0 LOP3.LUT R0, R0, 0x80, RZ, 0xfc, !PT ;  /* 0x0000008000000812 */ /* 0x000fe400078efcff */
[----:B------:R-:W-:Y:S02]  /*25ab0*/  @!P0 IADD3.X R161, R4, R28, R9, P2, P3 ;  /* 0x0000001c04a18210 */ /* 0x000fe400017e6409 */
[----:B------:R-:W-:-:S04]  /*25ac0*/  @!P5 IADD3 R143, P2, P3, R3, R12, R10 ;  /* 0x0000000c038fd210 */ /* 0x000fc80007b5e00a */
[----:B------:R-:W-:Y:S02]  /*25ad0*/  @!P5 IADD3.X R160, R4, R28, R9, P2, P3 ;  /* 0x0000001c04a0d210 */ /* 0x000fe400017e6409 */
[----:B------:R-:W-:Y:S02]  /*25ae0*/  LOP3.LUT P3, RZ, R0, 0x40000, RZ, 0xc0, !PT ;  /* 0x0004000000ff7812 */ /* 0x000fe4000786c0ff */
[----:B------:R-:W-:Y:S02]  /*25af0*/  F2FP.SATFINITE.E4M3.F32.PACK_AB_MERGE_C R14, RZ, R14, RZ ;  /* 0x0000000eff0e723e */ /* 0x000fe400048070ff */
[----:B------:R-:W-:-:S09]  /*25b00*/  ISETP.LT.OR P4, PT, R26, 0x7a, !P4 ;  /* 0x0000007a1a00780c */ /* 0x000fd20006781670 */
[----:B------:R0:W-:Y:S02]  /*25b10*/  @!P3 STG.E.U8 desc[UR38][R114.64+0x51], R14 ;  /* 0x0000510e7200b986 */ /* 0x0001e4000c101126 */
[----:B0-----:R-:W0:Y:S01]  /*25b20*/  @!P6 LDC.64 R14, c[0x0][0x5c0] ;  /* 0x00017000ff0eeb82 */ /* 0x001e220000000a00 */
[C---:B------:R-:W-:Y:S02]  /*25b30*/  LOP3.LUT P0, RZ, R6.reuse, 0x40000000, RZ, 0xc0, !PT ;  /* 0x4000000006ff7812 */ /* 0x040fe4000780c0ff */
[----:B------:R-:W-:Y:S02]  /*25b40*/  LOP3.LUT R6, R6, 0xfeffffff, RZ, 0xc0, !PT ;  /* 0xfeffffff06067812 */ /* 0x000fe400078ec0ff */
[----:B------:R-:W-:Y:S02]  /*25b50*/  @!P4 IADD3 R141, P2, P3, R3, R12, R10 ;  /* 0x0000000c038dc210 */ /* 0x000fe40007b5e00a */
[----:B------:R-:W-:Y:S02]  /*25b60*/  @P5 LOP3.LUT R6, R6, 0x1000000, RZ, 0xfc, !PT ;  /* 0x0100000006065812 */ /* 0x000fe400078efcff */
[----:B------:R-:W-:-:S02]  /*25b70*/  @!P4 IADD3.X R140, R4, R28, R9, P2, P3 ;  /* 0x0000001c048cc210 */ /* 0x000fc400017e6409 */
[----:B------:R-:W-:Y:S02]  /*25b80*/  LOP3.LUT R6, R6, 0xfdffffff, RZ, 0xc0, !PT ;  /* 0xfdffffff06067812 */ /* 0x000fe400078ec0ff */
[----:B------:R-:W-:Y:S02]  /*25b90*/  F2FP.SATFINITE.E4M3.F32.PACK_AB_MERGE_C R27, RZ, R27, RZ ;  /* 0x0000001bff1b723e */ /* 0x000fe400048070ff */
[----:B------:R-:W-:Y:S02]  /*25ba0*/  @P4 LOP3.LUT R6, R6, 0x2000000, RZ, 0xfc, !PT ;  /* 0x0200000006064812 */ /* 0x000fe400078efcff */
[----:B0-----:R-:W-:-:S05]  /*25bb0*/  @!P6 IADD3 R14, P2, R119, R14, RZ ;  /* 0x0000000e770ee210 */ /* 0x001fca0007f5e0ff */
[----:B------:R-:W-:Y:S01]  /*25bc0*/  @!P6 IMAD.X R15, R120, 0x1, R15, P2 ;  /* 0x00000001780fe824 */ /* 0x000fe200010e060f */
[----:B------:R-:W-:-:S04]  /*25bd0*/  LOP3.LUT P4, RZ, R6, 0x200, RZ, 0xc0, !PT ;  /* 0x0000020006ff7812 */ /* 0x000fc8000788c0ff */
[----:B------:R0:W-:Y:S01]  /*25be0*/  @!P6 STG.E.U8 desc[UR38][R14.64+0x50], R27 ;  /* 0x0000501b0e00e986 */ /* 0x0001e2000c101126 */
[----:B------:R-:W-:Y:S02]  /*25bf0*/  ISETP.LT.OR P5, PT, R26, 0x81, !P0 ;  /* 0x000000811a00780c */ /* 0x000fe400047a1670 */
[----:B------:R-:W-:Y:S01]  /*25c00*/  LOP3.LUT R6, R6, 0xdfffffff, RZ, 0xc0, !PT ;  /* 0xdfffffff06067812 */ /* 0x000fe200078ec0ff */
[----:B0-----:R-:W0:Y:S05]  /*25c10*/  @!P1 LDC.64 R14, c[0x0][0x5c0] ;  /* 0x00017000ff0e9b82 */ /* 0x001e2a0000000a00 */
[----:B------:R-:W-:Y:S02]  /*25c20*/  @P4 LOP3.LUT R6, R6, 0x20000000, RZ, 0xfc, !PT ;  /* 0x2000000006064812 */ /* 0x000fe400078efcff */
[----:B------:R-:W-:-:S03]  /*25c30*/  ISETP.LT.OR P4, PT, R26, 0x82, !P0 ;  /* 0x000000821a00780c */ /* 0x000fc60004781670 */
[----:B------:R-:W-:-:S04]  /*25c40*/  @!P5 IADD3 R131, P2, P3, R3, R12, R8 ;  /* 0x0000000c0383d210 */ /* 0x000fc80007b5e008 */
[----:B------:R-:W-:-:S06]  /*25c50*/  @!P5 IADD3.X R130, R4, R28, R7, P2, P3 ;  /* 0x0000001c0482d210 */ /* 0x000fcc00017e6407 */
[----:B------:R-:W-:Y:S02]  /*25c60*/  @!P4 IADD3 R129, P3, P6, R3, R12, R8 ;  /* 0x0000000c0381c210 */ /* 0x000fe40007e7e008 */
[----:B0-----:R-:W-:Y:S02]  /*25c70*/  @!P1 IADD3 R14, P2, R121, R14, RZ ;  /* 0x0000000e790e9210 */ /* 0x001fe40007f5e0ff */
[----:B------:R-:W-:-:S03]  /*25c80*/  @!P4 IADD3.X R128, R4, R28, R7, P3, P6 ;  /* 0x0000001c0480c210 */ /* 0x000fc60001fec407 */
[----:B------:R-:W-:Y:S01]  /*25c90*/  @!P1 IMAD.X R15, R125, 0x1, R15, P2 ;  /* 0x000000017d0f9824 */ /* 0x000fe200010e060f */
[----:B------:R-:W-:Y:S01]  /*25ca0*/  LOP3.LUT P6, RZ, R6, 0x100, RZ, 0xc0, !PT ;  /* 0x0000010006ff7812 */ /* 0x000fe200078cc0ff */
        /* <DEDUP_REMOVED lines=9> */
[----:B------:R-:W-:Y:S02]  /*25d40*/  LOP3.LUT R0, R0, 0xffdfffff, RZ, 0xc0, !PT ;  /* 0xffdfffff00007812 */ /* 0x000fe400078ec0ff */
[----:B------:R-:W-:Y:S01]  /*25d50*/  ISETP.LT.OR P1, PT, R26, 0x89, !P0 ;  /* 0x000000891a00780c */ /* 0x000fe20004721670 */
[----:B------:R-:W4:Y:S01]  /*25d60*/  LDL.LU R173, [R1+0x280] ;  /* 0x0002800001ad7983 */ /* 0x000f220000300800 */
[----:B------:R-:W-:-:S03]  /*25d70*/  @P5 LOP3.LUT R0, R0, 0x200000, RZ, 0xfc, !PT ;  /* 0x0020000000005812 */ /* 0x000fc600078efcff */
[----:B------:R-:W4:Y:S01]  /*25d80*/  LDL.LU R172, [R1+0x284] ;  /* 0x0002840001ac7983 */ /* 0x000f220000300800 */
[C---:B------:R-:W-:Y:S02]  /*25d90*/  LOP3.LUT P5, RZ, R0.reuse, 0x40, RZ, 0xc0, !PT ;  /* 0x0000004000ff7812 */ /* 0x040fe400078ac0ff */
[----:B------:R-:W-:-:S04]  /*25da0*/  LOP3.LUT R0, R0, 0xfffbffff, RZ, 0xc0, !PT ;  /* 0xfffbffff00007812 */ /* 0x000fc800078ec0ff */
[----:B------:R-:W-:Y:S02]  /*25db0*/  @P4 LOP3.LUT R0, R0, 0x40000, RZ, 0xfc, !PT ;  /* 0x0004000000004812 */ /* 0x000fe400078efcff */
[----:B------:R-:W-:Y:S02]  /*25dc0*/  LOP3.LUT P4, RZ, R6, 0x20000000, RZ, 0xc0, !PT ;  /* 0x2000000006ff7812 */ /* 0x000fe4000788c0ff */
[----:B------:R-:W-:Y:S02]  /*25dd0*/  LOP3.LUT R0, R0, 0xffff7fff, RZ, 0xc0, !PT ;  /* 0xffff7fff00007812 */ /* 0x000fe400078ec0ff */
[----:B------:R-:W-:Y:S02]  /*25de0*/  @!P1 IADD3 R127, P2, P3, R3, R12, R8 ;  /* 0x0000000c037f9210 */ /* 0x000fe40007b5e008 */
[----:B------:R-:W-:Y:S02]  /*25df0*/  F2FP.SATFINITE.E4M3.F32.PACK_AB_MERGE_C R14, RZ, R14, RZ ;  /* 0x0000000eff0e723e */ /* 0x000fe400048070ff */
[----:B------:R-:W-:-:S02]  /*25e00*/  @P1 LOP3.LUT R0, R0, 0x8000, RZ, 0xfc, !PT ;  /* 0x0000800000001812 */ /* 0x000fc400078efcff */
[----:B------:R-:W-:Y:S02]  /*25e10*/  @!P1 IADD3.X R126, R4, R28, R7, P2, P3 ;  /* 0x0000001c047e9210 */ /* 0x000fe400017e6407 */
[C---:B------:R-:W-:Y:S01]  /*25e20*/  ISETP.LT.OR P1, PT, R26.reuse, 0x8a, !P0 ;  /* 0x0000008a1a00780c */ /* 0x040fe20004721670 */
[----:B------:R0:W-:Y:S01]  /*25e30*/  @!P4 STG.E.U8 desc[UR38][R108.64+0x59], R14 ;  /* 0x0000590e6c00c986 */ /* 0x0001e2000c101126 */
[C---:B------:R-:W-:Y:S02]  /*25e40*/  ISETP.LT.OR P6, PT, R26.reuse, 0x91, !P0 ;  /* 0x000000911a00780c */ /* 0x040fe400047c1670 */
[----:B------:R-:W-:Y:S01]  /*25e50*/  ISETP.LT.OR P4, PT, R26, 0x92, !P0 ;  /* 0x000000921a00780c */ /* 0x000fe20004781670 */
[----:B0-----:R-:W0:Y:S08]  /*25e60*/  @!P5 LDC.64 R14, c[0x0][0x5c0] ;  /* 0x00017000ff0edb82 */ /* 0x001e300000000a00 */
[----:B------:R-:W-:-:S04]  /*25e70*/  @!P1 IADD3 R125, P2, P3, R3, R12, R8 ;  /* 0x0000000c037d9210 */ /* 0x000fc80007b5e008 */
[--C-:B------:R-:W-:Y:S02]  /*25e80*/  @!P1 IADD3.X R121, R4, R28, R7.reuse, P2, P3 ;  /* 0x0000001c04799210 */ /* 0x100fe400017e6407 */
[C-C-:B------:R-:W-:Y:S02]  /*25e90*/  @!P6 IADD3 R120, P2, P3, R3.reuse, R12, R8.reuse ;  /* 0x0000000c0378e210 */ /* 0x140fe40007b5e008 */
[----:B------:R-:W-:Y:S02]  /*25ea0*/  LOP3.LUT R0, R0, 0xffffdfff, RZ, 0xc0, !PT ;  /* 0xffffdfff00007812 */ /* 0x000fe400078ec0ff */
[----:B------:R-:W-:Y:S02]  /*25eb0*/  @!P6 IADD3.X R119, R4, R28, R7, P2, P3 ;  /* 0x0000001c0477e210 */ /* 0x000fe400017e6407 */
[----:B------:R-:W-:Y:S02]  /*25ec0*/  @!P4 IADD3 R118, P2, P3, R3, R12, R8 ;  /* 0x0000000c0376c210 */ /* 0x000fe40007b5e008 */
[----:B------:R-:W-:-:S02]  /*25ed0*/  @P1 LOP3.LUT R0, R0, 0x2000, RZ, 0xfc, !PT ;  /* 0x0000200000001812 */ /* 0x000fc400078efcff */
[----:B------:R-:W-:Y:S02]  /*25ee0*/  LOP3.LUT P1, RZ, R6, 0x10000000, RZ, 0xc0, !PT ;  /* 0x1000000006ff7812 */ /* 0x000fe4000782c0ff */
[----:B------:R-:W-:Y:S02]  /*25ef0*/  @!P4 IADD3.X R117, R4, R28, R7, P2, P3 ;  /* 0x0000001c0475c210 */ /* 0x000fe400017e6407 */
[----:B0-----:R-:W-:Y:S02]  /*25f00*/  @!P5 IADD3 R14, P2, R16, R14, RZ ;  /* 0x0000000e100ed210 */ /* 0x001fe40007f5e0ff */
[----:B------:R-:W-:-:S03]  /*25f10*/  LOP3.LUT R0, R0, 0xffffefff, RZ, 0xc0, !PT ;  /* 0xffffefff00007812 */ /* 0x000fc600078ec0ff */
[----:B------:R-:W-:Y:S01]  /*25f20*/  @!P5 IMAD.X R15, R124, 0x1, R15, P2 ;  /* 0x000000017c0fd824 */ /* 0x000fe200010e060f */
[----:B------:R-:W-:-:S04]  /*25f30*/  @P6 LOP3.LUT R0, R0, 0x1000, RZ, 0xfc, !PT ;  /* 0x0000100000006812 */ /* 0x000fc800078efcff */
[----:B------:R-:W-:-:S04]  /*25f40*/  LOP3.LUT R0, R0, 0xfffffbff, RZ, 0xc0, !PT ;  /* 0xfffffbff00007812 */ /* 0x000fc800078ec0ff */
[----:B------:R-:W-:Y:S02]  /*25f50*/  @P4 LOP3.LUT R0, R0, 0x400, RZ, 0xfc, !PT ;  /* 0x0000040000004812 */ /* 0x000fe400078efcff */
[----:B------:R-:W-:Y:S02]  /*25f60*/  ISETP.LT.OR P4, PT, R26, 0x99, !P0 ;  /* 0x000000991a00780c */ /* 0x000fe40004781670 */
[----:B------:R-:W-:-:S11]  /*25f70*/  LOP3.LUT R0, R0, 0xffffffdf, RZ, 0xc0, !PT ;  /* 0xffffffdf00007812 */ /* 0x000fd600078ec0ff */
[----:B------:R-:W-:Y:S02]  /*25f80*/  @!P4 IADD3 R116, P2, P3, R3, R12, R8 ;  /* 0x0000000c0374c210 */ /* 0x000fe40007b5e008 */
[----:B------:R-:W-:Y:S02]  /*25f90*/  @P4 LOP3.LUT R0, R0, 0x20, RZ, 0xfc, !PT ;  /* 0x0000002000004812 */ /* 0x000fe400078efcff */
[----:B------:R-:W-:Y:S02]  /*25fa0*/  @!P4 IADD3.X R115, R4, R28, R7, P2, P3 ;  /* 0x0000001c0473c210 */ /* 0x000fe400017e6407 */
[----:B------:R-:W-:Y:S01]  /*25fb0*/  ISETP.LT.OR P4, PT, R26, 0x9a, !P0 ;  /* 0x0000009a1a00780c */ /* 0x000fe20004781670 */
[----:B--2---:R-:W-:Y:S02]  /*25fc0*/  FMUL R16, R171, UR33 ;  /* 0x00000021ab107c20 */ /* 0x004fe40008400000 */
[----:B------:R-:W2:Y:S03]  /*25fd0*/  LDL.LU R171, [R1+0x288] ;  /* 0x0002880001ab7983 */ /* 0x000ea60000300800 */
[----:B------:R-:W-:-:S05]  /*25fe0*/  F2FP.SATFINITE.E4M3.F32.PACK_AB_MERGE_C R16, RZ, R16, RZ ;  /* 0x00000010ff10723e */ /* 0x000fca00048070ff */
[----:B------:R0:W-:Y:S02]  /*25ff0*/  @!P5 STG.E.U8 desc[UR38][R14.64+0x58], R16 ;  /* 0x000058100e00d986 */ /* 0x0001e4000c101126 */
[----:B0-----:R-:W0:Y:S02]  /*26000*/  @!P1 LDC.64 R14, c[0x0][0x5c0] ;  /* 0x00017000ff0e9b82 */ /* 0x001e240000000a00 */
[----:B0-----:R-:W-:Y:S01]  /*26010*/  @!P1 IADD3 R14, P0, R13, R14, RZ ;  /* 0x0000000e0d0e9210 */ /* 0x001fe20007f1e0ff */
[----:B---3--:R-:W-:Y:S02]  /*26020*/  FMUL R13, R170, UR33 ;  /* 0x00000021aa0d7c20 */ /* 0x008fe40008400000 */
[----:B------:R-:W3:Y:S01]  /*26030*/  LDL.LU R170, [R1+0x28c] ;  /* 0x00028c0001aa7983 */ /* 0x000ee20000300800 */
[----:B------:R-:W-:Y:S02]  /*26040*/  LOP3.LUT R0, R0, 0xffffffef, RZ, 0xc0, !PT ;  /* 0xffffffef00007812 */ /* 0x000fe400078ec0ff */
[----:B------:R-:W-:-:S02]  /*26050*/  @!P4 IADD3 R114, P2, P3, R3, R12, R8 ;  /* 0x0000000c0372c210 */ /* 0x000fc40007b5e008 */
[----:B------:R-:W-:Y:S02]  /*26060*/  @P4 LOP3.LUT R0, R0, 0x10, RZ, 0xfc, !PT ;  /* 0x0000001000004812 */ /* 0x000fe400078efcff */
[----:B------:R-:W-:Y:S02]  /*26070*/  @!P4 IADD3.X R113, R4, R28, R7, P2, P3 ;  /* 0x0000001c0471c210 */ /* 0x000fe400017e6407 */
[----:B------:R-:W-:-:S04]  /*26080*/  ISETP.GE.AND P4, PT, R11, 0x109, PT ;  /* 0x000001090b00780c */ /* 0x000fc80003f86270 */
[----:B------:R-:W-:Y:S01]  /*26090*/  ISETP.LT.OR P5, PT, R26, 0x81, !P4 ;  /* 0x000000811a00780c */ /* 0x000fe200067a1670 */
[----:B------:R-:W-:Y:S01]  /*260a0*/  @!P1 IMAD.X R15, R17, 0x1, R15, P0 ;  /* 0x00000001110f9824 */ /* 0x000fe200000e060f */
[----:B------:R-:W-:Y:S02]  /*260b0*/  F2FP.SATFINITE.E4M3.F32.PACK_AB_MERGE_C R13, RZ, R13, RZ ;  /* 0x0000000dff0d723e */ /* 0x000fe400048070ff */
[----:B------:R-:W-:-:S03]  /*260c0*/  ISETP.GE.AND P3, PT, R11, 0x1, PT ;  /* 0x000000010b00780c */ /* 0x000fc60003f66270 */
[----:B------:R0:W-:Y:S06]  /*260d0*/  @!P1 STG.E.U8 desc[UR38][R14.64+0x59], R13 ;  /* 0x0000590d0e009986 */ /* 0x0001ec000c101126 */
[----:B------:R-:W-:-:S04]  /*260e0*/  @!P5 IADD3 R112, P0, P1, R3, R12, R10 ;  /* 0x0000000c0370d210 */ /* 0x000fc8000791e00a */
[----:B------:R-:W-:Y:S02]  /*260f0*/  @!P5 IADD3.X R111, R4, R28, R9, P0, P1 ;  /* 0x0000001c046fd210 */ /* 0x000fe400007e2409 */
[----:B------:R-:W-:-:S13]  /*26100*/  ISETP.LT.OR P0, PT, R26, 0x61, !P3 ;  /* 0x000000611a00780c */ /* 0x000fda0005f01670 */
[----:B0-----:R-:W0:Y:S01]  /*26110*/  @!P0 LDC.64 R14, c[0x0][0x5c0] ;  /* 0x00017000ff0e8b82 */ /* 0x001e220000000a00 */
[----:B----4-:R-:W-:-:S05]  /*26120*/  FMUL R13, R173, UR33 ;  /* 0x00000021ad0d7c20 */ /* 0x010fca0008400000 */
        /* <DEDUP_REMOVED lines=8> */
[----:B------:R-:W-:-:S02]  /*261b0*/  F2FP.SATFINITE.E4M3.F32.PACK_AB_MERGE_C R13, RZ, R13, RZ ;  /* 0x0000000dff0d723e */ /* 0x000fc400048070ff */
[----:B------:R-:W-:Y:S02]  /*261c0*/  LOP3.LUT P6, RZ, R6, 0x40000, RZ, 0xc0, !PT ;  /* 0x0004000006ff7812 */ /* 0x000fe400078cc0ff */
[----:B0-----:R-:W-:-:S05]  /*261d0*/  @!P0 IADD3 R14, P1, R12, R14, RZ ;  /* 0x0000000e0c0e8210 */ /* 0x001fca0007f3e0ff */
[----:B------:R-:W-:-:S05]  /*261e0*/  @!P0 IMAD.X R15, R28, 0x1, R15, P1 ;  /* 0x000000011c0f8824 */ /* 0x000fca00008e060f */
[----:B------:R2:W-:Y:S02]  /*261f0*/  @!P0 STG.E.U8 desc[UR38][R14.64+0x61], R13 ;  /* 0x0000610d0e008986 */ /* 0x0005e4000c101126 */
[----:B--2---:R-:W-:Y:S02]  /*26200*/  FMUL R13, R171, UR33 ;  /* 0x00000021ab0d7c20 */ /* 0x004fe40008400000 */
[----:B------:R-:W2:Y:S04]  /*26210*/  LDL.LU R171, [R1+0x294] ;  /* 0x0002940001ab7983 */ /* 0x000ea80000300800 */
[----:B------:R-:W2:Y:S01]  /*26220*/  LDL.LU R175, [R1+0x298] ;  /* 0x0002980001af7983 */ /* 0x000ea20000300800 */
[----:B------:R-:W-:-:S05]  /*26230*/  F2FP.SATFINITE.E4M3.F32.PACK_AB_MERGE_C R13, RZ, R13, RZ ;  /* 0x0000000dff0d723e */ /* 0x000fca00048070ff */
[----:B------:R3:W-:Y:S02]  /*26240*/  @!P6 STG.E.U8 desc[UR38][R156.64+0x60], R13 ;  /* 0x0000600d9c00e986 */ /* 0x0007e4000c101126 */
[----:B---3--:R-:W-:Y:S02]  /*26250*/  FMUL R13, R170, UR33 ;  /* 0x00000021aa0d7c20 */ /* 0x008fe40008400000 */
[----:B------:R-:W3:Y:S01]  /*26260*/  LDL.LU R170, [R1+0x29c] ;  /* 0x00029c0001aa7983 */ /* 0x000ee20000300800 */
[----:B------:R-:W-:Y:S02]  /*26270*/  ISETP.LT.OR P2, PT, R26, 0x82, !P4 ;  /* 0x000000821a00780c */ /* 0x000fe40006741670 */
[----:B------:R-:W-:Y:S01]  /*26280*/  LOP3.LUT R0, R0, 0xfffffffb, RZ, 0xc0, !PT ;  /* 0xfffffffb00007812 */ /* 0x000fe200078ec0ff */
[----:B------:R-:W3:Y:S03]  /*26290*/  LDL.LU R174, [R1+0x2a0] ;  /* 0x0002a00001ae7983 */ /* 0x000ee60000300800 */
[----:B------:R-:W-:Y:S01]  /*262a0*/  @P5 LOP3.LUT R0, R0, 0x4, RZ, 0xfc, !PT ;  /* 0x0000000400005812 */ /* 0x000fe200078efcff */
[----:B------:R-:W3:Y:S01]  /*262b0*/  LDL.LU R173, [R1+0x2a4] ;  /* 0x0002a40001ad7983 */ /* 0x000ee20000300800 */
[----:B------:R-:W-:-:S02]  /*262c0*/  ISETP.LT.OR P3, PT, R26, 0x89, !P4 ;  /* 0x000000891a00780c */ /* 0x000fc40006761670 */
[----:B------:R-:W-:-:S03]  /*262d0*/  LOP3.LUT R0, R0, 0xfffffffd, RZ, 0xc0, !PT ;  /* 0xfffffffd00007812 */ /* 0x000fc600078ec0ff */
[C-C-:B------:R-:W-:Y:S02]  /*262e0*/  @!P2 IADD3 R110, P0, P1, R3.reuse, R12, R10.reuse ;  /* 0x0000000c036ea210 */ /* 0x140fe4000791e00a */
[----:B------:R-:W-:Y:S02]  /*262f0*/  @P2 LOP3.LUT R0, R0, 0x2, RZ, 0xfc, !PT ;  /* 0x0000000200002812 */ /* 0x000fe400078efcff */
[----:B------:R-:W-:Y:S02]  /*26300*/  @!P2 IADD3.X R109, R4, R28, R9, P0, P1 ;  /* 0x0000001c046da210 */ /* 0x000fe400007e2409 */
[----:B------:R-:W-:Y:S02]  /*26310*/  ISETP.LT.OR P2, PT, R26, 0x8a, !P4 ;  /* 0x0000008a1a00780c */ /* 0x000fe40006741670 */
[----:B------:R-:W-:-:S04]  /*26320*/  @!P3 IADD3 R108, P0, P1, R3, R12, R10 ;  /* 0x0000000c036cb210 */ /* 0x000fc8000791e00a */
[----:B------:R-:W-:Y:S02]  /*26330*/  @!P3 IADD3.X R105, R4, R28, R9, P0, P1 ;  /* 0x0000001c0469b210 */ /* 0x000fe400007e2409 */
[----:B------:R-:W-:-:S05]  /*26340*/  LOP3.LUT P5, RZ, R6, 0x4000, RZ, 0xc0, !PT ;  /* 0x0000400006ff7812 */ /* 0x000fca00078ac0ff */
[----:B------:R-:W-:Y:S02]  /*26350*/  @!P2 IADD3 R104, P0, P1, R3, R12, R10 ;  /* 0x0000000c0368a210 */ /* 0x000fe4000791e00a */
[----:B------:R-:W-:Y:S02]  /*26360*/  LOP3.LUT R6, R6, 0xffefffff, RZ, 0xc0, !PT ;  /* 0xffefffff06067812 */ /* 0x000fe400078ec0ff */
[----:B------:R-:W-:Y:S02]  /*26370*/  @!P2 IADD3.X R17, R4, R28, R9, P0, P1 ;  /* 0x0000001c0411a210 */ /* 0x000fe400007e2409 */
[----:B------:R-:W-:Y:S02]  /*26380*/  ISETP.LT.OR P0, PT, R26, 0x91, !P4 ;  /* 0x000000911a00780c */ /* 0x000fe40006701670 */
[----:B------:R-:W-:Y:S02]  /*26390*/  @P3 LOP3.LUT R6, R6, 0x100000, RZ, 0xfc, !PT ;  /* 0x0010000006063812 */ /* 0x000fe400078efcff */
[----:B------:R-:W-:-:S02]  /*263a0*/  F2FP.SATFINITE.E4M3.F32.PACK_AB_MERGE_C R13, RZ, R13, RZ ;  /* 0x0000000dff0d723e */ /* 0x000fc400048070ff */
[----:B------:R-:W-:-:S04]  /*263b0*/  LOP3.LUT R6, R6, 0xffdfffff, RZ, 0xc0, !PT ;  /* 0xffdfffff06067812 */ /* 0x000fc800078ec0ff */
[----:B------:R-:W-:Y:S02]  /*263c0*/  @P2 LOP3.LUT R6, R6, 0x200000, RZ, 0xfc, !PT ;  /* 0x0020000006062812 */ /* 0x000fe400078efcff */
[----:B------:R-:W-:Y:S02]  /*263d0*/  ISETP.GE.AND P2, PT, R11, 0x1, PT ;  /* 0x000000010b00780c */ /* 0x000fe40003f46270 */
[----:B------:R-:W-:Y:S01]  /*263e0*/  @!P0 IADD3 R16, P1, P6, R3, R12, R10 ;  /* 0x0000000c03108210 */ /* 0x000fe20007e3e00a */
[----:B------:R0:W-:Y:S03]  /*263f0*/  @!P5 STG.E.U8 desc[UR38][R106.64+0x61], R13 ;  /* 0x0000610d6a00d986 */ /* 0x0001e6000c101126 */
[----:B0-----:R-:W-:Y:S02]  /*26400*/  @!P0 IADD3.X R13, R4, R28, R9, P1, P6 ;  /* 0x0000001c040d8210 */ /* 0x001fe40000fec409 */
[----:B------:R-:W-:-:S13]  /*26410*/  ISETP.LT.OR P1, PT, R26, 0x69, !P2 ;  /* 0x000000691a00780c */ /* 0x000fda0005721670 */
[----:B------:R-:W0:Y:S01]  /*26420*/  @!P1 LDC.64 R14, c[0x0][0x5c0] ;  /* 0x00017000ff0e9b82 */ /* 0x000e220000000a00 */
[----:B----4-:R-:W-:Y:S01]  /*26430*/  FMUL R27, R172, UR33 ;  /* 0x00000021ac1b7c20 */ /* 0x010fe20008400000 */
[----:B------:R-:W-:Y:S01]  /*26440*/  LOP3.LUT P5, RZ, R6, 0x8000, RZ, 0xc0, !PT ;  /* 0x0000800006ff7812 */ /* 0x000fe200078ac0ff */
[----:B------:R-:W4:Y:S03]  /*26450*/  LDL.LU R172, [R1+0x2a8] ;  /* 0x0002a80001ac7983 */ /* 0x000f260000300800 */
[----:B------:R-:W-:Y:S02]  /*26460*/  F2FP.SATFINITE.E4M3.F32.PACK_AB_MERGE_C R27, RZ, R27, RZ ;  /* 0x0000001bff1b723e */ /* 0x000fe400048070ff */
[----:B0-----:R-:W-:-:S05]  /*26470*/  @!P1 IADD3 R14, P6, R12, R14, RZ ;  /* 0x0000000e0c0e9210 */ /* 0x001fca0007fde0ff */
[----:B------:R-:W-:-:S05]  /*26480*/  @!P1 IMAD.X R15, R28, 0x1, R15, P6 ;  /* 0x000000011c0f9824 */ /* 0x000fca00030e060f */
[----:B------:R0:W-:Y:S01]  /*26490*/  @!P1 STG.E.U8 desc[UR38][R14.64+0x68], R27 ;  /* 0x0000681b0e009986 */ /* 0x0001e2000c101126 */
[----:B------:R-:W-:-:S13]  /*264a0*/  ISETP.LT.OR P1, PT, R26, 0x6a, !P2 ;  /* 0x0000006a1a00780c */ /* 0x000fda0005721670 */
[----:B0-----:R-:W0:Y:S01]  /*264b0*/  @!P1 LDC.64 R14, c[0x0][0x5c0] ;  /* 0x00017000ff0e9b82 */ /* 0x001e220000000a00 */
[----:B------:R-:W-:-:S04]  /*264c0*/  LOP3.LUT R6, R6, 0xf7ffffff, RZ, 0xc0, !PT ;  /* 0xf7ffffff06067812 */ /* 0x000fc800078ec0ff */
[----:B------:R-:W-:-:S04]  /*264d0*/  @P5 LOP3.LUT R6, R6, 0x8000000, RZ, 0xfc, !PT ;  /* 0x0800000006065812 */ /* 0x000fc800078efcff */
[C---:B------:R-:W-:Y:S02]  /*264e0*/  LOP3.LUT P3, RZ, R6.reuse, 0x10000, RZ, 0xc0, !PT ;  /* 0x0001000006ff7812 */ /* 0x040fe4000786c0ff */
[----:B------:R-:W-:-:S04]  /*264f0*/  LOP3.LUT R6, R6, 0xffbfffff, RZ, 0xc0, !PT ;  /* 0xffbfffff06067812 */ /* 0x000fc800078ec0ff */
[----:B------:R-:W-:Y:S02]  /*26500*/  @P0 LOP3.LUT R6, R6, 0x400000, RZ, 0xfc, !PT ;  /* 0x0040000006060812 */ /* 0x000fe400078efcff */
[----:B0-----:R-:W-:Y:S02]  /*26510*/  @!P1 IADD3 R14, P6, R12, R14, RZ ;  /* 0x0000000e0c0e9210 */ /* 0x001fe40007fde0ff */
[----:B------:R-:W-:-:S03]  /*26520*/  LOP3.LUT P0, RZ, R6, 0x20000, RZ, 0xc0, !PT ;  /* 0x0002000006ff7812 */ /* 0x000fc6000780c0ff */
[----:B------:R-:W-:Y:S02]  /*26530*/  @!P1 IMAD.X R15, R28, 0x1, R15, P6 ;  /* 0x000000011c0f9824 */ /* 0x000fe400030e060f */
[----:B--2---:R-:W-:Y:S02]  /*26540*/  FMUL R27, R171, UR33 ;  /* 0x00000021ab1b7c20 */ /* 0x004fe40008400000 */
[----:B------:R-:W2:Y:S03]  /*26550*/  LDL.LU R171, [R1+0x2ac] ;  /* 0x0002ac0001ab7983 */ /* 0x000ea60000300800 */
[----:B------:R-:W-:-:S05]  /*26560*/  F2FP.SATFINITE.E4M3.F32.PACK_AB_MERGE_C R27, RZ, R27, RZ ;  /* 0x0000001bff1b723e */ /* 0x000fca00048070ff */
[----:B------:R0:W-:Y:S02]  /*26570*/  @!P1 STG.E.U8 desc[UR38][R14.64+0x69], R27 ;  /* 0x0000691b0e009986 */ /* 0x0001e4000c101126 */
[----:B0-----:R-:W-:-:S05]  /*26580*/  FMUL R14, R175, UR33 ;  /* 0x00000021af0e7c20 */ /* 0x001fca0008400000 */
[----:B------:R-:W-:-:S05]  /*26590*/  F2FP.SATFINITE.E4M3.F32.PACK_AB_MERGE_C R14, RZ, R14, RZ ;  /* 0x0000000eff0e723e */ /* 0x000fca00048070ff */
[----:B------:R3:W-:Y:S02]  /*265a0*/  @!P0 STG.E.U8 desc[UR38][R152.64+0x68], R14 ;  /* 0x0000680e98008986 */ /* 0x0007e4000c101126 */
[----:B---3--:R-:W-:Y:S02]  /*265b0*/  FMUL R14, R170, UR33 ;  /* 0x00000021aa0e7c20 */ /* 0x008fe40008400000 */
[----:B------:R-:W3:Y:S01]  /*265c0*/  LDL.LU R170, [R1+0x2b0] ;  /* 0x0002b00001aa7983 */ /* 0x000ee20000300800 */
[----:B------:R-:W-:-:S13]  /*265d0*/  ISETP.LT.OR P1, PT, R26, 0x92, !P4 ;  /* 0x000000921a00780c */ /* 0x000fda0006721670 */
[----:B------:R-:W-:-:S04]  /*265e0*/  @!P1 IADD3 R27, P5, P6, R3, R12, R10 ;  /* 0x0000000c031b9210 */ /* 0x000fc80007ebe00a */
[----:B------:R-:W-:Y:S02]  /*265f0*/  @!P1 IADD3.X R29, R4, R28, R9, P5, P6 ;  /* 0x0000001c041d9210 */ /* 0x000fe40002fec409 */
[----:B------:R-:W-:Y:S02]  /*26600*/  LOP3.LUT P5, RZ, R6, 0x8000000, RZ, 0xc0, !PT ;  /* 0x0800000006ff7812 */ /* 0x000fe400078ac0ff */
[----:B------:R-:W-:Y:S02]  /*26610*/  ISETP.LT.OR P6, PT, R26, 0x71, !P2 ;  /* 0x000000711a00780c */ /* 0x000fe400057c1670 */
[----:B------:R-:W-:-:S09]  /*26620*/  F2FP.SATFINITE.E4M3.F32.PACK_AB_MERGE_C R14, RZ, R14, RZ ;  /* 0x0000000eff0e723e */ /* 0x000fd200048070ff */
[----:B------:R0:W-:Y:S02]  /*26630*/  @!P5 STG.E.U8 desc[UR38][R138.64+0x69], R14 ;  /* 0x0000690e8a00d986 */ /* 0x0001e4000c101126 */
[----:B0-----:R-:W0:Y:S01]  /*26640*/  @!P6 LDC.64 R14, c[0x0][0x5c0] ;  /* 0x00017000ff0eeb82 */ /* 0x001e220000000a00 */
[----:B------:R-:W-:Y:S02]  /*26650*/  FMUL R106, R174, UR33 ;  /* 0x00000021ae6a7c20 */ /* 0x000fe40008400000 */
[----:B------:R-:W3:Y:S03]  /*26660*/  LDL.LU R174, [R1+0x2b4] ;  /* 0x0002b40001ae7983 */ /* 0x000ee60000300800 */
[----:B------:R-:W-:Y:S02]  /*26670*/  F2FP.SATFINITE.E4M3.F32.PACK_AB_MERGE_C R106, RZ, R106, RZ ;  /* 0x0000006aff6a723e */ /* 0x000fe400048070ff */
[----:B0-----:R-:W-:-:S05]  /*26680*/  @!P6 IADD3 R14, P0, R12, R14, RZ ;  /* 0x0000000e0c0ee210 */ /* 0x001fca0007f1e0ff */
[----:B------:R-:W-:-:S05]  /*26690*/  @!P6 IMAD.X R15, R28, 0x1, R15, P0 ;  /* 0x000000011c0fe824 */ /* 0x000fca00000e060f */
[----:B------:R0:W-:Y:S01]  /*266a0*/  @!P6 STG.E.U8 desc[UR38][R14.64+0x70], R106 ;  /* 0x0000706a0e00e986 */ /* 0x0001e2000c101126 */
[----:B------:R-:W-:-:S13]  /*266b0*/  ISETP.LT.OR P6, PT, R26, 0x72, !P2 ;  /* 0x000000721a00780c */ /* 0x000fda00057c1670 */
[----:B0-----:R-:W0:Y:S01]  /*266c0*/  @!P6 LDC.64 R14, c[0x0][0x5c0] ;  /* 0x00017000ff0eeb82 */ /* 0x001e220000000a00 */
[----:B------:R-:W-:Y:S02]  /*266d0*/  FMUL R106, R173, UR33 ;  /* 0x00000021ad6a7c20 */ /* 0x000fe40008400000 */
[----:B------:R-:W3:Y:S03]  /*266e0*/  LDL.LU R173, [R1+0x2b8] ;  /* 0x0002b80001ad7983 */ /* 0x000ee60000300800 */
[----:B------:R-:W-:Y:S02]  /*266f0*/  F2FP.SATFINITE.E4M3.F32.PACK_AB_MERGE_C R106, RZ, R106, RZ ;  /* 0x0000006aff6a723e */ /* 0x000fe400048070ff */
[----:B0-----:R-:W-:-:S05]  /*26700*/  @!P6 IADD3 R14, P0, R12, R14, RZ ;  /* 0x0000000e0c0ee210 */ /* 0x001fca0007f1e0ff */
[----:B------:R-:W-:-:S05]  /*26710*/  @!P6 IMAD.X R15, R28, 0x1, R15, P0 ;  /* 0x000000011c0fe824 */ /* 0x000fca00000e060f */
[----:B------:R4:W-:Y:S01]  /*26720*/  @!P6 STG.E.U8 desc[UR38][R14.64+0x71], R106 ;  /* 0x0000716a0e00e986 */ /* 0x0009e2000c101126 */
[----:B------:R-:W-:Y:S01]  /*26730*/  LOP3.LUT P4, RZ, R6, 0x2000, RZ, 0xc0, !PT ;  /* 0x0000200006ff7812 */ /* 0x000fe2000788c0ff */
[----:B----4-:R-:W-:Y:S02]  /*26740*/  FMUL R14, R172, UR33 ;  /* 0x00000021ac0e7c20 */ /* 0x010fe40008400000 */
[----:B------:R-:W4:Y:S03]  /*26750*/  LDL.LU R172, [R1+0x2bc] ;  /* 0x0002bc0001ac7983 */ /* 0x000f260000300800 */
[----:B------:R-:W-:Y:S01]  /*26760*/  F2FP.SATFINITE.E4M3.F32.PACK_AB_MERGE_C R14, RZ, R14, RZ ;  /* 0x0000000eff0e723e */ /* 0x000fe200048070ff */
[----:B------:R-:W4:Y:S04]  /*26770*/  LDL.LU R175, [R1+0x2c0] ;  /* 0x0002c00001af7983 */ /* 0x000f280000300800 */
[----:B------:R2:W-:Y:S02]  /*26780*/  @!P3 STG.E.U8 desc[UR38][R122.64+0x70], R14 ;  /* 0x0000700e7a00b986 */ /* 0x0005e4000c101126 */
[----:B--2---:R-:W-:-:S02]  /*26790*/  FMUL R14, R171, UR33 ;  /* 0x00000021ab0e7c20 */ /* 0x004fc40008400000 */
[----:B------:R-:W2:Y:S03]  /*267a0*/  LDL.LU R171, [R1+0x2c4] ;  /* 0x0002c40001ab7983 */ /* 0x000ea60000300800 */
        /* <DEDUP_REMOVED lines=12> */
[----:B------:R-:W-:Y:S01]  /*26870*/  LOP3.LUT R6, R6, 0xff7fffff, RZ, 0xc0, !PT ;  /* 0xff7fffff06067812 */ /* 0x000fe200078ec0ff */
[----:B------:R-:W-:-:S03]  /*26880*/  FMUL R102, R174, UR33 ;  /* 0x00000021ae667c20 */ /* 0x000fc60008400000 */
[----:B------:R-:W-:Y:S02]  /*26890*/  @P1 LOP3.LUT R6, R6, 0x800000, RZ, 0xfc, !PT ;  /* 0x0080000006061812 */ /* 0x000fe400078efcff */
[----:B------:R-:W-:Y:S02]  /*268a0*/  F2FP.SATFINITE.E4M3.F32.PACK_AB_MERGE_C R102, RZ, R102, RZ ;  /* 0x00000066ff66723e */ /* 0x000fe400048070ff */
[----:B------:R-:W-:Y:S02]  /*268b0*/  LOP3.LUT P5, RZ, R6, 0x1000, RZ, 0xc0, !PT ;  /* 0x0000100006ff7812 */ /* 0x000fe400078ac0ff */
[----:B0-----:R-:W-:-:S05]  /*268c0*/  @!P6 IADD3 R14, P0, R12, R14, RZ ;  /* 0x0000000e0c0ee210 */ /* 0x001fca0007f1e0ff */
[----:B------:R-:W-:-:S05]  /*268d0*/  @!P6 IMAD.X R15, R28, 0x1, R15, P0 ;  /* 0x000000011c0fe824 */ /* 0x000fca00000e060f */
[----:B------:R0:W-:Y:S02]  /*268e0*/  @!P6 STG.E.U8 desc[UR38][R14.64+0x79], R102 ;  /* 0x000079660e00e986 */ /* 0x0001e4000c101126 */
[----:B0-----:R-:W-:Y:S02]  /*268f0*/  FMUL R14, R173, UR33 ;  /* 0x00000021ad0e7c20 */ /* 0x001fe40008400000 */
[----:B------:R-:W3:Y:S03]  /*26900*/  LDL.LU R173, [R1+0x2cc] ;  /* 0x0002cc0001ad7983 */ /* 0x000ee60000300800 */
[----:B------:R-:W-:Y:S01]  /*26910*/  F2FP.SATFINITE.E4M3.F32.PACK_AB_MERGE_C R14, RZ, R14, RZ ;  /* 0x0000000eff0e723e */ /* 0x000fe200048070ff */
[----:B------:R-:W3:Y:S04]  /*26920*/  LDL.LU R174, [R1+0x2d0] ;  /* 0x0002d00001ae7983 */ /* 0x000ee80000300800 */
[----:B------:R4:W-:Y:S02]  /*26930*/  @!P5 STG.E.U8 desc[UR38][R100.64+0x78], R14 ;  /* 0x0000780e6400d986 */ /* 0x0009e4000c101126 */
[----:B----4-:R-:W-:-:S02]  /*26940*/  FMUL R14, R172, UR33 ;  /* 0x00000021ac0e7c20 */ /* 0x010fc40008400000 */
[----:B------:R-:W4:Y:S01]  /*26950*/  LDL.LU R172, [R1+0x2d4] ;  /* 0x0002d40001ac7983 */ /* 0x000f220000300800 */
[----:B--2---:R-:W-:-:S03]  /*26960*/  FMUL R103, R171, UR33 ;  /* 0x00000021ab677c20 */ /* 0x004fc60008400000 */
[----:B------:R-:W2:Y:S01]  /*26970*/  LDL.LU R171, [R1+0x2d8] ;  /* 0x0002d80001ab7983 */ /* 0x000ea20000300800 */
[----:B---3--:R-:W-:-:S03]  /*26980*/  FMUL R100, R170, UR33 ;  /* 0x00000021aa647c20 */ /* 0x008fc60008400000 */
[----:B------:R-:W3:Y:S01]  /*26990*/  LDL.LU R170, [R1+0x2dc] ;  /* 0x0002dc0001aa7983 */ /* 0x000ee20000300800 */
[C---:B------:R-:W-:Y:S02]  /*269a0*/  LOP3.LUT P0, RZ, R6.reuse, 0x40, RZ, 0xc0, !PT ;  /* 0x0000004006ff7812 */ /* 0x040fe4000780c0ff */
[C---:B------:R-:W-:Y:S02]  /*269b0*/  LOP3.LUT P3, RZ, R6.reuse, 0x400, RZ, 0xc0, !PT ;  /* 0x0000040006ff7812 */ /* 0x040fe4000786c0ff */
[C---:B------:R-:W-:Y:S02]  /*269c0*/  LOP3.LUT P1, RZ, R6.reuse, 0x80, RZ, 0xc0, !PT ;  /* 0x0000008006ff7812 */ /* 0x040fe4000782c0ff */
[----:B------:R-:W-:-:S07]  /*269d0*/  LOP3.LUT R6, R6, 0xfbffffff, RZ, 0xc0, !PT ;  /* 0xfbffffff06067812 */ /* 0x000fce00078ec0ff */
[----:B------:R-:W-:-:S04]  /*269e0*/  @P0 LOP3.LUT R6, R6, 0x4000000, RZ, 0xfc, !PT ;  /* 0x0400000006060812 */ /* 0x000fc800078efcff */
[----:B------:R-:W-:Y:S02]  /*269f0*/  LOP3.LUT P6, RZ, R6, 0x800, RZ, 0xc0, !PT ;  /* 0x0000080006ff7812 */ /* 0x000fe400078cc0ff */
[----:B------:R-:W-:Y:S02]  /*26a00*/  F2FP.SATFINITE.E4M3.F32.PACK_AB_MERGE_C R14, RZ, R14, RZ ;  /* 0x0000000eff0e723e */ /* 0x000fe400048070ff */
[----:B------:R-:W-:-:S09]  /*26a10*/  LOP3.LUT P4, RZ, R0, 0x8000000, RZ, 0xc0, !PT ;  /* 0x0800000000ff7812 */ /* 0x000fd2000788c0ff */
[----:B------:R0:W-:Y:S02]  /*26a20*/  @!P6 STG.E.U8 desc[UR38][R98.64+0x79], R14 ;  /* 0x0000790e6200e986 */ /* 0x0001e4000c101126 */
[----:B0-----:R-:W-:Y:S01]  /*26a30*/  FMUL R14, R175, UR33 ;  /* 0x00000021af0e7c20 */ /* 0x001fe20008400000 */
[----:B------:R-:W-:Y:S01]  /*26a40*/  LOP3.LUT P0, RZ, R0, 0x4000000, RZ, 0xc0, !PT ;  /* 0x0400000000ff7812 */ /* 0x000fe2000780c0ff */
[----:B------:R-:W3:Y:S03]  /*26a50*/  LDL.LU R175, [R1+0x2e0] ;  /* 0x0002e00001af7983 */ /* 0x000ee60000300800 */
[----:B------:R-:W-:-:S05]  /*26a60*/  F2FP.SATFINITE.E4M3.F32.PACK_AB_MERGE_C R14, RZ, R14, RZ ;  /* 0x0000000eff0e723e */ /* 0x000fca00048070ff */
[----:B------:R0:W-:Y:S02]  /*26a70*/  @!P3 STG.E.U8 desc[UR38][R96.64+0x60], R14 ;  /* 0x0000600e6000b986 */ /* 0x0001e4000c101126 */
[----:B0-----:R-:W0:Y:S01]  /*26a80*/  @!P4 LDC.64 R14, c[0x0][0x5c0] ;  /* 0x00017000ff0ecb82 */ /* 0x001e220000000a00 */
[----:B------:R-:W-:Y:S02]  /*26a90*/  F2FP.SATFINITE.E4M3.F32.PACK_AB_MERGE_C R103, RZ, R103, RZ ;  /* 0x00000067ff67723e */ /* 0x000fe400048070ff */
[----:B------:R-:W-:-:S03]  /*26aa0*/  F2FP.SATFINITE.E4M3.F32.PACK_AB_MERGE_C R99, RZ, R100, RZ ;  /* 0x00000064ff63723e */ /* 0x000fc600048070ff */
[----:B------:R-:W-:Y:S01]  /*26ab0*/  @!P1 STG.E.U8 desc[UR38][R94.64+0x61], R103 ;  /* 0x000061675e009986 */ /* 0x000fe2000c101126 */
[----:B0-----:R-:W-:-:S05]  /*26ac0*/  @!P4 IADD3 R14, P6, R133, R14, RZ ;  /* 0x0000000e850ec210 */ /* 0x001fca0007fde0ff */
[----:B------:R-:W-:-:S05]  /*26ad0*/  @!P4 IMAD.X R15, R144, 0x1, R15, P6 ;  /* 0x00000001900fc824 */ /* 0x000fca00030e060f */
[----:B------:R0:W-:Y:S02]  /*26ae0*/  @!P4 STG.E.U8 desc[UR38][R14.64+0x60], R99 ;  /* 0x000060630e00c986 */ /* 0x0001e4000c101126 */
[----:B0-----:R-:W0:Y:S01]  /*26af0*/  @!P0 LDC.64 R14, c[0x0][0x5c0] ;  /* 0x00017000ff0e8b82 */ /* 0x001e220000000a00 */
[----:B------:R-:W-:Y:S01]  /*26b00*/  FMUL R96, R173, UR33 ;  /* 0x00000021ad607c20 */ /* 0x000fe20008400000 */
[----:B------:R-:W-:Y:S01]  /*26b10*/  FMUL R94, R174, UR33 ;  /* 0x00000021ae5e7c20 */ /* 0x000fe20008400000 */
[----:B------:R-:W3:Y:S04]  /*26b20*/  LDL.LU R173, [R1+0x2e4] ;  /* 0x0002e40001ad7983 */ /* 0x000ee80000300800 */
[----:B------:R-:W-:Y:S02]  /*26b30*/  F2FP.SATFINITE.E4M3.F32.PACK_AB_MERGE_C R97, RZ, R94, RZ ;  /* 0x0000005eff61723e */ /* 0x000fe400048070ff */
[----:B------:R-:W-:-:S02]  /*26b40*/  F2FP.SATFINITE.E4M3.F32.PACK_AB_MERGE_C R95, RZ, R96, RZ ;  /* 0x00000060ff5f723e */ /* 0x000fc400048070ff */
[----:B0-----:R-:W-:Y:S01]  /*26b50*/  @!P0 IADD3 R14, P6, R159, R14, RZ ;  /* 0x0000000e9f0e8210 */ /* 0x001fe20007fde0ff */
[----:B----4-:R-:W-:-:S04]  /*26b60*/  FMUL R94, R172, UR33 ;  /* 0x00000021ac5e7c20 */ /* 0x010fc80008400000 */
[----:B------:R-:W-:Y:S01]  /*26b70*/  @!P0 IMAD.X R15, R169, 0x1, R15, P6 ;  /* 0x00000001a90f8824 */ /* 0x000fe200030e060f */
[----:B------:R-:W4:Y:S01]  /*26b80*/  LDL.LU R172, [R1+0x2e8] ;  /* 0x0002e80001ac7983 */ /* 0x000f220000300800 */
[----:B------:R-:W-:Y:S02]  /*26b90*/  LOP3.LUT P6, RZ, R0, 0x4000000, RZ, 0xc0, !PT ;  /* 0x0400000000ff7812 */ /* 0x000fe400078cc0ff */
[----:B------:R-:W-:Y:S02]  /*26ba0*/  LOP3.LUT P0, RZ, R6, 0x4000000, RZ, 0xc0, !PT ;  /* 0x0400000006ff7812 */ /* 0x000fe4000780c0ff */
[----:B------:R-:W-:-:S09]  /*26bb0*/  F2FP.SATFINITE.E4M3.F32.PACK_AB_MERGE_C R99, RZ, R94, RZ ;  /* 0x0000005eff63723e */ /* 0x000fd200048070ff */
[----:B------:R-:W-:Y:S04]  /*26bc0*/  @!P6 STG.E.U8 desc[UR38][R14.64+0x61], R95 ;  /* 0x0000615f0e00e986 */ /* 0x000fe8000c101126 */
[----:B------:R3:W-:Y:S01]  /*26bd0*/  @!P0 STG.E.U8 desc[UR38][R92.64+0x68], R97 ;  /* 0x000068615c008986 */ /* 0x0007e2000c101126 */
[----:B--2---:R-:W-:-:S03]  /*26be0*/  FMUL R94, R171, UR33 ;  /* 0x00000021ab5e7c20 */ /* 0x004fc60008400000 */
[----:B------:R-:W2:Y:S01]  /*26bf0*/  LDL.LU R171, [R1+0x2ec] ;  /* 0x0002ec0001ab7983 */ /* 0x000ea20000300800 */
[----:B---3--:R-:W-:-:S03]  /*26c00*/  FMUL R92, R170, UR33 ;  /* 0x00000021aa5c7c20 */ /* 0x008fc60008400000 */
[----:B------:R-:W3:Y:S01]  /*26c10*/  LDL.LU R170, [R1+0x2f0] ;  /* 0x0002f00001aa7983 */ /* 0x000ee20000300800 */
[----:B------:R-:W-:Y:S02]  /*26c20*/  LOP3.LUT P2, RZ, R0, 0x2000000, RZ, 0xc0, !PT ;  /* 0x0200000000ff7812 */ /* 0x000fe4000784c0ff */
[----:B------:R-:W-:Y:S01]  /*26c30*/  LOP3.LUT P5, RZ, R6, 0x20, RZ, 0xc0, !PT ;  /* 0x0000002006ff7812 */ /* 0x000fe200078ac0ff */
[----:B------:R-:W3:Y:S10]  /*26c40*/  LDL.LU R174, [R1+0x2f4] ;  /* 0x0002f40001ae7983 */ /* 0x000ef40000300800 */
[----:B------:R-:W0:Y:S01]  /*26c50*/  @!P2 LDC.64 R14, c[0x0][0x5c0] ;  /* 0x00017000ff0eab82 */ /* 0x000e220000000a00 */
[----:B------:R-:W-:-:S02]  /*26c60*/  LOP3.LUT P3, RZ, R0, 0x1000000, RZ, 0xc0, !PT ;  /* 0x0100000000ff7812 */ /* 0x000fc4000786c0ff */
[----:B------:R-:W-:Y:S01]  /*26c70*/  F2FP.SATFINITE.E4M3.F32.PACK_AB_MERGE_C R95, RZ, R94, RZ ;  /* 0x0000005eff5f723e */ /* 0x000fe200048070ff */
[----:B------:R-:W-:Y:S01]  /*26c80*/  @!P5 STG.E.U8 desc[UR38][R88.64+0x69], R99 ;  /* 0x000069635800d986 */ /* 0x000fe2000c101126 */
[----:B0-----:R-:W-:-:S05]  /*26c90*/  @!P2 IADD3 R14, P6, R158, R14, RZ ;  /* 0x0000000e9e0ea210 */ /* 0x001fca0007fde0ff */
[----:B------:R-:W-:-:S05]  /*26ca0*/  @!P2 IMAD.X R15, R168, 0x1, R15, P6 ;  /* 0x00000001a80fa824 */ /* 0x000fca00030e060f */
[----:B------:R0:W-:Y:S02]  /*26cb0*/  @!P2 STG.E.U8 desc[UR38][R14.64+0x68], R95 ;  /* 0x0000685f0e00a986 */ /* 0x0001e4000c101126 */
[----:B0-----:R-:W0:Y:S01]  /*26cc0*/  @!P3 LDC.64 R14, c[0x0][0x5c0] ;  /* 0x00017000ff0ebb82 */ /* 0x001e220000000a00 */
[----:B------:R-:W-:-:S05]  /*26cd0*/  FMUL R88, R175, UR33 ;  /* 0x00000021af587c20 */ /* 0x000fca0008400000 */
[----:B------:R-:W-:Y:S02]  /*26ce0*/  F2FP.SATFINITE.E4M3.F32.PACK_AB_MERGE_C R93, RZ, R88, RZ ;  /* 0x00000058ff5d723e */ /* 0x000fe400048070ff */
[----:B------:R-:W-:Y:S02]  /*26cf0*/  F2FP.SATFINITE.E4M3.F32.PACK_AB_MERGE_C R89, RZ, R92, RZ ;  /* 0x0000005cff59723e */ /* 0x000fe400048070ff */
[----:B------:R-:W-:Y:S02]  /*26d00*/  LOP3.LUT P1, RZ, R6, 0x4, RZ, 0xc0, !PT ;  /* 0x0000000406ff7812 */ /* 0x000fe4000782c0ff */
[----:B0-----:R-:W-:-:S05]  /*26d10*/  @!P3 IADD3 R14, P6, R155, R14, RZ ;  /* 0x0000000e9b0eb210 */ /* 0x001fca0007fde0ff */
[----:B------:R-:W-:Y:S01]  /*26d20*/  @!P3 IMAD.X R15, R167, 0x1, R15, P6 ;  /* 0x00000001a70fb824 */ /* 0x000fe200030e060f */
[----:B------:R-:W-:-:S04]  /*26d30*/  LOP3.LUT P6, RZ, R6, 0x8, RZ, 0xc0, !PT ;  /* 0x0000000806ff7812 */ /* 0x000fc800078cc0ff */
[----:B------:R0:W-:Y:S01]  /*26d40*/  @!P3 STG.E.U8 desc[UR38][R14.64+0x69], R89 ;  /* 0x000069590e00b986 */ /* 0x0001e2000c101126 */
[----:B------:R-:W-:-:S03]  /*26d50*/  FMUL R88, R173, UR33 ;  /* 0x00000021ad587c20 */ /* 0x000fc60008400000 */
[----:B------:R-:W3:Y:S02]  /*26d60*/  LDL.LU R173, [R1+0x2f8] ;  /* 0x0002f80001ad7983 */ /* 0x000ee40000300800 */
[----:B------:R-:W-:-:S03]  /*26d70*/  F2FP.SATFINITE.E4M3.F32.PACK_AB_MERGE_C R95, RZ, R88, RZ ;  /* 0x00000058ff5f723e */ /* 0x000fc600048070ff */
[----:B------:R-:W-:Y:S04]  /*26d80*/  @!P6 STG.E.U8 desc[UR38][R90.64+0x70], R93 ;  /* 0x0000705d5a00e986 */ /* 0x000fe8000c101126 */
[----:B------:R3:W-:Y:S01]  /*26d90*/  @!P1 STG.E.U8 desc[UR38][R86.64+0x71], R95 ;  /* 0x0000715f56009986 */ /* 0x0007e2000c101126 */
[----:B----4-:R-:W-:-:S03]  /*26da0*/  FMUL R88, R172, UR33 ;  /* 0x00000021ac587c20 */ /* 0x010fc60008400000 */
[----:B------:R-:W4:Y:S02]  /*26db0*/  LDL.LU R172, [R1+0x2fc] ;  /* 0x0002fc0001ac7983 */ /* 0x000f240000300800 */
[----:B0-----:R-:W-:Y:S01]  /*26dc0*/  F2FP.SATFINITE.E4M3.F32.PACK_AB_MERGE_C R89, RZ, R88, RZ ;  /* 0x00000058ff59723e */ /* 0x001fe200048070ff */
[----:B--2---:R-:W-:Y:S02]  /*26dd0*/  FMUL R88, R171, UR33 ;  /* 0x00000021ab587c20 */ /* 0x004fe40008400000 */
[----:B------:R-:W2:Y:S01]  /*26de0*/  LDL.LU R171, [R1+0x300] ;  /* 0x0003000001ab7983 */ /* 0x000ea20000300800 */
[----:B---3--:R-:W-:-:S03]  /*26df0*/  FMUL R86, R170, UR33 ;  /* 0x00000021aa567c20 */ /* 0x008fc60008400000 */
[----:B------:R-:W3:Y:S01]  /*26e00*/  LDL.LU R170, [R1+0x304] ;  /* 0x0003040001aa7983 */ /* 0x000ee20000300800 */
[----:B------:R-:W-:-:S13]  /*26e10*/  LOP3.LUT P4, RZ, R0, 0x800000, RZ, 0xc0, !PT ;  /* 0x0080000000ff7812 */ /* 0x000fda000788c0ff */
[----:B------:R-:W0:Y:S01]  /*26e20*/  @!P4 LDC.64 R14, c[0x0][0x5c0] ;  /* 0x00017000ff0ecb82 */ /* 0x000e220000000a00 */
[----:B------:R-:W-:Y:S02]  /*26e30*/  LOP3.LUT P5, RZ, R0, 0x400000, RZ, 0xc0, !PT ;  /* 0x0040000000ff7812 */ /* 0x000fe400078ac0ff */
[----:B0-----:R-:W-:-:S05]  /*26e40*/  @!P4 IADD3 R14, P6, R154, R14, RZ ;  /* 0x0000000e9a0ec210 */ /* 0x001fca0007fde0ff */
[----:B------:R-:W-:-:S05]  /*26e50*/  @!P4 IMAD.X R15, R166, 0x1, R15, P6 ;  /* 0x00000001a60fc824 */ /* 0x000fca00030e060f */
[----:B------:R0:W-:Y:S02]  /*26e60*/  @!P4 STG.E.U8 desc[UR38][R14.64+0x70], R89 ;  /* 0x000070590e00c986 */ /* 0x0001e4000c101126 */
[----:B0-----:R-:W0:Y:S01]  /*26e70*/  @!P5 LDC.64 R14, c[0x0][0x5c0] ;  /* 0x00017000ff0edb82 */ /* 0x001e220000000a00 */
[C---:B------:R-:W-:Y:S02]  /*26e80*/  LOP3.LUT P0, RZ, R6.reuse, 0x2, RZ, 0xc0, !PT ;  /* 0x0000000206ff7812 */ /* 0x040fe4000780c0ff */
[----:B------:R-:W-:Y:S02]  /*26e90*/  LOP3.LUT P2, RZ, R6, 0x1, RZ, 0xc0, !PT ;  /* 0x0000000106ff7812 */ /* 0x000fe4000784c0ff */
[----:B------:R-:W-:Y:S01]  /*26ea0*/  F2FP.SATFINITE.E4M3.F32.PACK_AB_MERGE_C R91, RZ, R86, RZ ;  /* 0x00000056ff5b723e */ /* 0x000fe200048070ff */
[----:B------:R-:W-:Y:S01]  /*26eb0*/  FMUL R86, R174, UR33 ;  /* 0x00000021ae567c20 */ /* 0x000fe20008400000 */
[----:B------:R-:W-:Y:S01]  /*26ec0*/  F2FP.SATFINITE.E4M3.F32.PACK_AB_MERGE_C R87, RZ, R88, RZ ;  /* 0x00000058ff57723e */ /* 0x000fe200048070ff */
[----:B------:R-:W3:Y:S03]  /*26ed0*/  LDL.LU R174, [R1+0x308] ;  /* 0x0003080001ae7983 */ /* 0x000ee60000300800 */
[----:B------:R-:W-:-:S02]  /*26ee0*/  F2FP.SATFINITE.E4M3.F32.PACK_AB_MERGE_C R89, RZ, R86, RZ ;  /* 0x00000056ff59723e */ /* 0x000fc400048070ff */
[----:B0-----:R-:W-:-:S05]  /*26ef0*/  @!P5 IADD3 R14, P6, R137, R14, RZ ;  /* 0x0000000e890ed210 */ /* 0x001fca0007fde0ff */
[----:B------:R-:W-:-:S05]  /*26f00*/  @!P5 IMAD.X R15, R151, 0x1, R15, P6 ;  /* 0x00000001970fd824 */ /* 0x000fca00030e060f */
[----:B------:R-:W-:Y:S04]  /*26f10*/  @!P5 STG.E.U8 desc[UR38][R14.64+0x71], R87 ;  /* 0x000071570e00d986 */ /* 0x000fe8000c101126 */
[----:B------:R4:W-:Y:S04]  /*26f20*/  @!P0 STG.E.U8 desc[UR38][R84.64+0x78], R91 ;  /* 0x0000785b54008986 */ /* 0x0009e8000c101126 */
[----:B------:R2:W-:Y:S01]  /*26f30*/  @!P2 STG.E.U8 desc[UR38][R82.64+0x79], R89 ;  /* 0x000079595200a986 */ /* 0x0005e2000c101126 */
[----:B------:R-:W-:-:S03]  /*26f40*/  FMUL R86, R173, UR33 ;  /* 0x00000021ad567c20 */ /* 0x000fc60008400000 */
[----:B------:R-:W3:Y:S01]  /*26f50*/  LDL.LU R173, [R1+0x30c] ;  /* 0x00030c0001ad7983 */ /* 0x000ee20000300800 */
[----:B----4-:R-:W-:-:S03]  /*26f60*/  FMUL R84, R172, UR33 ;  /* 0x00000021ac547c20 */ /* 0x010fc60008400000 */
[----:B------:R-:W4:Y:S01]  /*26f70*/  LDL.LU R172, [R1+0x310] ;  /* 0x0003100001ac7983 */ /* 0x000f220000300800 */
[----:B--2---:R-:W-:-:S03]  /*26f80*/  FMUL R82, R171, UR33 ;  /* 0x00000021ab527c20 */ /* 0x004fc60008400000 */
[----:B------:R-:W2:Y:S02]  /*26f90*/  LDL.LU R171, [R1+0x314] ;  /* 0x0003140001ab7983 */ /* 0x000ea40000300800 */
[----:B------:R-:W-:Y:S01]  /*26fa0*/  F2FP.SATFINITE.E4M3.F32.PACK_AB_MERGE_C R85, RZ, R82, RZ ;  /* 0x00000052ff55723e */ /* 0x000fe200048070ff */
[----:B---3--:R-:W-:Y:S02]  /*26fb0*/  FMUL R82, R170, UR33 ;  /* 0x00000021aa527c20 */ /* 0x008fe40008400000 */
[----:B------:R-:W3:Y:S01]  /*26fc0*/  LDL.LU R170, [R1+0x318] ;  /* 0x0003180001aa7983 */ /* 0x000ee20000300800 */
[----:B------:R-:W-:Y:S02]  /*26fd0*/  LOP3.LUT P3, RZ, R0, 0x100000, RZ, 0xc0, !PT ;  /* 0x0010000000ff7812 */ /* 0x000fe4000786c0ff */
[----:B------:R-:W-:Y:S01]  /*26fe0*/  LOP3.LUT P4, RZ, R2, 0x40000000, RZ, 0xc0, !PT ;  /* 0x4000000002ff7812 */ /* 0x000fe2000788c0ff */
[----:B------:R-:W3:Y:S10]  /*26ff0*/  LDL.LU R176, [R1+0x31c] ;  /* 0x00031c0001b07983 */ /* 0x000ef40000300800 */
[----:B------:R-:W0:Y:S01]  /*27000*/  @!P3 LDC.64 R14, c[0x0][0x5c0] ;  /* 0x00017000ff0ebb82 */ /* 0x000e220000000a00 */
[----:B------:R-:W-:Y:S01]  /*27010*/  P2R R90, PR, RZ, 0x10 ;  /* 0x00000010ff5a7803 */ /* 0x000fe20000000000 */
[----:B------:R-:W3:Y:S01]  /*27020*/  LDL.LU R175, [R1+0x320] ;  /* 0x0003200001af7983 */ /* 0x000ee20000300800 */
[----:B------:R-:W-:-:S02]  /*27030*/  LOP3.LUT P4, RZ, R0, 0x80000, RZ, 0xc0, !PT ;  /* 0x0008000000ff7812 */ /* 0x000fc4000788c0ff */
[----:B------:R-:W-:Y:S02]  /*27040*/  F2FP.SATFINITE.E4M3.F32.PACK_AB_MERGE_C R87, RZ, R86, RZ ;  /* 0x00000056ff57723e */ /* 0x000fe400048070ff */
[----:B0-----:R-:W-:-:S05]  /*27050*/  @!P3 IADD3 R14, P6, R132, R14, RZ ;  /* 0x0000000e840eb210 */ /* 0x001fca0007fde0ff */
[----:B------:R-:W-:-:S05]  /*27060*/  @!P3 IMAD.X R15, R136, 0x1, R15, P6 ;  /* 0x00000001880fb824 */ /* 0x000fca00030e060f */
[----:B------:R0:W-:Y:S02]  /*27070*/  @!P3 STG.E.U8 desc[UR38][R14.64+0x78], R87 ;  /* 0x000078570e00b986 */ /* 0x0001e4000c101126 */
[----:B0-----:R-:W0:Y:S01]  /*27080*/  @!P4 LDC.64 R14, c[0x0][0x5c0] ;  /* 0x00017000ff0ecb82 */ /* 0x001e220000000a00 */
[----:B------:R-:W-:Y:S02]  /*27090*/  LOP3.LUT P5, RZ, R0, 0x20000, RZ, 0xc0, !PT ;  /* 0x0002000000ff7812 */ /* 0x000fe400078ac0ff */
[----:B------:R-:W-:Y:S02]  /*270a0*/  F2FP.SATFINITE.E4M3.F32.PACK_AB_MERGE_C R83, RZ, R84, RZ ;  /* 0x00000054ff53723e */ /* 0x000fe400048070ff */
[----:B0-----:R-:W-:-:S05]  /*270b0*/  @!P4 IADD3 R14, P6, R150, R14, RZ ;  /* 0x0000000e960ec210 */ /* 0x001fca0007fde0ff */
[----:B------:R-:W-:Y:S01]  /*270c0*/  @!P4 IMAD.X R15, R165, 0x1, R15, P6 ;  /* 0x00000001a50fc824 */ /* 0x000fe200030e060f */
[----:B------:R-:W-:Y:S02]  /*270d0*/  LOP3.LUT P6, RZ, R0, 0x80000, RZ, 0xc0, !PT ;  /* 0x0008000000ff7812 */ /* 0x000fe400078cc0ff */
[----:B------:R-:W-:Y:S02]  /*270e0*/  ISETP.NE.AND P4, PT, R90, RZ, PT ;  /* 0x000000ff5a00720c */ /* 0x000fe40003f85270 */
[----:B------:R-:W-:-:S09]  /*270f0*/  LOP3.LUT P1, RZ, R2, 0x8000000, RZ, 0xc0, !PT ;  /* 0x0800000002ff7812 */ /* 0x000fd2000782c0ff */
[----:B------:R0:W-:Y:S02]  /*27100*/  @!P6 STG.E.U8 desc[UR38][R14.64+0x79], R83 ;  /* 0x000079530e00e986 */ /* 0x0001e4000c101126 */
[----:B0-----:R-:W0:Y:S01]  /*27110*/  @!P5 LDC.64 R14, c[0x0][0x5c0] ;  /* 0x00017000ff0edb82 */ /* 0x001e220000000a00 */
[----:B------:R-:W-:Y:S01]  /*27120*/  F2FP.SATFINITE.E4M3.F32.PACK_AB_MERGE_C R87, RZ, R82, RZ ;  /* 0x00000052ff57723e */ /* 0x000fe200048070ff */
[----:B------:R1:W-:Y:S04]  /*27130*/  @!P4 STG.E.U8 desc[UR38][R80.64+0x60], R85 ;  /* 0x000060555000c986 */ /* 0x0003e8000c101126 */
[----:B------:R4:W-:Y:S01]  /*27140*/  @!P1 STG.E.U8 desc[UR38][R78.64+0x61], R87 ;  /* 0x000061574e009986 */ /* 0x0009e2000c101126 */
[----:B------:R-:W-:Y:S01]  /*27150*/  FMUL R82, R174, UR33 ;  /* 0x00000021ae527c20 */ /* 0x000fe20008400000 */
[----:B-1----:R-:W-:-:S02]  /*27160*/  FMUL R80, R173, UR33 ;  /* 0x00000021ad507c20 */ /* 0x002fc40008400000 */
[----:B------:R-:W3:Y:S01]  /*27170*/  LDL.LU R173, [R1+0x324] ;  /* 0x0003240001ad7983 */ /* 0x000ee20000300800 */
[----:B----4-:R-:W-:Y:S01]  /*27180*/  FMUL R78, R172, UR33 ;  /* 0x00000021ac4e7c20 */ /* 0x010fe20008400000 */
[----:B0-----:R-:W-:-:S04]  /*27190*/  @!P5 IADD3 R14, P6, R149, R14, RZ ;  /* 0x0000000e950ed210 */ /* 0x001fc80007fde0ff */
[----:B------:R-:W-:Y:S01]  /*271a0*/  F2FP.SATFINITE.E4M3.F32.PACK_AB_MERGE_C R81, RZ, R78, RZ ;  /* 0x0000004eff51723e */ /* 0x000fe200048070ff */
[----:B------:R-:W-:Y:S01]  /*271b0*/  @!P5 IMAD.X R15, R164, 0x1, R15, P6 ;  /* 0x00000001a40fd824 */ /* 0x000fe200030e060f */
[----:B------:R-:W-:-:S05]  /*271c0*/  F2FP.SATFINITE.E4M3.F32.PACK_AB_MERGE_C R83, RZ, R82, RZ ;  /* 0x00000052ff53723e */ /* 0x000fca00048070ff */
[----:B------:R0:W-:Y:S01]  /*271d0*/  @!P5 STG.E.U8 desc[UR38][R14.64+0x60], R83 ;  /* 0x000060530e00d986 */ /* 0x0001e2000c101126 */
[----:B--2---:R-:W-:-:S03]  /*271e0*/  FMUL R78, R171, UR33 ;  /* 0x00000021ab4e7c20 */ /* 0x004fc60008400000 */
[----:B------:R-:W2:Y:S02]  /*271f0*/  LDL.LU R171, [R1+0x328] ;  /* 0x0003280001ab7983 */ /* 0x000ea40000300800 */
[----:B0-----:R-:W-:Y:S02]  /*27200*/  F2FP.SATFINITE.E4M3.F32.PACK_AB_MERGE_C R83, RZ, R78, RZ ;  /* 0x0000004eff53723e */ /* 0x001fe400048070ff */
[----:B------:R-:W4:Y:S01]  /*27210*/  LDL.LU R174, [R1+0x32c] ;  /* 0x00032c0001ae7983 */ /* 0x000f220000300800 */
[----:B---3--:R-:W-:-:S03]  /*27220*/  FMUL R78, R170, UR33 ;  /* 0x00000021aa4e7c20 */ /* 0x008fc60008400000 */
[----:B------:R-:W3:Y:S01]  /*27230*/  LDL.LU R170, [R1+0x330] ;  /* 0x0003300001aa7983 */ /* 0x000ee20000300800 */
[C---:B------:R-:W-:Y:S02]  /*27240*/  LOP3.LUT P0, RZ, R0.reuse, 0x10000, RZ, 0xc0, !PT ;  /* 0x0001000000ff7812 */ /* 0x040fe4000780c0ff */
[----:B------:R-:W-:Y:S01]  /*27250*/  LOP3.LUT P4, RZ, R0, 0x800, RZ, 0xc0, !PT ;  /* 0x0000080000ff7812 */ /* 0x000fe2000788c0ff */
[----:B------:R-:W4:Y:S10]  /*27260*/  LDL.LU R172, [R1+0x334] ;  /* 0x0003340001ac7983 */ /* 0x000f340000300800 */
[----:B------:R-:W0:Y:S01]  /*27270*/  @!P0 LDC.64 R14, c[0x0][0x5c0] ;  /* 0x00017000ff0e8b82 */ /* 0x000e220000000a00 */
[----:B------:R-:W-:-:S02]  /*27280*/  P2R R84, PR, RZ, 0x10 ;  /* 0x00000010ff547803 */ /* 0x000fc40000000000 */
[----:B------:R-:W-:Y:S02]  /*27290*/  LOP3.LUT P4, RZ, R0, 0x4000, RZ, 0xc0, !PT ;  /* 0x0000400000ff7812 */ /* 0x000fe4000788c0ff */
[----:B------:R-:W-:Y:S02]  /*272a0*/  F2FP.SATFINITE.E4M3.F32.PACK_AB_MERGE_C R79, RZ, R80, RZ ;  /* 0x00000050ff4f723e */ /* 0x000fe400048070ff */
[----:B0-----:R-:W-:-:S05]  /*272b0*/  @!P0 IADD3 R14, P6, R148, R14, RZ ;  /* 0x0000000e940e8210 */ /* 0x001fca0007fde0ff */
[----:B------:R-:W-:-:S05]  /*272c0*/  @!P0 IMAD.X R15, R163, 0x1, R15, P6 ;  /* 0x00000001a30f8824 */ /* 0x000fca00030e060f */
[----:B------:R0:W-:Y:S02]  /*272d0*/  @!P0 STG.E.U8 desc[UR38][R14.64+0x61], R79 ;  /* 0x0000614f0e008986 */ /* 0x0001e4000c101126 */
[----:B0-----:R-:W0:Y:S01]  /*272e0*/  @!P4 LDC.64 R14, c[0x0][0x5c0] ;  /* 0x00017000ff0ecb82 */ /* 0x001e220000000a00 */
[C---:B------:R-:W-:Y:S02]  /*272f0*/  LOP3.LUT P2, RZ, R2.reuse, 0x4000000, RZ, 0xc0, !PT ;  /* 0x0400000002ff7812 */ /* 0x040fe4000784c0ff */
[----:B------:R-:W-:Y:S02]  /*27300*/  LOP3.LUT P3, RZ, R2, 0x2000000, RZ, 0xc0, !PT ;  /* 0x0200000002ff7812 */ /* 0x000fe4000786c0ff */
[----:B------:R-:W-:Y:S02]  /*27310*/  F2FP.SATFINITE.E4M3.F32.PACK_AB_MERGE_C R79, RZ, R78, RZ ;  /* 0x0000004eff4f723e */ /* 0x000fe400048070ff */
[----:B0-----:R-:W-:-:S05]  /*27320*/  @!P4 IADD3 R14, P6, R147, R14, RZ ;  /* 0x0000000e930ec210 */ /* 0x001fca0007fde0ff */
[----:B------:R-:W-:Y:S01]  /*27330*/  @!P4 IMAD.X R15, R162, 0x1, R15, P6 ;  /* 0x00000001a20fc824 */ /* 0x000fe200030e060f */
[----:B------:R-:W-:Y:S02]  /*27340*/  LOP3.LUT P6, RZ, R0, 0x4000, RZ, 0xc0, !PT ;  /* 0x0000400000ff7812 */ /* 0x000fe400078cc0ff */
[----:B------:R-:W-:Y:S01]  /*27350*/  ISETP.NE.AND P4, PT, R84, RZ, PT ;  /* 0x000000ff5400720c */ /* 0x000fe20003f85270 */
[----:B------:R-:W-:Y:S04]  /*27360*/  @!P2 STG.E.U8 desc[UR38][R76.64+0x68], R81 ;  /* 0x000068514c00a986 */ /* 0x000fe8000c101126 */
[----:B------:R-:W-:Y:S06]  /*27370*/  @!P3 STG.E.U8 desc[UR38][R74.64+0x69], R83 ;  /* 0x000069534a00b986 */ /* 0x000fec000c101126 */
[----:B------:R0:W-:Y:S02]  /*27380*/  @!P6 STG.E.U8 desc[UR38][R14.64+0x68], R79 ;  /* 0x0000684f0e00e986 */ /* 0x0001e4000c101126 */
[----:B0-----:R-:W0:Y:S01]  /*27390*/  @!P4 LDC.64 R14, c[0x0][0x5c0] ;  /* 0x00017000ff0ecb82 */ /* 0x001e220000000a00 */
[----:B------:R-:W-:Y:S01]  /*273a0*/  FMUL R74, R175, UR33 ;  /* 0x00000021af4a7c20 */ /* 0x000fe20008400000 */
[----:B------:R-:W-:-:S04]  /*273b0*/  LOP3.LUT P5, RZ, R2, 0x1000000, RZ, 0xc0, !PT ;  /* 0x0100000002ff7812 */ /* 0x000fc800078ac0ff */
[----:B------:R-:W-:Y:S01]  /*273c0*/  F2FP.SATFINITE.E4M3.F32.PACK_AB_MERGE_C R77, RZ, R74, RZ ;  /* 0x0000004aff4d723e */ /* 0x000fe200048070ff */
[----:B------:R-:W-:Y:S01]  /*273d0*/  FMUL R76, R176, UR33 ;  /* 0x00000021b04c7c20 */ /* 0x000fe20008400000 */
[----:B------:R-:W-:Y:S02]  /*273e0*/  FMUL R74, R173, UR33 ;  /* 0x00000021ad4a7c20 */ /* 0x000fe40008400000 */
[----:B------:R-:W4:Y:S01]  /*273f0*/  LDL.LU R173, [R1+0x338] ;  /* 0x0003380001ad7983 */ /* 0x000f220000300800 */
[----:B0-----:R-:W-:Y:S02]  /*27400*/  @!P4 IADD3 R14, P6, R135, R14, RZ ;  /* 0x0000000e870ec210 */ /* 0x001fe40007fde0ff */
[----:B------:R-:W-:-:S03]  /*27410*/  F2FP.SATFINITE.E4M3.F32.PACK_AB_MERGE_C R79, RZ, R74, RZ ;  /* 0x0000004aff4f723e */ /* 0x000fc600048070ff */
[----:B------:R-:W-:Y:S01]  /*27420*/  @!P4 IMAD.X R15, R146, 0x1, R15, P6 ;  /* 0x00000001920fc824 */ /* 0x000fe200030e060f */
[----:B------:R-:W-:Y:S02]  /*27430*/  LOP3.LUT P6, RZ, R2, 0x400000, RZ, 0xc0, !PT ;  /* 0x0040000002ff7812 */ /* 0x000fe400078cc0ff */
[----:B------:R-:W-:-:S05]  /*27440*/  F2FP.SATFINITE.E4M3.F32.PACK_AB_MERGE_C R75, RZ, R76, RZ ;  /* 0x0000004cff4b723e */ /* 0x000fca00048070ff */
[----:B------:R-:W-:Y:S04]  /*27450*/  @!P4 STG.E.U8 desc[UR38][R14.64+0x69], R75 ;  /* 0x0000694b0e00c986 */ /* 0x000fe8000c101126 */
[----:B------:R-:W-:Y:S04]  /*27460*/  @!P5 STG.E.U8 desc[UR38][R72.64+0x70], R77 ;  /* 0x0000704d4800d986 */ /* 0x000fe8000c101126 */
[----:B------:R3:W-:Y:S01]  /*27470*/  @!P6 STG.E.U8 desc[UR38][R70.64+0x71], R79 ;  /* 0x0000714f4600e986 */ /* 0x0007e2000c101126 */
[----:B--2---:R-:W-:-:S03]  /*27480*/  FMUL R74, R171, UR33 ;  /* 0x00000021ab4a7c20 */ /* 0x004fc60008400000 */
[----:B------:R-:W2:Y:S01]  /*27490*/  LDL.LU R171, [R1+0x33c] ;  /* 0x00033c0001ab7983 */ /* 0x000ea20000300800 */
[----:B---3--:R-:W-:-:S03]  /*274a0*/  FMUL R70, R170, UR33 ;  /* 0x00000021aa467c20 */ /* 0x008fc60008400000 */
[----:B------:R-:W3:Y:S01]  /*274b0*/  LDL.LU R170, [R1+0x340] ;  /* 0x0003400001aa7983 */ /* 0x000ee20000300800 */
[----:B------:R-:W-:-:S13]  /*274c0*/  LOP3.LUT P1, RZ, R0, 0x100, RZ, 0xc0, !PT ;  /* 0x0000010000ff7812 */ /* 0x000fda000782c0ff */
[----:B------:R-:W0:Y:S01]  /*274d0*/  @!P1 LDC.64 R14, c[0x0][0x5c0] ;  /* 0x00017000ff0e9b82 */ /* 0x000e220000000a00 */
[----:B------:R-:W-:Y:S02]  /*274e0*/  LOP3.LUT P0, RZ, R0, 0x80, RZ, 0xc0, !PT ;  /* 0x0000008000ff7812 */ /* 0x000fe4000780c0ff */
[----:B------:R-:W-:Y:S02]  /*274f0*/  F2FP.SATFINITE.E4M3.F32.PACK_AB_MERGE_C R75, RZ, R74, RZ ;  /* 0x0000004aff4b723e */ /* 0x000fe400048070ff */
[----:B0-----:R-:W-:-:S05]  /*27500*/  @!P1 IADD3 R14, P6, R134, R14, RZ ;  /* 0x0000000e860e9210 */ /* 0x001fca0007fde0ff */
[----:B------:R-:W-:-:S05]  /*27510*/  @!P1 IMAD.X R15, R142, 0x1, R15, P6 ;  /* 0x000000018e0f9824 */ /* 0x000fca00030e060f */
[----:B------:R0:W-:Y:S01]  /*27520*/  @!P1 STG.E.U8 desc[UR38][R14.64+0x70], R75 ;  /* 0x0000704b0e009986 */ /* 0x0001e2000c101126 */
[----:B------:R-:W-:Y:S01]  /*27530*/  F2FP.SATFINITE.E4M3.F32.PACK_AB_MERGE_C R73, RZ, R70, RZ ;  /* 0x00000046ff49723e */ /* 0x000fe200048070ff */
[----:B0-----:R-:W0:Y:S01]  /*27540*/  @!P0 LDC.64 R14, c[0x0][0x5c0] ;  /* 0x00017000ff0e8b82 */ /* 0x001e220000000a00 */
[----:B----4-:R-:W-:Y:S02]  /*27550*/  FMUL R70, R172, UR33 ;  /* 0x00000021ac467c20 */ /* 0x010fe40008400000 */
[----:B------:R-:W4:Y:S01]  /*27560*/  LDL.LU R172, [R1+0x344] ;  /* 0x0003440001ac7983 */ /* 0x000f220000300800 */
[----:B------:R-:W-:Y:S01]  /*27570*/  LOP3.LUT P2, RZ, R2, 0x200000, RZ, 0xc0, !PT ;  /* 0x0020000002ff7812 */ /* 0x000fe2000784c0ff */
[----:B------:R-:W-:Y:S02]  /*27580*/  FMUL R72, R174, UR33 ;  /* 0x00000021ae487c20 */ /* 0x000fe40008400000 */
[----:B------:R-:W4:Y:S01]  /*27590*/  LDL.LU R174, [R1+0x348] ;  /* 0x0003480001ae7983 */ /* 0x000f220000300800 */
[----:B------:R-:W-:-:S02]  /*275a0*/  F2FP.SATFINITE.E4M3.F32.PACK_AB_MERGE_C R75, RZ, R70, RZ ;  /* 0x00000046ff4b723e */ /* 0x000fc400048070ff */
[----:B------:R-:W-:Y:S02]  /*275b0*/  F2FP.SATFINITE.E4M3.F32.PACK_AB_MERGE_C R71, RZ, R72, RZ ;  /* 0x00000048ff47723e */ /* 0x000fe400048070ff */
[----:B------:R-:W-:Y:S02]  /*275c0*/  LOP3.LUT P3, RZ, R2, 0x20000, RZ, 0xc0, !PT ;  /* 0x0002000002ff7812 */ /* 0x000fe4000786c0ff */
[----:B0-----:R-:W-:-:S05]  /*275d0*/  @!P0 IADD3 R14, P6, R145, R14, RZ ;  /* 0x0000000e910e8210 */ /* 0x001fca0007fde0ff */
[----:B------:R-:W-:-:S05]  /*275e0*/  @!P0 IMAD.X R15, R161, 0x1, R15, P6 ;  /* 0x00000001a10f8824 */ /* 0x000fca00030e060f */
[----:B------:R-:W-:Y:S04]  /*275f0*/  @!P0 STG.E.U8 desc[UR38][R14.64+0x71], R71 ;  /* 0x000071470e008986 */ /* 0x000fe8000c101126 */
[----:B------:R2:W-:Y:S04]  /*27600*/  @!P2 STG.E.U8 desc[UR38][R68.64+0x78], R73 ;  /* 0x000078494400a986 */ /* 0x0005e8000c101126 */
[----:B------:R3:W-:Y:S01]  /*27610*/  @!P3 STG.E.U8 desc[UR38][R66.64+0x79], R75 ;  /* 0x0000794b4200b986 */ /* 0x0007e2000c101126 */
[----:B------:R-:W-:-:S03]  /*27620*/  FMUL R70, R173, UR33 ;  /* 0x00000021ad467c20 */ /* 0x000fc60008400000 */
[----:B------:R-:W4:Y:S01]  /*27630*/  LDL.LU R173, [R1+0x34c] ;  /* 0x00034c0001ad7983 */ /* 0x000f220000300800 */
[----:B--2---:R-:W-:-:S03]  /*27640*/  FMUL R68, R171, UR33 ;  /* 0x00000021ab447c20 */ /* 0x004fc60008400000 */
[----:B------:R-:W2:Y:S01]  /*27650*/  LDL.LU R171, [R1+0x350] ;  /* 0x0003500001ab7983 */ /* 0x000ea20000300800 */
[----:B---3--:R-:W-:-:S03]  /*27660*/  FMUL R66, R170, UR33 ;  /* 0x00000021aa427c20 */ /* 0x008fc60008400000 */
[----:B------:R-:W3:Y:S01]  /*27670*/  LDL.LU R170, [R1+0x354] ;  /* 0x0003540001aa7983 */ /* 0x000ee20000300800 */
[C---:B------:R-:W-:Y:S02]  /*27680*/  LOP3.LUT P5, RZ, R6.reuse, 0x1000000, RZ, 0xc0, !PT ;  /* 0x0100000006ff7812 */ /* 0x040fe400078ac0ff */
[----:B------:R-:W-:Y:S01]  /*27690*/  LOP3.LUT P4, RZ, R6, 0x2000000, RZ, 0xc0, !PT ;  /* 0x0200000006ff7812 */ /* 0x000fe2000788c0ff */
[----:B------:R-:W3:Y:S10]  /*276a0*/  LDL.LU R175, [R1+0x358] ;  /* 0x0003580001af7983 */ /* 0x000ef40000300800 */
[----:B------:R-:W0:Y:S01]  /*276b0*/  @!P5 LDC.64 R14, c[0x0][0x5c0] ;  /* 0x00017000ff0edb82 */ /* 0x000e220000000a00 */
[----:B------:R-:W-:-:S02]  /*276c0*/  F2FP.SATFINITE.E4M3.F32.PACK_AB_MERGE_C R71, RZ, R70, RZ ;  /* 0x00000046ff47723e */ /* 0x000fc400048070ff */
[----:B0-----:R-:W-:-:S05]  /*276d0*/  @!P5 IADD3 R14, P6, R143, R14, RZ ;  /* 0x0000000e8f0ed210 */ /* 0x001fca0007fde0ff */
[----:B------:R-:W-:-:S05]  /*276e0*/  @!P5 IMAD.X R15, R160, 0x1, R15, P6 ;  /* 0x00000001a00fd824 */ /* 0x000fca00030e060f */
[----:B------:R0:W-:Y:S02]  /*276f0*/  @!P5 STG.E.U8 desc[UR38][R14.64+0x78], R71 ;  /* 0x000078470e00d986 */ /* 0x0001e4000c101126 */
[----:B0-----:R-:W0:Y:S01]  /*27700*/  @!P4 LDC.64 R14, c[0x0][0x5c0] ;  /* 0x00017000ff0ecb82 */ /* 0x001e220000000a00 */
[----:B------:R-:W-:Y:S02]  /*27710*/  F2FP.SATFINITE.E4M3.F32.PACK_AB_MERGE_C R67, RZ, R68, RZ ;  /* 0x00000044ff43723e */ /* 0x000fe400048070ff */
[----:B------:R-:W-:Y:S02]  /*27720*/  ISETP.GE.AND P6, PT, R11, 0x1, PT ;  /* 0x000000010b00780c */ /* 0x000fe40003fc6270 */
[----:B0-----:R-:W-:-:S05]  /*27730*/  @!P4 IADD3 R14, P5, R141, R14, RZ ;  /* 0x0000000e8d0ec210 */ /* 0x001fca0007fbe0ff */
[----:B------:R-:W-:-:S05]  /*27740*/  @!P4 IMAD.X R15, R140, 0x1, R15, P5 ;  /* 0x000000018c0fc824 */ /* 0x000fca00028e060f */
[----:B------:R0:W-:Y:S01]  /*27750*/  @!P4 STG.E.U8 desc[UR38][R14.64+0x79], R67 ;  /* 0x000079430e00c986 */ /* 0x0001e2000c101126 */
[----:B------:R-:W-:-:S13]  /*27760*/  ISETP.LT.OR P4, PT, R26, 0x81, !P6 ;  /* 0x000000811a00780c */ /* 0x000fda0007781670 */
[----:B0-----:R-:W0:Y:S01]  /*27770*/  @!P4 LDC.64 R14, c[0x0][0x5c0] ;  /* 0x00017000ff0ecb82 */ /* 0x001e220000000a00 */
[----:B------:R-:W-:Y:S02]  /*27780*/  F2FP.SATFINITE.E4M3.F32.PACK_AB_MERGE_C R69, RZ, R66, RZ ;  /* 0x00000042ff45723e */ /* 0x000fe400048070ff */
[----:B0-----:R-:W-:-:S05]  /*27790*/  @!P4 IADD3 R14, P5, R12, R14, RZ ;  /* 0x0000000e0c0ec210 */ /* 0x001fca0007fbe0ff */
[----:B------:R-:W-:-:S05]  /*277a0*/  @!P4 IMAD.X R15, R28, 0x1, R15, P5 ;  /* 0x000000011c0fc824 */ /* 0x000fca00028e060f */
[----:B------:R0:W-:Y:S01]  /*277b0*/  @!P4 STG.E.U8 desc[UR38][R14.64+0x80], R69 ;  /* 0x000080450e00c986 */ /* 0x0001e2000c101126 */
[----:B------:R-:W-:Y:S01]  /*277c0*/  ISETP.LT.OR P4, PT, R26, 0x82, !P6 ;  /* 0x000000821a00780c */ /* 0x000fe20007781670 */
[----:B----4-:R-:W-:Y:S02]  /*277d0*/  FMUL R66, R172, UR33 ;  /* 0x00000021ac427c20 */ /* 0x010fe40008400000 */
[----:B------:R-:W4:Y:S10]  /*277e0*/  LDL.LU R172, [R1+0x35c] ;  /* 0x00035c0001ac7983 */ /* 0x000f340000300800 */
[----:B0-----:R-:W0:Y:S01]  /*277f0*/  @!P4 LDC.64 R14, c[0x0][0x5c0] ;  /* 0x00017000ff0ecb82 */ /* 0x001e220000000a00 */
[----:B------:R-:W-:Y:S01]  /*27800*/  F2FP.SATFINITE.E4M3.F32.PACK_AB_MERGE_C R71, RZ, R66, RZ ;  /* 0x00000042ff47723e */ /* 0x000fe200048070ff */
[----:B------:R-:W-:-:S02]  /*27810*/  FMUL R66, R174, UR33 ;  /* 0x00000021ae427c20 */ /* 0x000fc40008400000 */
[----:B------:R-:W4:Y:S03]  /*27820*/  LDL.LU R174, [R1+0x360] ;  /* 0x0003600001ae7983 */ /* 0x000f260000300800 */
[----:B------:R-:W-:Y:S01]  /*27830*/  F2FP.SATFINITE.E4M3.F32.PACK_AB_MERGE_C R73, RZ, R66, RZ ;  /* 0x00000042ff49723e */ /* 0x000fe200048070ff */
[----:B------:R-:W-:Y:S02]  /*27840*/  FMUL R66, R173, UR33 ;  /* 0x00000021ad427c20 */ /* 0x000fe40008400000 */
[----:B------:R-:W4:Y:S01]  /*27850*/  LDL.LU R173, [R1+0x364] ;  /* 0x0003640001ad7983 */ /* 0x000f220000300800 */
[C---:B------:R-:W-:Y:S02]  /*27860*/  LOP3.LUT P0, RZ, R2.reuse, 0x100000, RZ, 0xc0, !PT ;  /* 0x0010000002ff7812 */ /* 0x040fe4000780c0ff */
[----:B------:R-:W-:Y:S02]  /*27870*/  LOP3.LUT P2, RZ, R2, 0x40000, RZ, 0xc0, !PT ;  /* 0x0004000002ff7812 */ /* 0x000fe4000784c0ff */
[----:B0-----:R-:W-:-:S05]  /*27880*/  @!P4 IADD3 R14, P5, R12, R14, RZ ;  /* 0x0000000e0c0ec210 */ /* 0x001fca0007fbe0ff */
[----:B------:R-:W-:-:S05]  /*27890*/  @!P4 IMAD.X R15, R28, 0x1, R15, P5 ;  /* 0x000000011c0fc824 */ /* 0x000fca00028e060f */
[----:B------:R2:W-:Y:S01]  /*278a0*/  @!P4 STG.E.U8 desc[UR38][R14.64+0x81], R71 ;  /* 0x000081470e00c986 */ /* 0x0005e2000c101126 */
[----:B------:R-:W-:-:S03]  /*278b0*/  F2FP.SATFINITE.E4M3.F32.PACK_AB_MERGE_C R69, RZ, R66, RZ ;  /* 0x00000042ff45723e */ /* 0x000fc600048070ff */
[----:B------:R-:W-:Y:S04]  /*278c0*/  @!P0 STG.E.U8 desc[UR38][R64.64+0x80], R73 ;  /* 0x0000804940008986 */ /* 0x000fe8000c101126 */
[----:B------:R3:W-:Y:S01]  /*278d0*/  @!P2 STG.E.U8 desc[UR38][R62.64+0x81], R69 ;  /* 0x000081453e00a986 */ /* 0x0007e2000c101126 */
[----:B--2---:R-:W-:-:S03]  /*278e0*/  FMUL R14, R171, UR33 ;  /* 0x00000021ab0e7c20 */ /* 0x004fc60008400000 */
[----:B------:R-:W2:Y:S01]  /*278f0*/  LDL.LU R171, [R1+0x368] ;  /* 0x0003680001ab7983 */ /* 0x000ea20000300800 */
[----:B---3--:R-:W-:-:S03]  /*27900*/  FMUL R62, R170, UR33 ;  /* 0x00000021aa3e7c20 */ /* 0x008fc60008400000 */
[----:B------:R-:W3:Y:S01]  /*27910*/  LDL.LU R170, [R1+0x36c] ;  /* 0x00036c0001aa7983 */ /* 0x000ee20000300800 */
[----:B------:R-:W-:-:S13]  /*27920*/  ISETP.LT.OR P4, PT, R26, 0x89, !P6 ;  /* 0x000000891a00780c */ /* 0x000fda0007781670 */
[----:B------:R-:W0:Y:S01]  /*27930*/  @!P4 LDC.64 R66, c[0x0][0x5c0] ;  /* 0x00017000ff42cb82 */ /* 0x000e220000000a00 */
[----:B------:R-:W-:Y:S02]  /*27940*/  F2FP.SATFINITE.E4M3.F32.PACK_AB_MERGE_C R71, RZ, R14, RZ ;  /* 0x0000000eff47723e */ /* 0x000fe400048070ff */
[----:B0-----:R-:W-:-:S05]  /*27950*/  @!P4 IADD3 R66, P5, R12, R66, RZ ;  /* 0x000000420c42c210 */ /* 0x001fca0007fbe0ff */
[----:B------:R-:W-:-:S05]  /*27960*/  @!P4 IMAD.X R67, R28, 0x1, R67, P5 ;  /* 0x000000011c43c824 */ /* 0x000fca00028e0643 */
[----:B------:R0:W-:Y:S01]  /*27970*/  @!P4 STG.E.U8 desc[UR38][R66.64+0x88], R71 ;  /* 0x000088474200c986 */ /* 0x0001e2000c101126 */
[----:B------:R-:W-:Y:S02]  /*27980*/  ISETP.LT.OR P4, PT, R26, 0x8a, !P6 ;  /* 0x0000008a1a00780c */ /* 0x000fe40007781670 */
[----:B------:R-:W-:-:S11]  /*27990*/  F2FP.SATFINITE.E4M3.F32.PACK_AB_MERGE_C R65, RZ, R62, RZ ;  /* 0x0000003eff41723e */ /* 0x000fd600048070ff */
[----:B------:R-:W1:Y:S01]  /*279a0*/  @!P4 LDC.64 R14, c[0x0][0x5c0] ;  /* 0x00017000ff0ecb82 */ /* 0x000e620000000a00 */
[----:B------:R-:W-:-:S05]  /*279b0*/  FMUL R62, R175, UR33 ;  /* 0x00000021af3e7c20 */ /* 0x000fca0008400000 */
[----:B------:R-:W-:Y:S02]  /*279c0*/  F2FP.SATFINITE.E4M3.F32.PACK_AB_MERGE_C R69, RZ, R62, RZ ;  /* 0x0000003eff45723e */ /* 0x000fe400048070ff */
[C---:B------:R-:W-:Y:S02]  /*279d0*/  LOP3.LUT P1, RZ, R2.reuse, 0x80000, RZ, 0xc0, !PT ;  /* 0x0008000002ff7812 */ /* 0x040fe4000782c0ff */
[----:B------:R-:W-:Y:S02]  /*279e0*/  LOP3.LUT P3, RZ, R2, 0x8000, RZ, 0xc0, !PT ;  /* 0x0000800002ff7812 */ /* 0x000fe4000786c0ff */
[----:B-1----:R-:W-:-:S05]  /*279f0*/  @!P4 IADD3 R14, P5, R12, R14, RZ ;  /* 0x0000000e0c0ec210 */ /* 0x002fca0007fbe0ff */
[----:B------:R-:W-:-:S05]  /*27a00*/  @!P4 IMAD.X R15, R28, 0x1, R15, P5 ;  /* 0x000000011c0fc824 */ /* 0x000fca00028e060f */
[----:B------:R1:W-:Y:S04]  /*27a10*/  @!P4 STG.E.U8 desc[UR38][R14.64+0x89], R65 ;  /* 0x000089410e00c986 */ /* 0x0003e8000c101126 */
[----:B------:R-:W-:Y:S01]  /*27a20*/  @!P1 STG.E.U8 desc[UR38][R60.64+0x88], R69 ;  /* 0x000088453c009986 */ /* 0x000fe2000c101126 */
[----:B----4-:R-:W-:-:S03]  /*27a30*/  FMUL R62, R172, UR33 ;  /* 0x00000021ac3e7c20 */ /* 0x010fc60008400000 */
[----:B------:R-:W4:Y:S02]  /*27a40*/  LDL.LU R172, [R1+0x370] ;  /* 0x0003700001ac7983 */ /* 0x000f240000300800 */
[----:B0-----:R-:W-:Y:S02]  /*27a50*/  F2FP.SATFINITE.E4M3.F32.PACK_AB_MERGE_C R67, RZ, R62, RZ ;  /* 0x0000003eff43723e */ /* 0x001fe400048070ff */
[----:B------:R-:W4:Y:S04]  /*27a60*/  LDL.LU R175, [R1+0x374] ;  /* 0x0003740001af7983 */ /* 0x000f280000300800 */
[----:B------:R0:W-:Y:S01]  /*27a70*/  @!P3 STG.E.U8 desc[UR38][R58.64+0x89], R67 ;  /* 0x000089433a00b986 */ /* 0x0001e2000c101126 */
[----:B-1----:R-:W-:-:S03]  /*27a80*/  FMUL R14, R174, UR33 ;  /* 0x00000021ae0e7c20 */ /* 0x002fc60008400000 */
[----:B------:R-:W4:Y:S01]  /*27a90*/  LDL.LU R174, [R1+0x378] ;  /* 0x0003780001ae7983 */ /* 0x000f220000300800 */
[----:B0-----:R-:W-:-:S05]  /*27aa0*/  FMUL R58, R173, UR33 ;  /* 0x00000021ad3a7c20 */ /* 0x001fca0008400000 */
[----:B------:R-:W-:Y:S01]  /*27ab0*/  F2FP.SATFINITE.E4M3.F32.PACK_AB_MERGE_C R61, RZ, R58, RZ ;  /* 0x0000003aff3d723e */ /* 0x000fe200048070ff */
[----:B--2---:R-:W-:Y:S02]  /*27ac0*/  FMUL R58, R171, UR33 ;  /* 0x00000021ab3a7c20 */ /* 0x004fe40008400000 */
[----:B------:R-:W2:Y:S03]  /*27ad0*/  LDL.LU R171, [R1+0x37c] ;  /* 0x00037c0001ab7983 */ /* 0x000ea60000300800 */
[----:B------:R-:W-:Y:S01]  /*27ae0*/  F2FP.SATFINITE.E4M3.F32.PACK_AB_MERGE_C R67, RZ, R58, RZ ;  /* 0x0000003aff43723e */ /* 0x000fe200048070ff */
[----:B---3--:R-:W-:Y:S02]  /*27af0*/  FMUL R58, R170, UR33 ;  /* 0x00000021aa3a7c20 */ /* 0x008fe40008400000 */
[----:B------:R-:W3:Y:S01]  /*27b00*/  LDL.LU R170, [R1+0x380] ;  /* 0x0003800001aa7983 */ /* 0x000ee20000300800 */
[----:B------:R-:W-:-:S02]  /*27b10*/  ISETP.LT.OR P4, PT, R26, 0x91, !P6 ;  /* 0x000000911a00780c */ /* 0x000fc40007781670 */
[----:B------:R-:W-:Y:S01]  /*27b20*/  F2FP.SATFINITE.E4M3.F32.PACK_AB_MERGE_C R65, RZ, R14, RZ ;  /* 0x0000000eff41723e */ /* 0x000fe200048070ff */
[----:B------:R-:W3:Y:S10]  /*27b30*/  LDL.LU R173, [R1+0x384] ;  /* 0x0003840001ad7983 */ /* 0x000ef40000300800 */
[----:B------:R-:W0:Y:S02]  /*27b40*/  @!P4 LDC.64 R62, c[0x0][0x5c0] ;  /* 0x00017000ff3ecb82 */ /* 0x000e240000000a00 */
[----:B0-----:R-:W-:-:S05]  /*27b50*/  @!P4 IADD3 R62, P5, R12, R62, RZ ;  /* 0x0000003e0c3ec210 */ /* 0x001fca0007fbe0ff */
[----:B------:R-:W-:-:S05]  /*27b60*/  @!P4 IMAD.X R63, R28, 0x1, R63, P5 ;  /* 0x000000011c3fc824 */ /* 0x000fca00028e063f */
[----:B------:R0:W-:Y:S01]  /*27b70*/  @!P4 STG.E.U8 desc[UR38][R62.64+0x90], R65 ;  /* 0x000090413e00c986 */ /* 0x0001e2000c101126 */
[----:B------:R-:W-:-:S13]  /*27b80*/  ISETP.LT.OR P4, PT, R26, 0x92, !P6 ;  /* 0x000000921a00780c */ /* 0x000fda0007781670 */
[----:B------:R-:W1:Y:S01]  /*27b90*/  @!P4 LDC.64 R14, c[0x0][0x5c0] ;  /* 0x00017000ff0ecb82 */ /* 0x000e620000000a00 */
[----:B------:R-:W-:Y:S02]  /*27ba0*/  LOP3.LUT P0, RZ, R2, 0x10000, RZ, 0xc0, !PT ;  /* 0x0001000002ff7812 */ /* 0x000fe4000780c0ff */
[----:B-1----:R-:W-:-:S05]  /*27bb0*/  @!P4 IADD3 R14, P5, R12, R14, RZ ;  /* 0x0000000e0c0ec210 */ /* 0x002fca0007fbe0ff */
[----:B------:R-:W-:Y:S01]  /*27bc0*/  @!P4 IMAD.X R15, R28, 0x1, R15, P5 ;  /* 0x000000011c0fc824 */ /* 0x000fe200028e060f */
[----:B------:R-:W-:-:S04]  /*27bd0*/  ISETP.GE.AND P5, PT, R11, 0x1, PT ;  /* 0x000000010b00780c */ /* 0x000fc80003fa6270 */
[----:B------:R4:W-:Y:S01]  /*27be0*/  @!P4 STG.E.U8 desc[UR38][R14.64+0x91], R61 ;  /* 0x0000913d0e00c986 */ /* 0x0009e2000c101126 */
[----:B------:R-:W-:Y:S02]  /*27bf0*/  ISETP.LT.OR P4, PT, R26, 0x99, !P5 ;  /* 0x000000991a00780c */ /* 0x000fe40006f81670 */
[----:B------:R-:W-:Y:S02]  /*27c00*/  LOP3.LUT P2, RZ, R2, 0x2000, RZ, 0xc0, !PT ;  /* 0x0000200002ff7812 */ /* 0x000fe4000784c0ff */
[----:B0-----:R-:W-:-:S09]  /*27c10*/  F2FP.SATFINITE.E4M3.F32.PACK_AB_MERGE_C R63, RZ, R58, RZ ;  /* 0x0000003aff3f723e */ /* 0x001fd200048070ff */
[----:B------:R-:W0:Y:S01]  /*27c20*/  @!P4 LDC.64 R58, c[0x0][0x5c0] ;  /* 0x00017000ff3acb82 */ /* 0x000e220000000a00 */
[----:B------:R-:W-:Y:S04]  /*27c30*/  @!P0 STG.E.U8 desc[UR38][R56.64+0x90], R67 ;  /* 0x0000904338008986 */ /* 0x000fe8000c101126 */
[----:B------:R1:W-:Y:S01]  /*27c40*/  @!P2 STG.E.U8 desc[UR38][R54.64+0x91], R63 ;  /* 0x0000913f3600a986 */ /* 0x0003e2000c101126 */
[----:B----4-:R-:W-:-:S03]  /*27c50*/  FMUL R14, R172, UR33 ;  /* 0x00000021ac0e7c20 */ /* 0x010fc60008400000 */
[----:B------:R-:W4:Y:S01]  /*27c60*/  LDL.LU R172, [R1+0x388] ;  /* 0x0003880001ac7983 */ /* 0x000f220000300800 */
[----:B-1----:R-:W-:Y:S01]  /*27c70*/  FMUL R54, R175, UR33 ;  /* 0x00000021af367c20 */ /* 0x002fe20008400000 */
[----:B0-----:R-:W-:Y:S02]  /*27c80*/  @!P4 IADD3 R58, P5, R12, R58, RZ ;  /* 0x0000003a0c3ac210 */ /* 0x001fe40007fbe0ff */
[----:B------:R-:W4:Y:S02]  /*27c90*/  LDL.LU R175, [R1+0x38c] ;  /* 0x00038c0001af7983 */ /* 0x000f240000300800 */
[----:B------:R-:W-:Y:S01]  /*27ca0*/  F2FP.SATFINITE.E4M3.F32.PACK_AB_MERGE_C R55, RZ, R54, RZ ;  /* 0x00000036ff37723e */ /* 0x000fe200048070ff */
[----:B------:R-:W-:-:S05]  /*27cb0*/  FMUL R54, R174, UR33 ;  /* 0x00000021ae367c20 */ /* 0x000fca0008400000 */
[----:B------:R-:W-:Y:S01]  /*27cc0*/  F2FP.SATFINITE.E4M3.F32.PACK_AB_MERGE_C R57, RZ, R54, RZ ;  /* 0x00000036ff39723e */ /* 0x000fe200048070ff */
[----:B------:R-:W-:Y:S01]  /*27cd0*/  @!P4 IMAD.X R59, R28, 0x1, R59, P5 ;  /* 0x000000011c3bc824 */ /* 0x000fe200028e063b */
[----:B------:R-:W-:-:S05]  /*27ce0*/  F2FP.SATFINITE.E4M3.F32.PACK_AB_MERGE_C R61, RZ, R14, RZ ;  /* 0x0000000eff3d723e */ /* 0x000fca00048070ff */
[----:B------:R0:W-:Y:S01]  /*27cf0*/  @!P4 STG.E.U8 desc[UR38][R58.64+0x98], R61 ;  /* 0x0000983d3a00c986 */ /* 0x0001e2000c101126 */
[----:B--2---:R-:W-:-:S03]  /*27d00*/  FMUL R54, R171, UR33 ;  /* 0x00000021ab367c20 */ /* 0x004fc60008400000 */
[----:B------:R-:W2:Y:S02]  /*27d10*/  LDL.LU R171, [R1+0x390] ;  /* 0x0003900001ab7983 */ /* 0x000ea40000300800 */
[----:B0-----:R-:W-:Y:S01]  /*27d20*/  F2FP.SATFINITE.E4M3.F32.PACK_AB_MERGE_C R59, RZ, R54, RZ ;  /* 0x00000036ff3b723e */ /* 0x001fe200048070ff */
[----:B---3--:R-:W-:Y:S02]  /*27d30*/  FMUL R54, R170, UR33 ;  /* 0x00000021aa367c20 */ /* 0x008fe40008400000 */
[----:B------:R-:W3:Y:S01]  /*27d40*/  LDL.LU R170, [R1+0x394] ;  /* 0x0003940001aa7983 */ /* 0x000ee20000300800 */
[----:B------:R-:W-:-:S04]  /*27d50*/  ISETP.GE.AND P5, PT, R11, 0x1, PT ;  /* 0x000000010b00780c */ /* 0x000fc80003fa6270 */
[----:B------:R-:W-:-:S13]  /*27d60*/  ISETP.LT.OR P4, PT, R26, 0x9a, !P5 ;  /* 0x0000009a1a00780c */ /* 0x000fda0006f81670 */
[----:B------:R-:W0:Y:S01]  /*27d70*/  @!P4 LDC.64 R14, c[0x0][0x5c0] ;  /* 0x00017000ff0ecb82 */ /* 0x000e220000000a00 */
[----:B------:R-:W-:Y:S02]  /*27d80*/  LOP3.LUT P3, RZ, R2, 0x4000, RZ, 0xc0, !PT ;  /* 0x0000400002ff7812 */ /* 0x000fe4000786c0ff */
[----:B------:R-:W-:Y:S02]  /*27d90*/  LOP3.LUT P2, RZ, R0, 0x200000, RZ, 0xc0, !PT ;  /* 0x0020000000ff7812 */ /* 0x000fe4000784c0ff */
[----:B------:R-:W-:Y:S02]  /*27da0*/  LOP3.LUT P1, RZ, R2, 0x800, RZ, 0xc0, !PT ;  /* 0x0000080002ff7812 */ /* 0x000fe4000782c0ff */
[----:B0-----:R-:W-:-:S05]  /*27db0*/  @!P4 IADD3 R14, P5, R12, R14, RZ ;  /* 0x0000000e0c0ec210 */ /* 0x001fca0007fbe0ff */
[----:B------:R-:W-:-:S05]  /*27dc0*/  @!P4 IMAD.X R15, R28, 0x1, R15, P5 ;  /* 0x000000011c0fc824 */ /* 0x000fca00028e060f */
[----:B------:R0:W-:Y:S04]  /*27dd0*/  @!P4 STG.E.U8 desc[UR38][R14.64+0x99], R55 ;  /* 0x000099370e00c986 */ /* 0x0001e8000c101126 */
[----:B------:R4:W-:Y:S01]  /*27de0*/  @!P3 STG.E.U8 desc[UR38][R52.64+0x98], R57 ;  /* 0x000098393400b986 */ /* 0x0009e2000c101126 */
[----:B------:R-:W-:-:S04]  /*27df0*/  LOP3.LUT P3, RZ, R2, 0x100, RZ, 0xc0, !PT ;  /* 0x0000010002ff7812 */ /* 0x000fc8000786c0ff */
[----:B------:R-:W-:Y:S02]  /*27e00*/  P2R R56, PR, RZ, 0x8 ;  /* 0x00000008ff387803 */ /* 0x000fe40000000000 */
[----:B------:R-:W-:Y:S01]  /*27e10*/  LOP3.LUT P3, RZ, R0, 0x40000, RZ, 0xc0, !PT ;  /* 0x0004000000ff7812 */ /* 0x000fe2000786c0ff */
[----:B0-----:R-:W0:Y:S01]  /*27e20*/  @!P2 LDC.64 R14, c[0x0][0x5c0] ;  /* 0x00017000ff0eab82 */ /* 0x001e220000000a00 */
[----:B------:R1:W-:Y:S01]  /*27e30*/  @!P1 STG.E.U8 desc[UR38][R50.64+0x99], R59 ;  /* 0x0000993b32009986 */ /* 0x0003e2000c101126 */
[----:B------:R-:W-:Y:S01]  /*27e40*/  F2FP.SATFINITE.E4M3.F32.PACK_AB_MERGE_C R61, RZ, R54, RZ ;  /* 0x00000036ff3d723e */ /* 0x000fe200048070ff */
[----:B------:R-:W-:Y:S02]  /*27e50*/  FMUL R54, R173, UR33 ;  /* 0x00000021ad367c20 */ /* 0x000fe40008400000 */
[----:B------:R-:W3:Y:S01]  /*27e60*/  LDL.LU R173, [R1+0x398] ;  /* 0x0003980001ad7983 */ /* 0x000ee20000300800 */
[C---:B------:R-:W-:Y:S02]  /*27e70*/  LOP3.LUT P6, RZ, R2.reuse, 0x400, RZ, 0xc0, !PT ;  /* 0x0000040002ff7812 */ /* 0x040fe400078cc0ff */
[----:B------:R-:W-:Y:S01]  /*27e80*/  LOP3.LUT P0, RZ, R2, 0x200, RZ, 0xc0, !PT ;  /* 0x0000020002ff7812 */ /* 0x000fe2000780c0ff */
[----:B------:R-:W3:Y:S01]  /*27e90*/  LDL.LU R174, [R1+0x39c] ;  /* 0x00039c0001ae7983 */ /* 0x000ee20000300800 */
[----:B------:R-:W-:-:S09]  /*27ea0*/  F2FP.SATFINITE.E4M3.F32.PACK_AB_MERGE_C R55, RZ, R54, RZ ;  /* 0x00000036ff37723e */ /* 0x000fd200048070ff */
[----:B------:R1:W-:Y:S04]  /*27eb0*/  @!P6 STG.E.U8 desc[UR38][R48.64+0x80], R61 ;  /* 0x0000803d3000e986 */ /* 0x0003e8000c101126 */
[----:B------:R2:W-:Y:S01]  /*27ec0*/  @!P0 STG.E.U8 desc[UR38][R46.64+0x81], R55 ;  /* 0x000081372e008986 */ /* 0x0005e2000c101126 */
[----:B0-----:R-:W-:-:S05]  /*27ed0*/  @!P2 IADD3 R14, P4, R131, R14, RZ ;  /* 0x0000000e830ea210 */ /* 0x001fca0007f9e0ff */
[----:B------:R-:W-:Y:S02]  /*27ee0*/  @!P2 IMAD.X R15, R130, 0x1, R15, P4 ;  /* 0x00000001820fa824 */ /* 0x000fe400020e060f */
[----:B----4-:R-:W-:Y:S02]  /*27ef0*/  FMUL R52, R172, UR33 ;  /* 0x00000021ac347c20 */ /* 0x010fe40008400000 */
[----:B------:R-:W4:Y:S03]  /*27f00*/  LDL.LU R172, [R1+0x3a0] ;  /* 0x0003a00001ac7983 */ /* 0x000f260000300800 */
[----:B-1----:R-:W-:Y:S02]  /*27f10*/  F2FP.SATFINITE.E4M3.F32.PACK_AB_MERGE_C R51, RZ, R52, RZ ;  /* 0x00000034ff33723e */ /* 0x002fe400048070ff */
[----:B------:R-:W0:Y:S02]  /*27f20*/  @!P3 LDC.64 R52, c[0x0][0x5c0] ;  /* 0x00017000ff34bb82 */ /* 0x000e240000000a00 */
[----:B0-----:R-:W-:-:S05]  /*27f30*/  @!P3 IADD3 R48, P4, R129, R52, RZ ;  /* 0x000000348130b210 */ /* 0x001fca0007f9e0ff */
[----:B------:R-:W-:Y:S02]  /*27f40*/  @!P3 IMAD.X R49, R128, 0x1, R53, P4 ;  /* 0x000000018031b824 */ /* 0x000fe400020e0635 */
[----:B--2---:R-:W-:Y:S02]  /*27f50*/  FMUL R46, R171, UR33 ;  /* 0x00000021ab2e7c20 */ /* 0x004fe40008400000 */
[----:B------:R-:W2:Y:S03]  /*27f60*/  LDL.LU R171, [R1+0x3a4] ;  /* 0x0003a40001ab7983 */ /* 0x000ea60000300800 */
[----:B------:R-:W-:Y:S01]  /*27f70*/  F2FP.SATFINITE.E4M3.F32.PACK_AB_MERGE_C R53, RZ, R46, RZ ;  /* 0x0000002eff35723e */ /* 0x000fe200048070ff */
[----:B---3--:R-:W-:Y:S02]  /*27f80*/  FMUL R46, R170, UR33 ;  /* 0x00000021aa2e7c20 */ /* 0x008fe40008400000 */
[----:B------:R-:W3:Y:S01]  /*27f90*/  LDL.LU R170, [R1+0x3a8] ;  /* 0x0003a80001aa7983 */ /* 0x000ee20000300800 */
[----:B------:R-:W-:-:S02]  /*27fa0*/  LOP3.LUT P1, RZ, R0, 0x8000, RZ, 0xc0, !PT ;  /* 0x0000800000ff7812 */ /* 0x000fc4000782c0ff */
[----:B------:R-:W-:Y:S02]  /*27fb0*/  LOP3.LUT P0, RZ, R2, 0x40, RZ, 0xc0, !PT ;  /* 0x0000004002ff7812 */ /* 0x000fe4000780c0ff */
[C---:B------:R-:W-:Y:S02]  /*27fc0*/  LOP3.LUT P4, RZ, R0.reuse, 0x40000, RZ, 0xc0, !PT ;  /* 0x0004000000ff7812 */ /* 0x040fe4000788c0ff */
[----:B------:R-:W-:Y:S02]  /*27fd0*/  P2R R54, PR, RZ, 0x1 ;  /* 0x00000001ff367803 */ /* 0x000fe40000000000 */
[----:B------:R-:W-:Y:S01]  /*27fe0*/  LOP3.LUT P0, RZ, R0, 0x2000, RZ, 0xc0, !PT ;  /* 0x0000200000ff7812 */ /* 0x000fe2000780c0ff */
[----:B------:R-:W-:Y:S01]  /*27ff0*/  FMUL R50, R175, UR33 ;  /* 0x00000021af327c20 */ /* 0x000fe20008400000 */
[----:B------:R0:W-:Y:S04]  /*28000*/  @!P2 STG.E.U8 desc[UR38][R14.64+0x80], R51 ;  /* 0x000080330e00a986 */ /* 0x0001e8000c101126 */
[----:B------:R-:W-:Y:S01]  /*28010*/  F2FP.SATFINITE.E4M3.F32.PACK_AB_MERGE_C R47, RZ, R50, RZ ;  /* 0x00000032ff2f723e */ /* 0x000fe200048070ff */
[----:B0-----:R-:W0:Y:S04]  /*28020*/  @!P1 LDC.64 R14, c[0x0][0x5c0] ;  /* 0x00017000ff0e9b82 */ /* 0x001e280000000a00 */
[----:B------:R1:W-:Y:S01]  /*28030*/  @!P4 STG.E.U8 desc[UR38][R48.64+0x81], R47 ;  /* 0x0000812f3000c986 */ /* 0x0003e2000c101126 */
[----:B------:R-:W-:-:S03]  /*28040*/  ISETP.NE.AND P3, PT, R56, RZ, PT ;  /* 0x000000ff3800720c */ /* 0x000fc60003f65270 */
[----:B-1----:R-:W1:Y:S01]  /*28050*/  @!P0 LDC.64 R48, c[0x0][0x5c0] ;  /* 0x00017000ff308b82 */ /* 0x002e620000000a00 */
[----:B------:R-:W-:Y:S02]  /*28060*/  LOP3.LUT P5, RZ, R2, 0x80, RZ, 0xc0, !PT ;  /* 0x0000008002ff7812 */ /* 0x000fe400078ac0ff */
[----:B------:R-:W-:-:S07]  /*28070*/  F2FP.SATFINITE.E4M3.F32.PACK_AB_MERGE_C R51, RZ, R46, RZ ;  /* 0x0000002eff33723e */ /* 0x000fce00048070ff */
[----:B------:R1:W-:Y:S01]  /*28080*/  @!P3 STG.E.U8 desc[UR38][R44.64+0x88], R53 ;  /* 0x000088352c00b986 */ /* 0x0003e2000c101126 */
[----:B0-----:R-:W-:-:S03]  /*28090*/  @!P1 IADD3 R14, P4, R127, R14, RZ ;  /* 0x0000000e7f0e9210 */ /* 0x001fc60007f9e0ff */
[----:B------:R4:W-:Y:S02]  /*280a0*/  @!P5 STG.E.U8 desc[UR38][R42.64+0x89], R51 ;  /* 0x000089332a00d986 */ /* 0x0009e4000c101126 */
[----:B------:R-:W-:Y:S02]  /*280b0*/  @!P1 IMAD.X R15, R126, 0x1, R15, P4 ;  /* 0x000000017e0f9824 */ /* 0x000fe400020e060f */
[----:B------:R-:W-:Y:S02]  /*280c0*/  FMUL R46, R173, UR33 ;  /* 0x00000021ad2e7c20 */ /* 0x000fe40008400000 */
[----:B------:R-:W3:Y:S04]  /*280d0*/  LDL.LU R173, [R1+0x3ac] ;  /* 0x0003ac0001ad7983 */ /* 0x000ee80000300800 */
[----:B------:R-:W3:Y:S01]  /*280e0*/  LDL.LU R175, [R1+0x3b0] ;  /* 0x0003b00001af7983 */ /* 0x000ee20000300800 */
[----:B-1----:R-:W-:-:S05]  /*280f0*/  @!P0 IADD3 R44, P4, R125, R48, RZ ;  /* 0x000000307d2c8210 */ /* 0x002fca0007f9e0ff */
[----:B------:R-:W-:Y:S01]  /*28100*/  @!P0 IMAD.X R45, R121, 0x1, R49, P4 ;  /* 0x00000001792d8824 */ /* 0x000fe200020e0631 */
[----:B------:R-:W-:-:S05]  /*28110*/  F2FP.SATFINITE.E4M3.F32.PACK_AB_MERGE_C R47, RZ, R46, RZ ;  /* 0x0000002eff2f723e */ /* 0x000fca00048070ff */
[----:B------:R3:W-:Y:S01]  /*28120*/  @!P1 STG.E.U8 desc[UR38][R14.64+0x88], R47 ;  /* 0x0000882f0e009986 */ /* 0x0007e2000c101126 */
[----:B----4-:R-:W-:-:S03]  /*28130*/  FMUL R42, R172, UR33 ;  /* 0x00000021ac2a7c20 */ /* 0x010fc60008400000 */
[----:B------:R-:W4:Y:S02]  /*28140*/  LDL.LU R172, [R1+0x3b4] ;  /* 0x0003b40001ac7983 */ /* 0x000f240000300800 */
[----:B------:R-:W-:Y:S01]  /*28150*/  F2FP.SATFINITE.E4M3.F32.PACK_AB_MERGE_C R49, RZ, R42, RZ ;  /* 0x0000002aff31723e */ /* 0x000fe200048070ff */
[----:B--2---:R-:W-:Y:S02]  /*28160*/  FMUL R42, R171, UR33 ;  /* 0x00000021ab2a7c20 */ /* 0x004fe40008400000 */
[----:B------:R-:W2:Y:S01]  /*28170*/  LDL.LU R171, [R1+0x3b8] ;  /* 0x0003b80001ab7983 */ /* 0x000ea20000300800 */
[----:B---3--:R-:W-:-:S03]  /*28180*/  FMUL R14, R170, UR33 ;  /* 0x00000021aa0e7c20 */ /* 0x008fc60008400000 */
[----:B------:R-:W3:Y:S01]  /*28190*/  LDL.LU R170, [R1+0x3bc] ;  /* 0x0003bc0001aa7983 */ /* 0x000ee20000300800 */
[C---:B------:R-:W-:Y:S02]  /*281a0*/  LOP3.LUT P2, RZ, R0.reuse, 0x1000, RZ, 0xc0, !PT ;  /* 0x0000100000ff7812 */ /* 0x040fe4000784c0ff */
[----:B------:R-:W-:Y:S01]  /*281b0*/  LOP3.LUT P4, RZ, R0, 0x2000, RZ, 0xc0, !PT ;  /* 0x0000200000ff7812 */ /* 0x000fe2000788c0ff */
[----:B------:R-:W-:Y:S01]  /*281c0*/  FMUL R46, R174, UR33 ;  /* 0x00000021ae2e7c20 */ /* 0x000fe20008400000 */
[----:B------:R-:W-:Y:S01]  /*281d0*/  LOP3.LUT P3, RZ, R0, 0x400, RZ, 0xc0, !PT ;  /* 0x0000040000ff7812 */ /* 0x000fe2000786c0ff */
[----:B------:R-:W3:Y:S03]  /*281e0*/  LDL.LU R174, [R1+0x3c0] ;  /* 0x0003c00001ae7983 */ /* 0x000ee60000300800 */
[----:B------:R-:W-:Y:S02]  /*281f0*/  F2FP.SATFINITE.E4M3.F32.PACK_AB_MERGE_C R43, RZ, R46, RZ ;  /* 0x0000002eff2b723e */ /* 0x000fe400048070ff */
[----:B------:R-:W-:-:S03]  /*28200*/  ISETP.NE.AND P0, PT, R54, RZ, PT ;  /* 0x000000ff3600720c */ /* 0x000fc60003f05270 */
[----:B------:R-:W0:Y:S01]  /*28210*/  @!P2 LDC.64 R46, c[0x0][0x5c0] ;  /* 0x00017000ff2eab82 */ /* 0x000e220000000a00 */
[----:B------:R-:W-:Y:S01]  /*28220*/  LOP3.LUT P6, RZ, R2, 0x20, RZ, 0xc0, !PT ;  /* 0x0000002002ff7812 */ /* 0x000fe200078cc0ff */
[----:B------:R1:W-:Y:S01]  /*28230*/  @!P4 STG.E.U8 desc[UR38][R44.64+0x89], R43 ;  /* 0x0000892b2c00c986 */ /* 0x0003e2000c101126 */
[----:B------:R-:W-:-:S05]  /*28240*/  F2FP.SATFINITE.E4M3.F32.PACK_AB_MERGE_C R15, RZ, R42, RZ ;  /* 0x0000002aff0f723e */ /* 0x000fca00048070ff */
[----:B-1----:R-:W1:Y:S01]  /*28250*/  @!P3 LDC.64 R44, c[0x0][0x5c0] ;  /* 0x00017000ff2cbb82 */ /* 0x002e620000000a00 */
[----:B------:R-:W-:Y:S01]  /*28260*/  F2FP.SATFINITE.E4M3.F32.PACK_AB_MERGE_C R43, RZ, R14, RZ ;  /* 0x0000000eff2b723e */ /* 0x000fe200048070ff */
[----:B------:R-:W-:Y:S04]  /*28270*/  @!P0 STG.E.U8 desc[UR38][R40.64+0x90], R49 ;  /* 0x0000903128008986 */ /* 0x000fe8000c101126 */
[----:B------:R1:W-:Y:S01]  /*28280*/  @!P6 STG.E.U8 desc[UR38][R38.64+0x91], R15 ;  /* 0x0000910f2600e986 */ /* 0x0003e2000c101126 */
[----:B0-----:R-:W-:-:S05]  /*28290*/  @!P2 IADD3 R120, P4, R120, R46, RZ ;  /* 0x0000002e7878a210 */ /* 0x001fca0007f9e0ff */
[----:B------:R-:W-:Y:S02]  /*282a0*/  @!P2 IMAD.X R121, R119, 0x1, R47, P4 ;  /* 0x000000017779a824 */ /* 0x000fe400020e062f */
[----:B------:R-:W-:Y:S02]  /*282b0*/  FMUL R14, R173, UR33 ;  /* 0x00000021ad0e7c20 */ /* 0x000fe40008400000 */
[----:B------:R-:W3:Y:S03]  /*282c0*/  LDL.LU R173, [R1+0x3c4] ;  /* 0x0003c40001ad7983 */ /* 0x000ee60000300800 */
[----:B-1----:R-:W-:Y:S01]  /*282d0*/  F2FP.SATFINITE.E4M3.F32.PACK_AB_MERGE_C R15, RZ, R14, RZ ;  /* 0x0000000eff0f723e */ /* 0x002fe200048070ff */
[----:B------:R-:W-:-:S05]  /*282e0*/  FMUL R14, R175, UR33 ;  /* 0x00000021af0e7c20 */ /* 0x000fca0008400000 */
[----:B------:R-:W-:Y:S02]  /*282f0*/  F2FP.SATFINITE.E4M3.F32.PACK_AB_MERGE_C R39, RZ, R14, RZ ;  /* 0x0000000eff27723e */ /* 0x000fe400048070ff */
[----:B------:R-:W-:Y:S01]  /*28300*/  @!P3 IADD3 R118, P4, R118, R44, RZ ;  /* 0x0000002c7676b210 */ /* 0x000fe20007f9e0ff */
[----:B------:R-:W-:Y:S04]  /*28310*/  @!P2 STG.E.U8 desc[UR38][R120.64+0x90], R43 ;  /* 0x0000902b7800a986 */ /* 0x000fe8000c101126 */
[----:B------:R-:W-:-:S05]  /*28320*/  @!P3 IMAD.X R119, R117, 0x1, R45, P4 ;  /* 0x000000017577b824 */ /* 0x000fca00020e062d */
[----:B------:R0:W-:Y:S01]  /*28330*/  @!P3 STG.E.U8 desc[UR38][R118.64+0x91], R15 ;  /* 0x0000910f7600b986 */ /* 0x0001e2000c101126 */
[----:B----4-:R-:W-:-:S03]  /*28340*/  FMUL R14, R172, UR33 ;  /* 0x00000021ac0e7c20 */ /* 0x010fc60008400000 */
[----:B------:R-:W4:Y:S02]  /*28350*/  LDL.LU R172, [R1+0x3c8] ;  /* 0x0003c80001ac7983 */ /* 0x000f240000300800 */
[----:B------:R-:W-:Y:S01]  /*28360*/  F2FP.SATFINITE.E4M3.F32.PACK_AB_MERGE_C R41, RZ, R14, RZ ;  /* 0x0000000eff29723e */ /* 0x000fe200048070ff */
[----:B--2---:R-:W-:Y:S02]  /*28370*/  FMUL R14, R171, UR33 ;  /* 0x00000021ab0e7c20 */ /* 0x004fe40008400000 */
[----:B------:R-:W2:Y:S04]  /*28380*/  LDL.LU R171, [R1+0x3cc] ;  /* 0x0003cc0001ab7983 */ /* 0x000ea80000300800 */
[----:B------:R-:W2:Y:S01]  /*28390*/  LDL.LU R175, [R1+0x3d0] ;  /* 0x0003d00001af7983 */ /* 0x000ea20000300800 */
[----:B0-----:R-:W-:Y:S01]  /*283a0*/  F2FP.SATFINITE.E4M3.F32.PACK_AB_MERGE_C R15, RZ, R14, RZ ;  /* 0x0000000eff0f723e */ /* 0x001fe200048070ff */
[----:B---3--:R-:W-:-:S02]  /*283b0*/  FMUL R14, R170, UR33 ;  /* 0x00000021aa0e7c20 */ /* 0x008fc40008400000 */
[----:B------:R-:W3:Y:S01]  /*283c0*/  LDL.LU R170, [R1+0x3d4] ;  /* 0x0003d40001aa7983 */ /* 0x000ee20000300800 */
[----:B------:R-:W-:Y:S02]  /*283d0*/  LOP3.LUT P5, RZ, R0, 0x20, RZ, 0xc0, !PT ;  /* 0x0000002000ff7812 */ /* 0x000fe400078ac0ff */
[----:B------:R-:W-:-:S11]  /*283e0*/  LOP3.LUT P1, RZ, R2, 0x10, RZ, 0xc0, !PT ;  /* 0x0000001002ff7812 */ /* 0x000fd6000782c0ff */
[----:B------:R-:W0:Y:S01]  /*283f0*/  @!P5 LDC.64 R42, c[0x0][0x5c0] ;  /* 0x00017000ff2adb82 */ /* 0x000e220000000a00 */
[----:B------:R-:W-:Y:S02]  /*28400*/  LOP3.LUT P4, RZ, R2, 0x8, RZ, 0xc0, !PT ;  /* 0x0000000802ff7812 */ /* 0x000fe4000788c0ff */
[----:B------:R-:W-:Y:S01]  /*28410*/  LOP3.LUT P0, RZ, R0, 0x10, RZ, 0xc0, !PT ;  /* 0x0000001000ff7812 */ /* 0x000fe2000780c0ff */
[----:B------:R-:W-:Y:S10]  /*28420*/  @!P1 STG.E.U8 desc[UR38][R36.64+0x98], R39 ;  /* 0x0000982724009986 */ /* 0x000ff4000c101126 */
[----:B------:R1:W-:Y:S01]  /*28430*/  @!P4 STG.E.U8 desc[UR38][R34.64+0x99], R41 ;  /* 0x000099292200c986 */ /* 0x0003e2000c101126 */
[----:B0-----:R-:W-:-:S05]  /*28440*/  @!P5 IADD3 R116, P4, R116, R42, RZ ;  /* 0x0000002a7474d210 */ /* 0x001fca0007f9e0ff */
[----:B------:R-:W-:Y:S02]  /*28450*/  @!P5 IMAD.X R117, R115, 0x1, R43, P4 ;  /* 0x000000017375d824 */ /* 0x000fe400020e062b */
[----:B------:R-:W0:Y:S01]  /*28460*/  @!P0 LDC.64 R42, c[0x0][0x5c0] ;  /* 0x00017000ff2a8b82 */ /* 0x000e220000000a00 */
[----:B-1----:R-:W-:Y:S01]  /*28470*/  F2FP.SATFINITE.E4M3.F32.PACK_AB_MERGE_C R35, RZ, R14, RZ ;  /* 0x0000000eff23723e */ /* 0x002fe200048070ff */
[----:B------:R-:W-:Y:S02]  /*28480*/  FMUL R14, R174, UR33 ;  /* 0x00000021ae0e7c20 */ /* 0x000fe40008400000 */
[----:B------:R-:W3:Y:S03]  /*28490*/  LDL.LU R174, [R1+0x3d8] ;  /* 0x0003d80001ae7983 */ /* 0x000ee60000300800 */
[----:B------:R-:W-:Y:S02]  /*284a0*/  F2FP.SATFINITE.E4M3.F32.PACK_AB_MERGE_C R37, RZ, R14, RZ ;  /* 0x0000000eff25723e */ /* 0x000fe400048070ff */
[----:B------:R-:W-:Y:S01]  /*284b0*/  LOP3.LUT P2, RZ, R2, 0x4, RZ, 0xc0, !PT ;  /* 0x0000000402ff7812 */ /* 0x000fe2000784c0ff */
[----:B------:R1:W-:Y:S01]  /*284c0*/  @!P5 STG.E.U8 desc[UR38][R116.64+0x98], R15 ;  /* 0x0000980f7400d986 */ /* 0x0003e2000c101126 */
[----:B0-----:R-:W-:Y:S01]  /*284d0*/  @!P0 IADD3 R114, P4, R114, R42, RZ ;  /* 0x0000002a72728210 */ /* 0x001fe20007f9e0ff */
[----:B------:R-:W-:-:S02]  /*284e0*/  FMUL R14, R173, UR33 ;  /* 0x00000021ad0e7c20 */ /* 0x000fc40008400000 */
[----:B------:R-:W3:Y:S02]  /*284f0*/  LDL.LU R173, [R1+0x3dc] ;  /* 0x0003dc0001ad7983 */ /* 0x000ee40000300800 */
[----:B------:R-:W-:Y:S01]  /*28500*/  @!P0 IMAD.X R115, R113, 0x1, R43, P4 ;  /* 0x0000000171738824 */ /* 0x000fe200020e062b */
[----:B------:R-:W-:Y:S02]  /*28510*/  LOP3.LUT P4, RZ, R2, 0x2, RZ, 0xc0, !PT ;  /* 0x0000000202ff7812 */ /* 0x000fe4000788c0ff */
[----:B-1----:R-:W-:Y:S02]  /*28520*/  F2FP.SATFINITE.E4M3.F32.PACK_AB_MERGE_C R15, RZ, R14, RZ ;  /* 0x0000000eff0f723e */ /* 0x002fe400048070ff */
[----:B------:R0:W-:Y:S04]  /*28530*/  @!P0 STG.E.U8 desc[UR38][R114.64+0x99], R35 ;  /* 0x0000992372008986 */ /* 0x0001e8000c101126 */
[----:B------:R-:W-:Y:S05]  /*28540*/  @!P2 STG.E.U8 desc[UR38][R32.64+0x80], R37 ;  /* 0x000080252000a986 */ /* 0x000fea000c101126 */
[----:B------:R1:W-:Y:S01]  /*28550*/  @!P4 STG.E.U8 desc[UR38][R30.64+0x81], R15 ;  /* 0x0000810f1e00c986 */ /* 0x0003e2000c101126 */
[----:B----4-:R-:W-:-:S03]  /*28560*/  FMUL R14, R172, UR33 ;  /* 0x00000021ac0e7c20 */ /* 0x010fc60008400000 */
[----:B------:R-:W4:Y:S02]  /*28570*/  LDL.LU R172, [R1+0x3e0] ;  /* 0x0003e00001ac7983 */ /* 0x000f240000300800 */
[----:B0-----:R-:W-:Y:S01]  /*28580*/  F2FP.SATFINITE.E4M3.F32.PACK_AB_MERGE_C R35, RZ, R14, RZ ;  /* 0x0000000eff23723e */ /* 0x001fe200048070ff */
[----:B--2---:R-:W-:Y:S02]  /*28590*/  FMUL R14, R171, UR33 ;  /* 0x00000021ab0e7c20 */ /* 0x004fe40008400000 */
[----:B------:R-:W2:Y:S03]  /*285a0*/  LDL.LU R171, [R1+0x3e4] ;  /* 0x0003e40001ab7983 */ /* 0x000ea60000300800 */
[----:B-1----:R-:W-:Y:S01]  /*285b0*/  F2FP.SATFINITE.E4M3.F32.PACK_AB_MERGE_C R15, RZ, R14, RZ ;  /* 0x0000000eff0f723e */ /* 0x002fe200048070ff */
[----:B------:R-:W-:-:S05]  /*285c0*/  FMUL R14, R175, UR33 ;  /* 0x00000021af0e7c20 */ /* 0x000fca0008400000 */
[----:B------:R-:W-:Y:S01]  /*285d0*/  F2FP.SATFINITE.E4M3.F32.PACK_AB_MERGE_C R31, RZ, R14, RZ ;  /* 0x0000000eff1f723e */ /* 0x000fe200048070ff */
[----:B---3--:R-:W-:Y:S02]  /*285e0*/  FMUL R14, R170, UR33 ;  /* 0x00000021aa0e7c20 */ /* 0x008fe40008400000 */
[----:B------:R-:W3:Y:S01]  /*285f0*/  LDL.LU R170, [R1+0x3e8] ;  /* 0x0003e80001aa7983 */ /* 0x000ee20000300800 */
[----:B------:R-:W-:-:S13]  /*28600*/  LOP3.LUT P6, RZ, R0, 0x4, RZ, 0xc0, !PT ;  /* 0x0000000400ff7812 */ /* 0x000fda00078cc0ff */
[----:B------:R-:W0:Y:S01]  /*28610*/  @!P6 LDC.64 R38, c[0x0][0x5c0] ;  /* 0x00017000ff26eb82 */ /* 0x000e220000000a00 */
[----:B------:R-:W-:Y:S02]  /*28620*/  LOP3.LUT P3, RZ, R0, 0x2, RZ, 0xc0, !PT ;  /* 0x0000000200ff7812 */ /* 0x000fe4000786c0ff */
[----:B0-----:R-:W-:-:S05]  /*28630*/  @!P6 IADD3 R112, P4, R112, R38, RZ ;  /* 0x000000267070e210 */ /* 0x001fca0007f9e0ff */
[----:B------:R-:W-:-:S06]  /*28640*/  @!P6 IMAD.X R113, R111, 0x1, R39, P4 ;  /* 0x000000016f71e824 */ /* 0x000fcc00020e0627 */
[----:B------:R-:W0:Y:S01]  /*28650*/  @!P3 LDC.64 R38, c[0x0][0x5c0] ;  /* 0x00017000ff26bb82 */ /* 0x000e220000000a00 */
[----:B------:R1:W-:Y:S01]  /*28660*/  @!P6 STG.E.U8 desc[UR38][R112.64+0x80], R35 ;  /* 0x000080237000e986 */ /* 0x0003e2000c101126 */
[----:B0-----:R-:W-:-:S05]  /*28670*/  @!P3 IADD3 R110, P4, R110, R38, RZ ;  /* 0x000000266e6eb210 */ /* 0x001fca0007f9e0ff */
[----:B------:R-:W-:-:S05]  /*28680*/  @!P3 IMAD.X R111, R109, 0x1, R39, P4 ;  /* 0x000000016d6fb824 */ /* 0x000fca00020e0627 */
[----:B------:R0:W-:Y:S01]  /*28690*/  @!P3 STG.E.U8 desc[UR38][R110.64+0x81], R15 ;  /* 0x0000810f6e00b986 */ /* 0x0001e2000c101126 */
[----:B------:R-:W-:Y:S02]  /*286a0*/  LOP3.LUT P3, RZ, R6, 0x100000, RZ, 0xc0, !PT ;  /* 0x0010000006ff7812 */ /* 0x000fe4000786c0ff */
[----:B------:R-:W-:-:S11]  /*286b0*/  LOP3.LUT P4, RZ, R2, 0x1, RZ, 0xc0, !PT ;  /* 0x0000000102ff7812 */ /* 0x000fd6000788c0ff */
[----:B-1----:R-:W1:Y:S01]  /*286c0*/  @!P3 LDC.64 R34, c[0x0][0x5c0] ;  /* 0x00017000ff22bb82 */ /* 0x002e620000000a00 */
[----:B------:R-:W-:Y:S01]  /*286d0*/  LOP3.LUT P2, RZ, R6, 0x200000, RZ, 0xc0, !PT ;  /* 0x0020000006ff7812 */ /* 0x000fe2000784c0ff */
[----:B------:R-:W-:Y:S01]  /*286e0*/  @!P4 STG.E.U8 desc[UR38][R24.64+0x88], R31 ;  /* 0x0000881f1800c986 */ /* 0x000fe2000c101126 */
[----:B------:R-:W-:Y:S02]  /*286f0*/  LOP3.LUT P5, RZ, R0, 0x40000000, RZ, 0xc0, !PT ;  /* 0x4000000000ff7812 */ /* 0x000fe400078ac0ff */
[----:B------:R-:W-:Y:S01]  /*28700*/  F2FP.SATFINITE.E4M3.F32.PACK_AB_MERGE_C R33, RZ, R14, RZ ;  /* 0x0000000eff21723e */ /* 0x000fe200048070ff */
[----:B------:R-:W-:Y:S02]  /*28710*/  FMUL R14, R174, UR33 ;  /* 0x00000021ae0e7c20 */ /* 0x000fe40008400000 */
[----:B------:R-:W3:Y:S01]  /*28720*/  LDL.LU R174, [R1+0x3ec] ;  /* 0x0003ec0001ae7983 */ /* 0x000ee20000300800 */
[----:B-1----:R-:W-:-:S05]  /*28730*/  @!P3 IADD3 R108, P4, R108, R34, RZ ;  /* 0x000000226c6cb210 */ /* 0x002fca0007f9e0ff */
[----:B------:R-:W-:Y:S02]  /*28740*/  @!P3 IMAD.X R109, R105, 0x1, R35, P4 ;  /* 0x00000001696db824 */ /* 0x000fe400020e0623 */
[----:B------:R-:W1:Y:S01]  /*28750*/  @!P2 LDC.64 R34, c[0x0][0x5c0] ;  /* 0x00017000ff22ab82 */ /* 0x000e620000000a00 */
[----:B0-----:R-:W-:Y:S01]  /*28760*/  F2FP.SATFINITE.E4M3.F32.PACK_AB_MERGE_C R15, RZ, R14, RZ ;  /* 0x0000000eff0f723e */ /* 0x001fe200048070ff */
[----:B------:R0:W-:Y:S01]  /*28770*/  @!P5 STG.E.U8 desc[UR38][R22.64+0x89], R33 ;  /* 0x000089211600d986 */ /* 0x0001e2000c101126 */
[----:B------:R-:W-:-:S03]  /*28780*/  FMUL R14, R173, UR33 ;  /* 0x00000021ad0e7c20 */ /* 0x000fc60008400000 */
[----:B------:R-:W-:Y:S04]  /*28790*/  @!P3 STG.E.U8 desc[UR38][R108.64+0x88], R15 ;  /* 0x0000880f6c00b986 */ /* 0x000fe8000c101126 */
[----:B------:R-:W3:Y:S01]  /*287a0*/  LDL.LU R173, [R1+0x3f0] ;  /* 0x0003f00001ad7983 */ /* 0x000ee20000300800 */
[----:B-1----:R-:W-:-:S05]  /*287b0*/  @!P2 IADD3 R104, P3, R104, R34, RZ ;  /* 0x000000226868a210 */ /* 0x002fca0007f7e0ff */
[----:B------:R-:W-:Y:S01]  /*287c0*/  @!P2 IMAD.X R105, R17, 0x1, R35, P3 ;  /* 0x000000011169a824 */ /* 0x000fe200018e0623 */
[----:B------:R-:W-:Y:S01]  /*287d0*/  F2FP.SATFINITE.E4M3.F32.PACK_AB_MERGE_C R17, RZ, R14, RZ ;  /* 0x0000000eff11723e */ /* 0x000fe200048070ff */
[----:B----4-:R-:W-:Y:S02]  /*287e0*/  FMUL R14, R172, UR33 ;  /* 0x00000021ac0e7c20 */ /* 0x010fe40008400000 */
[----:B------:R-:W4:Y:S03]  /*287f0*/  LDL.LU R172, [R1+0x3f4] ;  /* 0x0003f40001ac7983 */ /* 0x000f260000300800 */
[----:B0-----:R-:W-:Y:S01]  /*28800*/  F2FP.SATFINITE.E4M3.F32.PACK_AB_MERGE_C R23, RZ, R14, RZ ;  /* 0x0000000eff17723e */ /* 0x001fe200048070ff */
[----:B--2---:R-:W-:Y:S02]  /*28810*/  FMUL R14, R171, UR33 ;  /* 0x00000021ab0e7c20 */ /* 0x004fe40008400000 */
[----:B------:R-:W2:Y:S03]  /*28820*/  LDL.LU R171, [R1+0x3f8] ;  /* 0x0003f80001ab7983 */ /* 0x000ea60000300800 */
[----:B------:R-:W-:Y:S01]  /*28830*/  F2FP.SATFINITE.E4M3.F32.PACK_AB_MERGE_C R25, RZ, R14, RZ ;  /* 0x0000000eff19723e */ /* 0x000fe200048070ff */
[----:B---3--:R-:W-:-:S02]  /*28840*/  FMUL R14, R170, UR33 ;  /* 0x00000021aa0e7c20 */ /* 0x008fc40008400000 */
[----:B------:R-:W3:Y:S01]  /*28850*/  LDL.LU R170, [R1+0x3fc] ;  /* 0x0003fc0001aa7983 */ /* 0x000ee20000300800 */
[C---:B------:R-:W-:Y:S02]  /*28860*/  LOP3.LUT P0, RZ, R6.reuse, 0x400000, RZ, 0xc0, !PT ;  /* 0x0040000006ff7812 */ /* 0x040fe4000780c0ff */
[----:B------:R-:W-:Y:S02]  /*28870*/  LOP3.LUT P1, RZ, R6, 0x800000, RZ, 0xc0, !PT ;  /* 0x0080000006ff7812 */ /* 0x000fe4000782c0ff */
[----:B------:R-:W-:-:S09]  /*28880*/  ISETP.GE.AND P5, PT, R11, 0x101, PT ;  /* 0x000001010b00780c */ /* 0x000fd20003fa6270 */
[----:B------:R-:W0:Y:S01]  /*28890*/  @!P0 LDC.64 R30, c[0x0][0x5c0] ;  /* 0x00017000ff1e8b82 */ /* 0x000e220000000a00 */
[----:B------:R-:W-:Y:S01]  /*288a0*/  @!P2 STG.E.U8 desc[UR38][R104.64+0x89], R17 ;  /* 0x000089116800a986 */ /* 0x000fe2000c101126 */
[----:B------:R-:W-:Y:S02]  /*288b0*/  LOP3.LUT P4, RZ, R0, 0x80000000, RZ, 0xc0, !PT ;  /* 0x8000000000ff7812 */ /* 0x000fe4000788c0ff */
[----:B------:R-:W-:Y:S02]  /*288c0*/  ISETP.LT.OR P2, PT, R26, 0x99, !P5 ;  /* 0x000000991a00780c */ /* 0x000fe40006f41670 */
[----:B------:R-:W-:Y:S02]  /*288d0*/  LOP3.LUT P6, RZ, R0, 0x20000000, RZ, 0xc0, !PT ;  /* 0x2000000000ff7812 */ /* 0x000fe400078cc0ff */
[----:B------:R-:W1:Y:S01]  /*288e0*/  @!P1 LDC.64 R32, c[0x0][0x5c0] ;  /* 0x00017000ff209b82 */ /* 0x000e620000000a00 */
[----:B------:R-:W-:-:S06]  /*288f0*/  ISETP.LT.OR P3, PT, R26, 0x9a, !P5 ;  /* 0x0000009a1a00780c */ /* 0x000fcc0006f61670 */
[----:B------:R0:W-:Y:S02]  /*28900*/  @!P4 STG.E.U8 desc[UR38][R20.64+0x90], R23 ;  /* 0x000090171400c986 */ /* 0x0001e4000c101126 */
[----:B------:R-:W1:Y:S02]  /*28910*/  @!P2 LDC.64 R34, c[0x0][0x5c0] ;  /* 0x00017000ff22ab82 */ /* 0x000e640000000a00 */
[----:B------:R1:W-:Y:S01]  /*28920*/  @!P6 STG.E.U8 desc[UR38][R18.64+0x91], R25 ;  /* 0x000091191200e986 */ /* 0x0003e2000c101126 */
[----:B------:R-:W-:Y:S02]  /*28930*/  ISETP.GE.AND P6, PT, R11, 0x109, PT ;  /* 0x000001090b00780c */ /* 0x000fe40003fc6270 */
[----:B0-----:R-:W-:-:S03]  /*28940*/  @!P0 IADD3 R16, P4, R16, R30, RZ ;  /* 0x0000001e10108210 */ /* 0x001fc60007f9e0ff */
[----:B------:R-:W0:Y:S01]  /*28950*/  @!P3 LDC.64 R20, c[0x0][0x5c0] ;  /* 0x00017000ff14bb82 */ /* 0x000e220000000a00 */
[C---:B------:R-:W-:Y:S01]  /*28960*/  ISETP.LT.OR P5, PT, R26.reuse, 0x9a, !P6 ;  /* 0x0000009a1a00780c */ /* 0x040fe200077a1670 */
[----:B------:R-:W-:Y:S01]  /*28970*/  @!P0 IMAD.X R17, R13, 0x1, R31, P4 ;  /* 0x000000010d118824 */ /* 0x000fe200020e061f */
[----:B------:R-:W-:Y:S02]  /*28980*/  F2FP.SATFINITE.E4M3.F32.PACK_AB_MERGE_C R13, RZ, R14, RZ ;  /* 0x0000000eff0d723e */ /* 0x000fe400048070ff */
[----:B------:R-:W-:-:S03]  /*28990*/  ISETP.LT.OR P4, PT, R26, 0x99, !P6 ;  /* 0x000000991a00780c */ /* 0x000fc60007781670 */
[----:B------:R0:W-:Y:S01]  /*289a0*/  @!P0 STG.E.U8 desc[UR38][R16.64+0x90], R13 ;  /* 0x0000900d10008986 */ /* 0x0001e2000c101126 */
[----:B-1----:R-:W-:-:S05]  /*289b0*/  @!P1 IADD3 R14, P0, R27, R32, RZ ;  /* 0x000000201b0e9210 */ /* 0x002fca0007f1e0ff */
[----:B------:R-:W-:Y:S01]  /*289c0*/  @!P1 IMAD.X R15, R29, 0x1, R33, P0 ;  /* 0x000000011d0f9824 */ /* 0x000fe200000e0621 */
[----:B------:R-:W1:Y:S08]  /*289d0*/  @!P5 LDC.64 R30, c[0x0][0x5c0] ;  /* 0x00017000ff1edb82 */ /* 0x000e700000000a00 */
[----:B------:R-:W1:Y:S01]  /*289e0*/  @!P4 LDC.64 R26, c[0x0][0x5c0] ;  /* 0x00017000ff1acb82 */ /* 0x000e620000000a00 */
[----:B------:R-:W-:-:S05]  /*289f0*/  FMUL R11, R174, UR33 ;  /* 0x00000021ae0b7c20 */ /* 0x000fca0008400000 */
[----:B------:R-:W-:-:S05]  /*28a00*/  F2FP.SATFINITE.E4M3.F32.PACK_AB_MERGE_C R23, RZ, R11, RZ ;  /* 0x0000000bff17723e */ /* 0x000fca00048070ff */
[----:B------:R1:W-:Y:S01]  /*28a10*/  @!P1 STG.E.U8 desc[UR38][R14.64+0x91], R23 ;  /* 0x000091170e009986 */ /* 0x0003e2000c101126 */
[----:B------:R-:W-:-:S04]  /*28a20*/  @!P2 IADD3 R18, P0, P1, R12, R34, R10 ;  /* 0x000000220c12a210 */ /* 0x000fc8000791e00a */
[----:B------:R-:W-:Y:S02]  /*28a30*/  @!P2 IADD3.X R19, R28, R35, R9, P0, P1 ;  /* 0x000000231c13a210 */ /* 0x000fe400007e2409 */
[----:B0-----:R-:W-:-:S04]  /*28a40*/  @!P3 IADD3 R20, P0, P1, R12, R20, R10 ;  /* 0x000000140c14b210 */ /* 0x001fc8000791e00a */
[----:B------:R-:W-:Y:S02]  /*28a50*/  @!P3 IADD3.X R21, R28, R21, R9, P0, P1 ;  /* 0x000000151c15b210 */ /* 0x000fe400007e2409 */
[----:B------:R-:W-:-:S04]  /*28a60*/  @!P4 IADD3 R13, P0, P1, R3, R12, R10 ;  /* 0x0000000c030dc210 */ /* 0x000fc8000791e00a */
[----:B------:R-:W-:Y:S01]  /*28a70*/  @!P4 IADD3.X R22, R4, R28, R9, P0, P1 ;  /* 0x0000001c0416c210 */ /* 0x000fe200007e2409 */
[----:B------:R-:W-:Y:S01]  /*28a80*/  FMUL R11, R173, UR33 ;  /* 0x00000021ad0b7c20 */ /* 0x000fe20008400000 */
[----:B------:R-:W-:-:S04]  /*28a90*/  @!P5 IADD3 R17, P0, P1, R3, R12, R10 ;  /* 0x0000000c0311d210 */ /* 0x000fc8000791e00a */
[----:B------:R-:W-:Y:S02]  /*28aa0*/  F2FP.SATFINITE.E4M3.F32.PACK_AB_MERGE_C R25, RZ, R11, RZ ;  /* 0x0000000bff19723e */ /* 0x000fe400048070ff */
[----:B------:R-:W-:Y:S02]  /*28ab0*/  @!P5 IADD3.X R28, R4, R28, R9, P0, P1 ;  /* 0x0000001c041cd210 */ /* 0x000fe400007e2409 */
[----:B-1----:R-:W-:Y:S01]  /*28ac0*/  @!P5 IADD3 R14, P0, R17, R30, RZ ;  /* 0x0000001e110ed210 */ /* 0x002fe20007f1e0ff */
[----:B------:R0:W-:Y:S01]  /*28ad0*/  @!P2 STG.E.U8 desc[UR38][R18.64+0x98], R25 ;  /* 0x000098191200a986 */ /* 0x0001e2000c101126 */
[----:B------:R-:W-:-:S03]  /*28ae0*/  @!P4 IADD3 R12, P2, R13, R26, RZ ;  /* 0x0000001a0d0cc210 */ /* 0x000fc60007f5e0ff */
[----:B------:R-:W-:Y:S02]  /*28af0*/  @!P5 IMAD.X R15, R28, 0x1, R31, P0 ;  /* 0x000000011c0fd824 */ /* 0x000fe400000e061f */
[----:B------:R-:W-:Y:S02]  /*28b00*/  @!P4 IMAD.X R13, R22, 0x1, R27, P2 ;  /* 0x00000001160dc824 */ /* 0x000fe400010e061b */
[----:B----4-:R-:W-:-:S05]  /*28b10*/  FMUL R11, R172, UR33 ;  /* 0x00000021ac0b7c20 */ /* 0x010fca0008400000 */
[----:B------:R-:W-:-:S05]  /*28b20*/  F2FP.SATFINITE.E4M3.F32.PACK_AB_MERGE_C R11, RZ, R11, RZ ;  /* 0x0000000bff0b723e */ /* 0x000fca00048070ff */
[----:B------:R0:W-:Y:S01]  /*28b30*/  @!P3 STG.E.U8 desc[UR38][R20.64+0x99], R11 ;  /* 0x0000990b1400b986 */ /* 0x0001e2000c101126 */
[----:B--2---:R-:W-:-:S05]  /*28b40*/  FMUL R16, R171, UR33 ;  /* 0x00000021ab107c20 */ /* 0x004fca0008400000 */
[----:B------:R-:W-:-:S05]  /*28b50*/  F2FP.SATFINITE.E4M3.F32.PACK_AB_MERGE_C R23, RZ, R16, RZ ;  /* 0x00000010ff17723e */ /* 0x000fca00048070ff */
[----:B------:R0:W-:Y:S01]  /*28b60*/  @!P4 STG.E.U8 desc[UR38][R12.64+0x98], R23 ;  /* 0x000098170c00c986 */ /* 0x0001e2000c101126 */
[----:B---3--:R-:W-:-:S05]  /*28b70*/  FMUL R17, R170, UR33 ;  /* 0x00000021aa117c20 */ /* 0x008fca0008400000 */
[----:B------:R-:W-:-:S05]  /*28b80*/  F2FP.SATFINITE.E4M3.F32.PACK_AB_MERGE_C R17, RZ, R17, RZ ;  /* 0x00000011ff11723e */ /* 0x000fca00048070ff */
[----:B------:R0:W-:Y:S02]  /*28b90*/  @!P5 STG.E.U8 desc[UR38][R14.64+0x99], R17 ;  /* 0x000099110e00d986 */ /* 0x0001e4000c101126 */
.L_x_41:
[----:B------:R-:W-:Y:S05]  /*28ba0*/  BSYNC B0 ;  /* 0x0000000000007941 */ /* 0x000fea0003800000 */
.L_x_37:
[----:B0-2---:R-:W2:Y:S04]  /*28bb0*/  LDL.LU R13, [R1+0x410] ;  /* 0x00041000010d7983 */ /* 0x005ea80000300800 */
[----:B------:R-:W2:Y:S01]  /*28bc0*/  LDL.LU R12, [R1+0x414] ;  /* 0x00041400010c7983 */ /* 0x000ea20000300800 */
[----:B------:R-:W-:Y:S01]  /*28bd0*/  ULDC UR10, c[0x0][0xc] ;  /* 0x00000300000a7ab9 */ /* 0x000fe20000000800 */
[----:B------:R-:W-:Y:S01]  /*28be0*/  ULDC UR11, c[0x0][0x10] ;  /* 0x00000400000b7ab9 */ /* 0x000fe20000000800 */
[----:B-----5:R-:W2:Y:S01]  /*28bf0*/  LDC R11, c[0x0][0x14] ;  /* 0x00000500ff0b7b82 */ /* 0x020ea20000000800 */
[----:B------:R-:W-:Y:S01]  /*28c00*/  UIMAD.WIDE.U32 UR10, UR10, UR11, URZ ;  /* 0x0000000b0a0a72a5 */ /* 0x000fe2000f8e003f */
[----:B------:R-:W-:-:S05]  /*28c10*/  UMOV UR34, 0xffffffff ;  /* 0xffffffff00227882 */ /* 0x000fca0000000000 */
[----:B--2---:R-:W-:-:S04]  /*28c20*/  IMAD.WIDE.U32 R12, R11, UR10, R12 ;  /* 0x0000000a0b0c7c25 */ /* 0x004fc8000f8e000c */
[----:B------:R-:W-:Y:S01]  /*28c30*/  IMAD R11, R11, UR11, RZ ;  /* 0x0000000b0b0b7c24 */ /* 0x000fe2000f8e02ff */
[----:B------:R-:W-:Y:S01]  /*28c40*/  ULDC.64 UR10, c[0x0][0x650] ;  /* 0x00019400000a7ab9 */ /* 0x000fe20000000a00 */
[----:B------:R-:W-:Y:S01]  /*28c50*/  IMAD.MOV.U32 R29, RZ, RZ, R12 ;  /* 0x000000ffff1d7224 */ /* 0x000fe200078e000c */
[----:B------:R-:W-:Y:S01]  /*28c60*/  ISETP.GE.U32.AND P0, PT, R12, UR10, PT ;  /* 0x0000000a0c007c0c */ /* 0x000fe2000bf06070 */
[--C-:B------:R-:W-:Y:S01]  /*28c70*/  IMAD.IADD R31, R13, 0x1, R11.reuse ;  /* 0x000000010d1f7824 */ /* 0x100fe200078e020b */
[----:B------:R-:W-:Y:S01]  /*28c80*/  PRMT R11, RZ, 0x7610, R11 ;  /* 0x00007610ff0b7816 */ /* 0x000fe2000000000b */
[----:B------:R-:W-:-:S03]  /*28c90*/  IMAD.MOV.U32 R12, RZ, RZ, -0x1 ;  /* 0xffffffffff0c7424 */ /* 0x000fc600078e00ff */
[----:B------:R0:W-:Y:S01]  /*28ca0*/  STL [R1+0x410], R31 ;  /* 0x0004101f01007387 */ /* 0x0001e20000100800 */
[----:B------:R-:W-:-:S03]  /*28cb0*/  ISETP.GE.U32.AND.EX P0, PT, R31, UR11, PT, P0 ;  /* 0x0000000b1f007c0c */ /* 0x000fc6000bf06100 */
[----:B------:R0:W-:Y:S04]  /*28cc0*/  STL [R1+0x414], R29 ;  /* 0x0004141d01007387 */ /* 0x0001e80000100800 */
[----:B------:R0:W-:Y:S06]  /*28cd0*/  STL [R1+0x40c], R12 ;  /* 0x00040c0c01007387 */ /* 0x0001ec0000100800 */
[----:B------:R-:W-:Y:S05]  /*28ce0*/  @P0 BRA `(.L_x_42) ;  /* 0x0000000400780947 */ /* 0x000fea0003800000 */
[----:B------:R-:W2:Y:S01]  /*28cf0*/  S2R R24, SR_CTAID.X ;  /* 0x0000000000187919 */ /* 0x000ea20000002500 */
[----:B------:R-:W3:Y:S01]  /*28d00*/  LDC.64 R18, c[0x0][0x628] ;  /* 0x00018a00ff127b82 */ /* 0x000ee20000000a00 */
[----:B------:R-:W-:Y:S01]  /*28d10*/  ULDC UR5, c[0x0][0x150] ;  /* 0x0000540000057ab9 */ /* 0x000fe20000000800 */
[----:B------:R-:W-:Y:S01]  /*28d20*/  IMAD.MOV.U32 R16, RZ, RZ, R29 ;  /* 0x000000ffff107224 */ /* 0x000fe200078e001d */
[----:B------:R-:W4:Y:S01]  /*28d30*/  S2R R26, SR_CTAID.Y ;  /* 0x00000000001a7919 */ /* 0x000f220000002600 */
[----:B------:R-:W-:-:S04]  /*28d40*/  IMAD.MOV.U32 R17, RZ, RZ, R31 ;  /* 0x000000ffff117224 */ /* 0x000fc800078e001f */
[----:B------:R-:W0:Y:S08]  /*28d50*/  LDC R27, c[0x0][0x144] ;  /* 0x00005100ff1b7b82 */ /* 0x000e300000000800 */
[----:B------:R-:W0:Y:S08]  /*28d60*/  LDC R20, c[0x0][0x630] ;  /* 0x00018c00ff147b82 */ /* 0x000e300000000800 */
[----:B-1----:R-:W1:Y:S01]  /*28d70*/  LDC.64 R22, c[0x0][0x620] ;  /* 0x00018800ff167b82 */ /* 0x002e620000000a00 */
[----:B---3--:R-:W-:-:S04]  /*28d80*/  ISETP.NE.U32.AND P0, PT, R18, RZ, PT ;  /* 0x000000ff1200720c */ /* 0x008fc80003f05070 */
[----:B------:R-:W-:Y:S02]  /*28d90*/  ISETP.NE.AND.EX P0, PT, R19, RZ, PT, P0 ;  /* 0x000000ff1300720c */ /* 0x000fe40003f05300 */
[----:B--2---:R-:W-:-:S05]  /*28da0*/  I2FP.F32.U32 R11, R24 ;  /* 0x00000018000b7245 */ /* 0x004fca0000201000 */
[----:B------:R-:W-:-:S04]  /*28db0*/  FMUL R11, R11, UR5 ;  /* 0x000000050b0b7c20 */ /* 0x000fc80008400000 */
[----:B------:R2:W3:Y:S02]  /*28dc0*/  F2I.U32.TRUNC.NTZ R25, R11 ;  /* 0x0000000b00197305 */ /* 0x0004e4000020f000 */
[----:B0---4-:R-:W-:Y:S05]  /*28dd0*/  @!P0 BRA `(.L_x_43) ;  /* 0x0000000000288947 */ /* 0x011fea0003800000 */
[----:B--2---:R-:W0:Y:S02]  /*28de0*/  LDC R11, c[0x0][0x634] ;  /* 0x00018d00ff0b7b82 */ /* 0x004e240000000800 */
[----:B0-----:R-:W-:-:S05]  /*28df0*/  IADD3 R11, P0, R29, R11, RZ ;  /* 0x0000000b1d0b7210 */ /* 0x001fca0007f1e0ff */
        /* <DEDUP_REMOVED lines=8> */
.L_x_43:
[-CC-:B------:R-:W-:Y:S01]  /*28e80*/  SHF.R.U64 R35, R16, R20.reuse, R17.reuse ;  /* 0x0000001410237219 */ /* 0x180fe20000001211 */
[----:B------:R-:W0:Y:S01]  /*28e90*/  LDC.64 R32, c[0x0][0x640] ;  /* 0x00019000ff207b82 */ /* 0x000e220000000a00 */
[----:B--2---:R-:W-:Y:S01]  /*28ea0*/  SHF.R.U32.HI R11, RZ, R20, R17 ;  /* 0x00000014ff0b7219 */ /* 0x004fe20000011611 */
[----:B------:R-:W-:Y:S01]  /*28eb0*/  IMAD.MOV.U32 R12, RZ, RZ, R29 ;  /* 0x000000ffff0c7224 */ /* 0x000fe200078e001d */
[----:B------:R-:W-:Y:S01]  /*28ec0*/  IADD3 R15, P0, RZ, -R35, RZ ;  /* 0x80000023ff0f7210 */ /* 0x000fe20007f1e0ff */
[----:B------:R-:W-:Y:S01]  /*28ed0*/  IMAD.MOV.U32 R13, RZ, RZ, R31 ;  /* 0x000000ffff0d7224 */ /* 0x000fe200078e001f */
[----:B------:R-:W-:Y:S01]  /*28ee0*/  ULDC UR5, c[0x0][0x154] ;  /* 0x0000550000057ab9 */ /* 0x000fe20000000800 */
[----:B---3--:R-:W-:Y:S02]  /*28ef0*/  IMAD.MOV R25, RZ, RZ, -R25 ;  /* 0x000000ffff197224 */ /* 0x008fe400078e0a19 */
[----:B------:R-:W2:Y:S01]  /*28f00*/  LDC R16, c[0x0][0x618] ;  /* 0x00018600ff107b82 */ /* 0x000ea20000000800 */
[----:B------:R-:W-:-:S02]  /*28f10*/  IMAD.X R11, RZ, RZ, ~R11, P0 ;  /* 0x000000ffff0b7224 */ /* 0x000fc400000e0e0b */
[----:B-1----:R-:W-:-:S04]  /*28f20*/  IMAD.WIDE.U32 R12, R15, R22, R12 ;  /* 0x000000160f0c7225 */ /* 0x002fc800078e000c */
[----:B------:R-:W-:Y:S01]  /*28f30*/  IMAD R14, R11, R22, RZ ;  /* 0x000000160b0e7224 */ /* 0x000fe200078e02ff */
[----:B------:R-:W1:Y:S01]  /*28f40*/  LDC R28, c[0x0][0x608] ;  /* 0x00018200ff1c7b82 */ /* 0x000e620000000800 */
[----:B------:R-:W-:Y:S02]  /*28f50*/  IMAD R25, R27, R25, R24 ;  /* 0x000000191b197224 */ /* 0x000fe400078e0218 */
[----:B------:R-:W-:Y:S02]  /*28f60*/  IMAD R11, R15, R23, R14 ;  /* 0x000000170f0b7224 */ /* 0x000fe400078e020e */
[----:B------:R-:W-:Y:S02]  /*28f70*/  IMAD.MOV.U32 R15, RZ, RZ, 0x1 ;  /* 0x00000001ff0f7424 */ /* 0x000fe400078e00ff */
[----:B------:R-:W-:Y:S01]  /*28f80*/  IMAD.IADD R11, R13, 0x1, R11 ;  /* 0x000000010d0b7824 */ /* 0x000fe200078e020b */
[----:B------:R-:W3:Y:S01]  /*28f90*/  LDC R30, c[0x0][0x658] ;  /* 0x00019600ff1e7b82 */ /* 0x000ee20000000800 */
[----:B------:R-:W-:-:S02]  /*28fa0*/  I2FP.F32.U32 R13, R26 ;  /* 0x0000001a000d7245 */ /* 0x000fc40000201000 */
[----:B0-----:R-:W-:-:S03]  /*28fb0*/  ISETP.NE.U32.AND P0, PT, R32, RZ, PT ;  /* 0x000000ff2000720c */ /* 0x001fc60003f05070 */
[----:B------:R-:W-:Y:S01]  /*28fc0*/  FMUL R14, R13, UR5 ;  /* 0x000000050d0e7c20 */ /* 0x000fe20008400000 */
[----:B------:R-:W-:Y:S01]  /*28fd0*/  ISETP.NE.AND.EX P0, PT, R33, RZ, PT, P0 ;  /* 0x000000ff2100720c */ /* 0x000fe20003f05300 */
[----:B------:R-:W0:Y:S01]  /*28fe0*/  LDC R23, c[0x0][0x148] ;  /* 0x00005200ff177b82 */ /* 0x000e220000000800 */
[-CC-:B--2---:R-:W-:Y:S01]  /*28ff0*/  SHF.R.U64 R20, R12, R16.reuse, R11.reuse ;  /* 0x000000100c147219 */ /* 0x184fe2000000120b */
[----:B------:R2:W4:Y:S01]  /*29000*/  F2I.U32.TRUNC.NTZ R22, R14 ;  /* 0x0000000e00167305 */ /* 0x000522000020f000 */
[----:B------:R-:W-:Y:S01]  /*29010*/  SHF.R.U32.HI R11, RZ, R16, R11 ;  /* 0x00000010ff0b7219 */ /* 0x000fe2000001160b */
[----:B------:R-:W-:-:S04]  /*29020*/  IMAD.MOV.U32 R13, RZ, RZ, -0x1 ;  /* 0xffffffffff0d7424 */ /* 0x000fc800078e00ff */
[----:B------:R-:W0:Y:S01]  /*29030*/  LDC R24, c[0x0][0x600] ;  /* 0x00018000ff187b82 */ /* 0x000e220000000800 */
[-CC-:B-1----:R-:W-:Y:S02]  /*29040*/  SHF.R.U64 R18, R20, R28.reuse, R11.reuse ;  /* 0x0000001c14127219 */ /* 0x182fe4000000120b */
[----:B------:R-:W-:-:S05]  /*29050*/  SHF.R.U32.HI R11, RZ, R28, R11 ;  /* 0x0000001cff0b7219 */ /* 0x000fca000001160b */
[----:B------:R-:W1:Y:S01]  /*29060*/  LDC R29, c[0x0][0x648] ;  /* 0x00019200ff1d7b82 */ /* 0x000e620000000800 */
[-C--:B---3--:R-:W-:Y:S02]  /*29070*/  SHF.L.U32 R12, R13, R30.reuse, RZ ;  /* 0x0000001e0d0c7219 */ /* 0x088fe400000006ff */
[-CC-:B------:R-:W-:Y:S02]  /*29080*/  SHF.R.U64 R21, R18, R30.reuse, R11.reuse ;  /* 0x0000001e12157219 */ /* 0x180fe4000000120b */
[----:B------:R-:W-:Y:S02]  /*29090*/  SHF.R.U32.HI R13, RZ, R30, R11 ;  /* 0x0000001eff0d7219 */ /* 0x000fe4000001160b */
[----:B------:R-:W-:Y:S01]  /*290a0*/  LOP3.LUT R27, RZ, R12, RZ, 0x33, !PT ;  /* 0x0000000cff1b7212 */ /* 0x000fe200078e33ff */
[----:B------:R-:W3:Y:S01]  /*290b0*/  LDC R31, c[0x0][0x638] ;  /* 0x00018e00ff1f7b82 */ /* 0x000ee20000000800 */
[----:B------:R-:W-:Y:S01]  /*290c0*/  SHF.L.U32 R30, R15, R30, RZ ;  /* 0x0000001e0f1e7219 */ /* 0x000fe200000006ff */
[----:B------:R-:W-:-:S06]  /*290d0*/  IMAD.MOV.U32 R12, RZ, RZ, R21 ;  /* 0x000000ffff0c7224 */ /* 0x000fcc00078e0015 */
[----:B------:R-:W0:Y:S01]  /*290e0*/  LDC R34, c[0x0][0x610] ;  /* 0x00018400ff227b82 */ /* 0x000e220000000800 */
[----:B--2-4-:R-:W-:Y:S05]  /*290f0*/  @!P0 BRA `(.L_x_44) ;  /* 0x0000000000288947 */ /* 0x014fea0003800000 */
[----:B------:R-:W2:Y:S02]  /*29100*/  LDC R12, c[0x0][0x64c] ;  /* 0x00019300ff0c7b82 */ /* 0x000ea40000000800 */
[----:B--2---:R-:W-:-:S05]  /*29110*/  IADD3 R11, P0, R21, R12, RZ ;  /* 0x0000000c150b7210 */ /* 0x004fca0007f1e0ff */
        /* <DEDUP_REMOVED lines=8> */
.L_x_44:
[----:B------:R-:W2:Y:S01]  /*291a0*/  LDC R14, c[0x0][0x65c] ;  /* 0x00019700ff0e7b82 */ /* 0x000ea20000000800 */
[----:B-1----:R-:W-:Y:S01]  /*291b0*/  SHF.R.U64 R11, R12, R29, R13 ;  /* 0x0000001d0c0b7219 */ /* 0x002fe2000000120d */
[----:B0-----:R-:W-:Y:S01]  /*291c0*/  VIADD R13, R24, 0xffffffff ;  /* 0xffffffff180d7836 */ /* 0x001fe20000000000 */
[----:B------:R-:W-:Y:S01]  /*291d0*/  LOP3.LUT R180, R18, R27, RZ, 0xc0, !PT ;  /* 0x0000001b12b47212 */ /* 0x000fe200078ec0ff */
[----:B------:R-:W-:Y:S01]  /*291e0*/  IMAD.MOV R22, RZ, RZ, -R22 ;  /* 0x000000ffff167224 */ /* 0x000fe200078e0a16 */
[----:B------:R-:W-:Y:S01]  /*291f0*/  R2UR UR34, R35 ;  /* 0x00000000232272ca */ /* 0x000fe200000e0000 */
[----:B------:R-:W-:Y:S01]  /*29200*/  IMAD.MOV R12, RZ, RZ, -R11 ;  /* 0x000000ffff0c7224 */ /* 0x000fe200078e0a0b */
[----:B------:R-:W-:Y:S01]  /*29210*/  LOP3.LUT R20, R20, R13, RZ, 0xc0, !PT ;  /* 0x0000000d14147212 */ /* 0x000fe200078ec0ff */
[----:B------:R-:W-:Y:S02]  /*29220*/  IMAD R180, R30, R11, R180 ;  /* 0x0000000b1eb47224 */ /* 0x000fe400078e02b4 */
[----:B---3--:R-:W-:-:S02]  /*29230*/  IMAD R11, R12, R31, R21 ;  /* 0x0000001f0c0b7224 */ /* 0x008fc400078e0215 */
[----:B------:R-:W-:Y:S02]  /*29240*/  IMAD.MOV.U32 R12, RZ, RZ, 0x1 ;  /* 0x00000001ff0c7424 */ /* 0x000fe400078e00ff */
[----:B------:R-:W-:Y:S01]  /*29250*/  IMAD R11, R11, R24, R20 ;  /* 0x000000180b0b7224 */ /* 0x000fe200078e0214 */
[----:B--2---:R-:W-:-:S13]  /*29260*/  ISETP.NE.AND P0, PT, R14, 0x1, PT ;  /* 0x000000010e00780c */ /* 0x004fda0003f05270 */
[----:B------:R-:W-:-:S04]  /*29270*/  @P0 IMAD R25, R23, R22, R26 ;  /* 0x0000001617190224 */ /* 0x000fc800078e021a */
[----:B------:R-:W-:-:S05]  /*29280*/  IMAD R180, R180, R34, R25 ;  /* 0x00000022b4b47224 */ /* 0x000fca00078e0219 */
[----:B------:R-:W-:Y:S02]  /*29290*/  SEL R13, R11, R180, !P0 ;  /* 0x000000b40b0d7207 */ /* 0x000fe40004000000 */
[----:B------:R-:W-:Y:S02]  /*292a0*/  SEL R180, R180, R11, !P0 ;  /* 0x0000000bb4b47207 */ /* 0x000fe40004000000 */
[----:B------:R-:W-:Y:S01]  /*292b0*/  PRMT R11, R12, 0x7610, R11 ;  /* 0x000076100c0b7816 */ /* 0x000fe2000000000b */
[----:B------:R2:W-:Y:S06]  /*292c0*/  STL [R1+0x40c], R13 ;  /* 0x00040c0d01007387 */ /* 0x0005ec0000100800 */
.L_x_42:
[----:B------:R3:W-:Y:S01]  /*292d0*/  STL [R1+0x408], R180 ;  /* 0x000408b401007387 */ /* 0x0007e20000100800 */
[----:B------:R-:W-:Y:S01]  /*292e0*/  LOP3.LUT P0, RZ, R11, 0xff, RZ, 0xc0, !PT ;  /* 0x000000ff0bff7812 */ /* 0x000fe2000780c0ff */
[----:B------:R-:W-:-:S04]  /*292f0*/  UIMAD.WIDE.U32 UR10, UR6, -0x55555555, URZ ;  /* 0xaaaaaaab060a78a5 */ /* 0x000fc8000f8e003f */
[----:B------:R-:W-:-:S04]  /*29300*/  USHF.R.U32.HI UR10, URZ, 0x2, UR11 ;  /* 0x000000023f0a7899 */ /* 0x000fc8000801160b */
[----:B------:R-:W-:-:S04]  /*29310*/  UIMAD UR5, UR10, -0x6, UR6 ;  /* 0xfffffffa0a0578a4 */ /* 0x000fc8000f8e0206 */
[----:B---3--:R-:W-:Y:S08]  /*29320*/  @P0 BRA `(.L_x_45) ;  /* 0xfffffd8000240947 */ /* 0x008ff0000383ffff */
[----:B------:R-:W-:Y:S05]  /*29330*/  EXIT ;  /* 0x000000000000794d */ /* 0x000fea0003800000 */
.L_x_7:
[----:B------:R-:W2:Y:S01]  /*29340*/  LDL R17, [R1+0x414] ;  /* 0x0004140001117983 */ /* 0x000ea20000100800 */
[----:B------:R-:W-:-:S03]  /*29350*/  ULDC.64 UR4, c[0x0][0x650] ;  /* 0x0001940000047ab9 */ /* 0x000fc60000000a00 */
[----:B------:R-:W3:Y:S01]  /*29360*/  LDL R20, [R1+0x410] ;  /* 0x0004100001147983 */ /* 0x000ee20000100800 */
[----:B------:R-:W-:Y:S01]  /*29370*/  PRMT R6, RZ, 0x7610, R6 ;  /* 0x00007610ff067816 */ /* 0x000fe20000000006 */
[----:B------:R-:W-:Y:S02]  /*29380*/  IMAD.MOV.U32 R4, RZ, RZ, -0x1 ;  /* 0xffffffffff047424 */ /* 0x000fe400078e00ff */
[----:B------:R-:W-:Y:S02]  /*29390*/  IMAD.MOV.U32 R5, RZ, RZ, -0x1 ;  /* 0xffffffffff057424 */ /* 0x000fe400078e00ff */
[----:B------:R-:W-:Y:S01]  /*293a0*/  IMAD.MOV.U32 R11, RZ, RZ, -0x1 ;  /* 0xffffffffff0b7424 */ /* 0x000fe200078e00ff */
[----:B--2---:R-:W-:-:S04]  /*293b0*/  ISETP.GE.U32.AND P0, PT, R17, UR4, PT ;  /* 0x0000000411007c0c */ /* 0x004fc8000bf06070 */
[----:B---3--:R-:W-:-:S13]  /*293c0*/  ISETP.GE.U32.AND.EX P0, PT, R20, UR5, PT, P0 ;  /* 0x0000000514007c0c */ /* 0x008fda000bf06100 */
[----:B------:R-:W-:Y:S05]  /*293d0*/  @P0 BRA `(.L_x_46) ;  /* 0x0000000400340947 */ /* 0x000fea0003800000 */
        /* <DEDUP_REMOVED lines=18> */
.L_x_47:
[----:B0-----:R-:W0:Y:S01]  /*29500*/  LDC.64 R22, c[0x0][0x640] ;  /* 0x00019000ff167b82 */ /* 0x001e220000000a00 */
[-CC-:B------:R-:W-:Y:S02]  /*29510*/  SHF.R.U64 R14, R8, R16.reuse, R9.reuse ;  /* 0x00000010080e7219 */ /* 0x180fe40000001209 */
[----:B------:R-:W-:Y:S02]  /*29520*/  SHF.R.U32.HI R4, RZ, R16, R9 ;  /* 0x00000010ff047219 */ /* 0x000fe40000011609 */
[----:B------:R-:W-:-:S03]  /*29530*/  IADD3 R7, P0, RZ, -R14, RZ ;  /* 0x8000000eff077210 */ /* 0x000fc60007f1e0ff */
[----:B------:R-:W1:Y:S02]  /*29540*/  LDC R8, c[0x0][0x618] ;  /* 0x00018600ff087b82 */ /* 0x000e640000000800 */
[----:B------:R-:W-:Y:S02]  /*29550*/  IMAD.X R5, RZ, RZ, ~R4, P0 ;  /* 0x000000ffff057224 */ /* 0x000fe400000e0e04 */
[----:B------:R-:W-:Y:S02]  /*29560*/  IMAD.MOV.U32 R4, RZ, RZ, R17 ;  /* 0x000000ffff047224 */ /* 0x000fe400078e0011 */
[----:B------:R-:W-:Y:S02]  /*29570*/  IMAD R6, R5, R18, RZ ;  /* 0x0000001205067224 */ /* 0x000fe400078e02ff */
[----:B------:R-:W2:Y:S01]  /*29580*/  LDC R16, c[0x0][0x608] ;  /* 0x00018200ff107b82 */ /* 0x000ea20000000800 */
[----:B------:R-:W-:Y:S02]  /*29590*/  IMAD.MOV.U32 R5, RZ, RZ, R20 ;  /* 0x000000ffff057224 */ /* 0x000fe400078e0014 */
[----:B------:R-:W-:-:S02]  /*295a0*/  IMAD.MOV.U32 R20, RZ, RZ, 0x1 ;  /* 0x00000001ff147424 */ /* 0x000fc400078e00ff */
[----:B------:R-:W-:-:S03]  /*295b0*/  IMAD.WIDE.U32 R4, R7, R18, R4 ;  /* 0x0000001207047225 */ /* 0x000fc600078e0004 */
[----:B------:R-:W3:Y:S01]  /*295c0*/  LDC R21, c[0x0][0x658] ;  /* 0x00019600ff157b82 */ /* 0x000ee20000000800 */
[----:B------:R-:W-:Y:S01]  /*295d0*/  IMAD R7, R7, R19, R6 ;  /* 0x0000001307077224 */ /* 0x000fe200078e0206 */
[----:B0-----:R-:W-:Y:S01]  /*295e0*/  ISETP.NE.U32.AND P0, PT, R22, RZ, PT ;  /* 0x000000ff1600720c */ /* 0x001fe20003f05070 */
[----:B------:R-:W-:Y:S02]  /*295f0*/  IMAD.MOV.U32 R6, RZ, RZ, -0x1 ;  /* 0xffffffffff067424 */ /* 0x000fe400078e00ff */
[----:B------:R-:W-:Y:S01]  /*29600*/  IMAD.IADD R5, R5, 0x1, R7 ;  /* 0x0000000105057824 */ /* 0x000fe200078e0207 */
[----:B------:R-:W-:Y:S02]  /*29610*/  ISETP.NE.AND.EX P0, PT, R23, RZ, PT, P0 ;  /* 0x000000ff1700720c */ /* 0x000fe40003f05300 */
[----:B------:R-:W0:Y:S02]  /*29620*/  LDC R17, c[0x0][0x600] ;  /* 0x00018000ff117b82 */ /* 0x000e240000000800 */
[----:B-1----:R-:W-:-:S02]  /*29630*/  SHF.R.U64 R10, R4, R8, R5 ;  /* 0x00000008040a7219 */ /* 0x002fc40000001205 */
[----:B------:R-:W-:-:S04]  /*29640*/  SHF.R.U32.HI R5, RZ, R8, R5 ;  /* 0x00000008ff057219 */ /* 0x000fc80000011605 */
[----:B------:R-:W1:Y:S01]  /*29650*/  LDC R18, c[0x0][0x648] ;  /* 0x00019200ff127b82 */ /* 0x000e620000000800 */
[-CC-:B--2---:R-:W-:Y:S02]  /*29660*/  SHF.R.U64 R15, R10, R16.reuse, R5.reuse ;  /* 0x000000100a0f7219 */ /* 0x184fe40000001205 */
[----:B------:R-:W-:-:S05]  /*29670*/  SHF.R.U32.HI R4, RZ, R16, R5 ;  /* 0x00000010ff047219 */ /* 0x000fca0000011605 */
[----:B------:R-:W2:Y:S01]  /*29680*/  LDC R19, c[0x0][0x638] ;  /* 0x00018e00ff137b82 */ /* 0x000ea20000000800 */
[-CC-:B---3--:R-:W-:Y:S02]  /*29690*/  SHF.R.U64 R16, R15, R21.reuse, R4.reuse ;  /* 0x000000150f107219 */ /* 0x188fe40000001204 */
[-C--:B------:R-:W-:Y:S02]  /*296a0*/  SHF.L.U32 R6, R6, R21.reuse, RZ ;  /* 0x0000001506067219 */ /* 0x080fe400000006ff */
[----:B------:R-:W-:Y:S01]  /*296b0*/  SHF.R.U32.HI R5, RZ, R21, R4 ;  /* 0x00000015ff057219 */ /* 0x000fe20000011604 */
[----:B------:R-:W-:Y:S01]  /*296c0*/  IMAD.MOV.U32 R4, RZ, RZ, R16 ;  /* 0x000000ffff047224 */ /* 0x000fe200078e0010 */
[----:B------:R-:W-:Y:S01]  /*296d0*/  LOP3.LUT R24, RZ, R6, RZ, 0x33, !PT ;  /* 0x00000006ff187212 */ /* 0x000fe200078e33ff */
[----:B------:R-:W3:Y:S01]  /*296e0*/  LDC R25, c[0x0][0x610] ;  /* 0x00018400ff197b82 */ /* 0x000ee20000000800 */
[----:B------:R-:W-:Y:S05]  /*296f0*/  @!P0 BRA `(.L_x_48) ;  /* 0x0000000000288947 */ /* 0x000fea0003800000 */
        /* <DEDUP_REMOVED lines=10> */
.L_x_48:
[----:B------:R-:W4:Y:S01]  /*297a0*/  LDC R6, c[0x0][0x65c] ;  /* 0x00019700ff067b82 */ /* 0x000f220000000800 */
[----:B-1----:R-:W-:Y:S01]  /*297b0*/  SHF.R.U64 R4, R4, R18, R5 ;  /* 0x0000001204047219 */ /* 0x002fe20000001205 */
[----:B0-----:R-:W-:Y:S01]  /*297c0*/  VIADD R7, R17, 0xffffffff ;  /* 0xffffffff11077836 */ /* 0x001fe20000000000 */
[----:B------:R-:W-:Y:S01]  /*297d0*/  SHF.L.U32 R20, R20, R21, RZ ;  /* 0x0000001514147219 */ /* 0x000fe200000006ff */
[----:B------:R-:W-:Y:S01]  /*297e0*/  IMAD.MOV.U32 R11, RZ, RZ, R14 ;  /* 0x000000ffff0b7224 */ /* 0x000fe200078e000e */
[----:B------:R-:W-:Y:S01]  /*297f0*/  LOP3.LUT R3, R15, R24, RZ, 0xc0, !PT ;  /* 0x000000180f037212 */ /* 0x000fe200078ec0ff */
[----:B------:R-:W-:Y:S01]  /*29800*/  IMAD.MOV R5, RZ, RZ, -R4 ;  /* 0x000000ffff057224 */ /* 0x000fe200078e0a04 */
[----:B------:R-:W-:-:S03]  /*29810*/  LOP3.LUT R7, R10, R7, RZ, 0xc0, !PT ;  /* 0x000000070a077212 */ /* 0x000fc600078ec0ff */
[----:B------:R-:W-:Y:S01]  /*29820*/  IMAD R3, R20, R4, R3 ;  /* 0x0000000414037224 */ /* 0x000fe200078e0203 */
[----:B----4-:R-:W-:Y:S01]  /*29830*/  ISETP.NE.AND P0, PT, R6, 0x1, PT ;  /* 0x000000010600780c */ /* 0x010fe20003f05270 */
[----:B------:R-:W-:-:S12]  /*29840*/  IMAD.MOV.U32 R6, RZ, RZ, 0x1 ;  /* 0x00000001ff067424 */ /* 0x000fd800078e00ff */
[----:B------:R-:W-:Y:S02]  /*29850*/  @P0 IMAD R0, R13, R12, R2 ;  /* 0x0000000c0d000224 */ /* 0x000fe400078e0202 */
[----:B--2---:R-:W-:Y:S02]  /*29860*/  IMAD R2, R5, R19, R16 ;  /* 0x0000001305027224 */ /* 0x004fe400078e0210 */
[----:B---3--:R-:W-:Y:S02]  /*29870*/  IMAD R0, R3, R25, R0 ;  /* 0x0000001903007224 */ /* 0x008fe400078e0200 */
[----:B------:R-:W-:-:S05]  /*29880*/  IMAD R3, R2, R17, R7 ;  /* 0x0000001102037224 */ /* 0x000fca00078e0207 */
[----:B------:R-:W-:Y:S02]  /*29890*/  SEL R5, R3, R0, !P0 ;  /* 0x0000000003057207 */ /* 0x000fe40004000000 */
[----:B------:R-:W-:-:S07]  /*298a0*/  SEL R4, R0, R3, !P0 ;  /* 0x0000000300047207 */ /* 0x000fce0004000000 */
.L_x_46:
[----:B------:R-:W-:-:S08]  /*298b0*/  NOP ;  /* 0x0000000000007918 */ /* 0x000fd00000000000 */
[----:B0-----:R-:W0:-:S00]  /*298c0*/  USETMAXREG.DEALLOC.CTAPOOL 0x18 ;  /* 0x00000018000079c8 */ /* 0x001e0000080e0500 */
[----:B------:R-:W-:-:S13]  /*298d0*/  ISETP.NE.AND P0, PT, RZ, UR6, PT ;  /* 0x00000006ff007c0c */ /* 0x000fda000bf05270 */
[----:B------:R-:W-:Y:S05]  /*298e0*/  @P0 EXIT ;  /* 0x000000000000094d */ /* 0x000fea0003800000 */
[----:B0-----:R-:W-:Y:S01]  /*298f0*/  LOP3.LUT P0, RZ, R6, 0xff, RZ, 0xc0, !PT ;  /* 0x000000ff06ff7812 */ /* 0x001fe2000780c0ff */
[----:B------:R-:W-:Y:S02]  /*29900*/  IMAD.MOV.U32 R6, RZ, RZ, 0x1 ;  /* 0x00000001ff067424 */ /* 0x000fe400078e00ff */
[----:B------:R-:W-:-:S10]  /*29910*/  IMAD.MOV.U32 R7, RZ, RZ, RZ ;  /* 0x000000ffff077224 */ /* 0x000fd400078e00ff */
[----:B------:R-:W-:Y:S05]  /*29920*/  @!P0 BRA `(.L_x_49) ;  /* 0x0000000c00548947 */ /* 0x000fea0003800000 */
[----:B------:R-:W0:Y:S01]  /*29930*/  LDC R0, c[0x0][0x28c] ;  /* 0x0000a300ff007b82 */ /* 0x000e220000000800 */
[----:B------:R-:W1:Y:S01]  /*29940*/  S2R R10, SR_CgaCtaId ;  /* 0x00000000000a7919 */ /* 0x000e620000008800 */
[----:B------:R-:W-:Y:S01]  /*29950*/  ULDC UR8, c[0x0][0xc] ;  /* 0x0000030000087ab9 */ /* 0x000fe20000000800 */
[----:B------:R-:W-:Y:S01]  /*29960*/  ULDC UR9, c[0x0][0x10] ;  /* 0x0000040000097ab9 */ /* 0x000fe20000000800 */
[----:B------:R-:W-:Y:S01]  /*29970*/  ULDC UR5, c[0x0][0x658] ;  /* 0x0001960000057ab9 */ /* 0x000fe20000000800 */
[----:B------:R-:W-:Y:S01]  /*29980*/  UMOV UR6, 0xffffffff ;  /* 0xffffffff00067882 */ /* 0x000fe20000000000 */
[----:B------:R-:W-:Y:S01]  /*29990*/  UMOV UR10, 0x1 ;  /* 0x00000001000a7882 */ /* 0x000fe20000000000 */
[----:B------:R-:W-:Y:S01]  /*299a0*/  UIMAD.WIDE.U32 UR8, UR8, UR9, URZ ;  /* 0x00000009080872a5 */ /* 0x000fe2000f8e003f */
[----:B------:R-:W-:Y:S01]  /*299b0*/  BSSY B0, `(.L_x_49) ;  /* 0x00000cc000007945 */ /* 0x000fe20003800000 */
[----:B------:R-:W-:Y:S01]  /*299c0*/  USHF.L.U32 UR6, UR6, UR5, URZ ;  /* 0x0000000506067299 */ /* 0x000fe2000800063f */
[----:B------:R-:W-:Y:S01]  /*299d0*/  IMAD.MOV.U32 R9, RZ, RZ, 0x1 ;  /* 0x00000001ff097424 */ /* 0x000fe200078e00ff */
[----:B------:R-:W-:Y:S01]  /*299e0*/  USHF.L.U32 UR19, UR10, UR5, URZ ;  /* 0x000000050a137299 */ /* 0x000fe2000800063f */
[----:B------:R-:W-:Y:S01]  /*299f0*/  IMAD.MOV.U32 R6, RZ, RZ, 0x1 ;  /* 0x00000001ff067424 */ /* 0x000fe200078e00ff */
[----:B------:R-:W-:Y:S01]  /*29a00*/  ULDC UR4, c[0x0][0x600] ;  /* 0x0001800000047ab9 */ /* 0x000fe20000000800 */
[----:B------:R-:W-:Y:S01]  /*29a10*/  ULDC UR5, c[0x0][0x14] ;  /* 0x0000050000057ab9 */ /* 0x000fe20000000800 */
[----:B------:R-:W-:Y:S01]  /*29a20*/  IMAD.MOV.U32 R7, RZ, RZ, RZ ;  /* 0x000000ffff077224 */ /* 0x000fe200078e00ff */
[----:B------:R-:W-:-:S02]  /*29a30*/  UIMAD.WIDE.U32 UR22, UR8, UR5, URZ ;  /* 0x00000005081672a5 */ /* 0x000fc4000f8e003f */
[----:B------:R-:W-:Y:S02]  /*29a40*/  UIMAD UR13, UR9, UR5, URZ ;  /* 0x00000005090d72a4 */ /* 0x000fe4000f8e023f */
[----:B------:R-:W-:Y:S02]  /*29a50*/  ULOP3.LUT UR21, UR7, 0x2, URZ, 0xfc, !UPT ;  /* 0x0000000207157892 */ /* 0x000fe4000f8efc3f */
[----:B------:R-:W-:Y:S01]  /*29a60*/  UIADD3 UR4, UR4, -0x1, URZ ;  /* 0xffffffff04047890 */ /* 0x000fe2000fffe03f */
[----:B0-----:R-:W-:Y:S01]  /*29a70*/  VIADD R0, R0, 0x3f ;  /* 0x0000003f00007836 */ /* 0x001fe20000000000 */
[----:B------:R-:W-:Y:S02]  /*29a80*/  ULOP3.LUT UR18, URZ, UR6, URZ, 0x33, !UPT ;  /* 0x000000063f127292 */ /* 0x000fe4000f8e333f */
[----:B------:R-:W-:Y:S02]  /*29a90*/  UIADD3 UR13, UR23, UR13, URZ ;  /* 0x0000000d170d7290 */ /* 0x000fe4000fffe03f */
[----:B------:R-:W-:Y:S01]  /*29aa0*/  SHF.R.S32.HI R3, RZ, 0x1f, R0 ;  /* 0x0000001fff037819 */ /* 0x000fe20000011400 */
[----:B------:R-:W-:-:S03]  /*29ab0*/  ULDC.64 UR24, c[0x0][0x198] ;  /* 0x0000660000187ab9 */ /* 0x000fc60000000a00 */
[----:B------:R-:W-:Y:S02]  /*29ac0*/  LEA.HI R0, R3, R0, RZ, 0x6 ;  /* 0x0000000003007211 */ /* 0x000fe400078f30ff */
[----:B-1----:R-:W-:Y:S02]  /*29ad0*/  LOP3.LUT R10, R10, 0x1, RZ, 0xc0, !PT ;  /* 0x000000010a0a7812 */ /* 0x002fe400078ec0ff */
[----:B------:R-:W-:-:S05]  /*29ae0*/  SHF.R.S32.HI R0, RZ, 0x6, R0 ;  /* 0x00000006ff007819 */ /* 0x000fca0000011400 */
[----:B------:R-:W-:-:S07]  /*29af0*/  VIADD R16, R0, 0x1 ;  /* 0x0000000100107836 */ /* 0x000fce0000000000 */
.L_x_60:
[----:B------:R-:W-:-:S03]  /*29b00*/  UMOV UR5, 0xffffffff ;  /* 0xffffffff00057882 */ /* 0x000fc60000000000 */
[----:B------:R-:W-:Y:S05]  /*29b10*/  BRA.DIV UR5, `(.L_x_50) ;  /* 0x00000012051c7947 */ /* 0x000fea000b800000 */
[----:B------:R-:W-:-:S13]  /*29b20*/  ELECT P0, URZ, PT ;  /* 0x00000000003f782f */ /* 0x000fda0003800000 */
.L_x_73:
[----:B------:R-:W0:Y:S01]  /*29b30*/  LDC R2, c[0x0][0x28c] ;  /* 0x0000a300ff027b82 */ /* 0x000e220000000800 */
[----:B------:R-:W-:Y:S01]  /*29b40*/  BSSY B1, `(.L_x_51) ;  /* 0x000003a000017945 */ /* 0x000fe20003800000 */
[----:B0-----:R-:W-:-:S13]  /*29b50*/  ISETP.LT.OR P0, PT, R2, 0x1, !P0 ;  /* 0x000000010200780c */ /* 0x001fda0004701670 */
[----:B------:R-:W-:Y:S05]  /*29b60*/  @P0 BRA `(.L_x_52) ;  /* 0x0000000000dc0947 */ /* 0x000fea0003800000 */
[----:B------:R-:W-:Y:S02]  /*29b70*/  IMAD R5, R5, 0x2, R10 ;  /* 0x0000000205057824 */ /* 0x000fe400078e020a */
[----:B------:R-:W-:Y:S02]  /*29b80*/  IMAD R2, R4, 0x180, RZ ;  /* 0x0000018004027824 */ /* 0x000fe400078e02ff */
[----:B------:R-:W-:Y:S02]  /*29b90*/  IMAD R5, R5, 0x50, RZ ;  /* 0x0000005005057824 */ /* 0x000fe400078e02ff */
[----:B------:R-:W-:Y:S02]  /*29ba0*/  IMAD.MOV.U32 R12, RZ, RZ, RZ ;  /* 0x000000ffff0c7224 */ /* 0x000fe400078e00ff */
[----:B------:R-:W-:Y:S02]  /*29bb0*/  IMAD.MOV.U32 R4, RZ, RZ, R16 ;  /* 0x000000ffff047224 */ /* 0x000fe400078e0010 */
[----:B------:R-:W-:-:S02]  /*29bc0*/  IMAD.MOV.U32 R3, RZ, RZ, R6 ;  /* 0x000000ffff037224 */ /* 0x000fc400078e0006 */
[----:B------:R-:W-:-:S07]  /*29bd0*/  IMAD.MOV.U32 R13, RZ, RZ, R7 ;  /* 0x000000ffff0d7224 */ /* 0x000fce00078e0007 */
.L_x_55:
[----:B------:R-:W0:Y:S01]  /*29be0*/  S2R R15, SR_CgaCtaId ;  /* 0x00000000000f7919 */ /* 0x000e220000008800 */
[----:B------:R-:W-:Y:S02]  /*29bf0*/  MOV R8, 0x400 ;  /* 0x0000040000087802 */ /* 0x000fe40000000f00 */
[----:B------:R-:W-:Y:S02]  /*29c00*/  SHF.L.U32 R14, R3, 0x1f, RZ ;  /* 0x0000001f030e7819 */ /* 0x000fe400000006ff */
[----:B0-----:R-:W-:-:S05]  /*29c10*/  LEA R8, R15, R8, 0x18 ;  /* 0x000000080f087211 */ /* 0x001fca00078ec0ff */
[----:B------:R-:W-:-:S04]  /*29c20*/  IMAD R15, R13, 0x8, R8 ;  /* 0x000000080d0f7824 */ /* 0x000fc800078e0208 */
[----:B------:R-:W0:Y:S02]  /*29c30*/  SYNCS.PHASECHK.TRANS64.TRYWAIT P0, [R15+URZ+0x30], R14 ;  /* 0x0000300e0f0075a7 */ /* 0x000e24000800017f */
[----:B0-----:R-:W-:Y:S05]  /*29c40*/  @!P0 BRA `(.L_x_53) ;  /* 0x0000000c00f08947 */ /* 0x001fea0003800000 */
.L_x_74:
[----:B------:R-:W1:Y:S01]  /*29c50*/  S2R R17, SR_TID.X ;  /* 0x0000000000117919 */ /* 0x000e620000002100 */
[----:B------:R-:W-:-:S04]  /*29c60*/  UPRMT UR5, UR21, 0x9910, URZ ;  /* 0x0000991015057896 */ /* 0x000fc8000800003f */
[----:B------:R-:W-:Y:S01]  /*29c70*/  UISETP.NE.AND UP0, UPT, UR5, 0x2, UPT ;  /* 0x000000020500788c */ /* 0x000fe2000bf05270 */
[----:B-1----:R-:W-:-:S13]  /*29c80*/  LOP3.LUT P0, RZ, R17, 0x7f, RZ, 0xc0, !PT ;  /* 0x0000007f11ff7812 */ /* 0x002fda000780c0ff */
[----:B0-----:R-:W0:Y:S02]  /*29c90*/  @!P0 LDC R14, c[0x0][0x500] ;  /* 0x00014000ff0e8b82 */ /* 0x001e240000000800 */
[----:B0-----:R0:W-:Y:S01]  /*29ca0*/  @!P0 SYNCS.ARRIVE.TRANS64 RZ, [R15+URZ], R14 ;  /* 0x0000000e0fff89a7 */ /* 0x0011e2000800003f */
[----:B------:R-:W-:-:S13]  /*29cb0*/  PLOP3.LUT P0, PT, PT, PT, UP0, 0x80, 0x0 ;  /* 0x000000000000781c */ /* 0x000fda0003f0f008 */
[----:B0-----:R-:W-:Y:S05]  /*29cc0*/  @P0 BRA `(.L_x_54) ;  /* 0x0000000000040947 */ /* 0x001fea0003800000 */
[----:B------:R-:W-:Y:S01]  /*29cd0*/  BPT.TRAP 0x1 ;  /* 0x000000040000795c */ /* 0x000fe20000300000 */
.L_x_54:
[----:B------:R-:W-:Y:S01]  /*29ce0*/  R2UR UR9, R15 ;  /* 0x000000000f0972ca */ /* 0x000fe200000e0000 */
[C---:B------:R-:W-:Y:S01]  /*29cf0*/  IMAD R15, R13.reuse, 0x2, R10 ;  /* 0x000000020d0f7824 */ /* 0x040fe200078e020a */
[----:B------:R-:W-:Y:S01]  /*29d00*/  UIADD3 UR14, UP0, UR24, 0xf0, URZ ;  /* 0x000000f0180e7890 */ /* 0x000fe2000ff1e03f */
[--C-:B------:R-:W-:Y:S01]  /*29d10*/  IMAD R14, R13, 0x6000, R8.reuse ;  /* 0x000060000d0e7824 */ /* 0x100fe200078e0208 */
[----:B------:R-:W-:Y:S01]  /*29d20*/  R2UR UR11, R2 ;  /* 0x00000000020b72ca */ /* 0x000fe200000e0000 */
[----:B------:R-:W-:Y:S01]  /*29d30*/  IMAD R15, R15, 0x1400, R8 ;  /* 0x000014000f0f7824 */ /* 0x000fe200078e0208 */
[----:B------:R-:W-:Y:S01]  /*29d40*/  R2UR UR10, R12 ;  /* 0x000000000c0a72ca */ /* 0x000fe200000e0000 */
[----:B------:R-:W-:Y:S01]  /*29d50*/  VIADD R4, R4, 0xffffffff ;  /* 0xffffffff04047836 */ /* 0x000fe20000000000 */
[----:B------:R-:W-:Y:S01]  /*29d60*/  R2UR UR5, R14 ;  /* 0x000000000e0572ca */ /* 0x000fe200000e0000 */
[----:B------:R-:W-:Y:S01]  /*29d70*/  UIADD3 UR26, UP1, UR24, 0x1f0, URZ ;  /* 0x000001f0181a7890 */ /* 0x000fe2000ff3e03f */
[----:B------:R-:W-:Y:S01]  /*29d80*/  R2UR UR6, R15 ;  /* 0x000000000f0672ca */ /* 0x000fe200000e0000 */
[----:B------:R-:W-:Y:S01]  /*29d90*/  UIADD3.X UR15, URZ, UR25, URZ, UP0, !UPT ;  /* 0x000000193f0f7290 */ /* 0x000fe200087fe43f */
[----:B------:R-:W-:Y:S01]  /*29da0*/  R2UR UR12, R11 ;  /* 0x000000000b0c72ca */ /* 0x000fe200000e0000 */
[----:B------:R-:W-:Y:S01]  /*29db0*/  VIADD R13, R13, 0x1 ;  /* 0x000000010d0d7836 */ /* 0x000fe20000000000 */
[----:B------:R-:W-:Y:S01]  /*29dc0*/  R2UR UR20, R5 ;  /* 0x00000000051472ca */ /* 0x000fe200000e0000 */
[----:B------:R-:W-:Y:S01]  /*29dd0*/  UIADD3.X UR27, URZ, UR25, URZ, UP1, !UPT ;  /* 0x000000193f1b7290 */ /* 0x000fe20008ffe43f */
[----:B------:R-:W-:Y:S01]  /*29de0*/  ISETP.GT.AND P1, PT, R4, 0x1, PT ;  /* 0x000000010400780c */ /* 0x000fe20003f24270 */
[----:B------:R-:W-:Y:S01]  /*29df0*/  UMOV UR16, 0x0 ;  /* 0x0000000000107882 */ /* 0x000fe20000000000 */
[----:B------:R-:W-:Y:S01]  /*29e00*/  UMOV UR17, 0x10000000 ;  /* 0x1000000000117882 */ /* 0x000fe20000000000 */
[----:B------:R-:W-:Y:S01]  /*29e10*/  ISETP.NE.AND P0, PT, R13, 0x6, PT ;  /* 0x000000060d00780c */ /* 0x000fe20003f05270 */
[----:B------:R-:W-:Y:S01]  /*29e20*/  UMOV UR28, 0x30000 ;  /* 0x00030000001c7882 */ /* 0x000fe20000000000 */
[----:B------:R-:W-:Y:S01]  /*29e30*/  UIADD3 UR8, UR5, 0x180, URZ ;  /* 0x0000018005087890 */ /* 0x000fe2000fffe03f */
[----:B------:R-:W-:Y:S01]  /*29e40*/  VIADD R12, R12, 0x40 ;  /* 0x000000400c0c7836 */ /* 0x000fe20000000000 */
[----:B------:R-:W-:Y:S01]  /*29e50*/  UIADD3 UR6, UR6, 0x24180, URZ ;  /* 0x0002418006067890 */ /* 0x000fe2000fffe03f */
[----:B------:R-:W-:-:S02]  /*29e60*/  SEL R8, RZ, 0x1, P0 ;  /* 0x00000001ff087807 */ /* 0x000fc40000000000 */
[----:B------:R-:W-:Y:S02]  /*29e70*/  SEL R13, R13, RZ, P0 ;  /* 0x000000ff0d0d7207 */ /* 0x000fe40000000000 */
[----:B------:R-:W-:Y:S02]  /*29e80*/  LOP3.LUT R3, R3, R8, RZ, 0x3c, !PT ;  /* 0x0000000803037212 */ /* 0x000fe400078e3cff */
[----:B------:R0:W-:Y:S02]  /*29e90*/  UTMALDG.3D [UR8], [UR14], desc[UR16] ;  /* 0x000010080e0075b4 */ /* 0x0001e40008011000 */
[----:B0-----:R-:W-:Y:S01]  /*29ea0*/  UMOV UR8, UR6 ;  /* 0x0000000600087c82 */ /* 0x001fe20008000000 */
[----:B------:R-:W-:Y:S02]  /*29eb0*/  UMOV UR11, UR20 ;  /* 0x00000014000b7c82 */ /* 0x000fe40008000000 */
[----:B------:R0:W-:Y:S02]  /*29ec0*/  UTMALDG.3D.MULTICAST [UR8], [UR26], UR28, desc[UR16] ;  /* 0x000010081a0073b4 */ /* 0x0001e4000801181c */
[----:B0-----:R-:W-:Y:S05]  /*29ed0*/  @P1 BRA `(.L_x_55) ;  /* 0xfffffffc00401947 */ /* 0x001fea000383ffff */
.L_x_52:
[----:B------:R-:W-:Y:S05]  /*29ee0*/  BSYNC B1 ;  /* 0x0000000000017941 */ /* 0x000fea0003800000 */
.L_x_51:
[----:B------:R-:W2:Y:S01]  /*29ef0*/  LDL.LU R15, [R1+0x410] ;  /* 0x00041000010f7983 */ /* 0x000ea20000300800 */
[----:B------:R-:W-:Y:S01]  /*29f00*/  LOP3.LUT P0, RZ, R9, 0xff, RZ, 0xc0, !PT ;  /* 0x000000ff09ff7812 */ /* 0x000fe2000780c0ff */
[C---:B------:R-:W-:Y:S01]  /*29f10*/  IMAD.IADD R4, R0.reuse, 0x1, R7 ;  /* 0x0000000100047824 */ /* 0x040fe200078e0207 */
[----:B------:R-:W-:Y:S01]  /*29f20*/  ULDC.64 UR8, c[0x0][0x650] ;  /* 0x0001940000087ab9 */ /* 0x000fe20000000a00 */
[----:B------:R-:W3:Y:S01]  /*29f30*/  LDL.LU R14, [R1+0x414] ;  /* 0x00041400010e7983 */ /* 0x000ee20000300800 */
[----:B------:R-:W-:Y:S01]  /*29f40*/  ISETP.GE.U32.AND P1, PT, R0, 0x6, PT ;  /* 0x000000060000780c */ /* 0x000fe20003f26070 */
[----:B------:R-:W-:Y:S01]  /*29f50*/  BSSY B1, `(.L_x_56) ;  /* 0x000006f000017945 */ /* 0x000fe20003800000 */
[----:B------:R-:W-:Y:S01]  /*29f60*/  IMAD.MOV.U32 R11, RZ, RZ, -0x1 ;  /* 0xffffffffff0b7424 */ /* 0x000fe200078e00ff */
[----:B------:R-:W-:-:S06]  /*29f70*/  PRMT R9, RZ, 0x7610, R9 ;  /* 0x00007610ff097816 */ /* 0x000fcc0000000009 */
[----:B------:R-:W0:Y:S01]  /*29f80*/  @P0 S2R R3, SR_CgaCtaId ;  /* 0x0000000000030919 */ /* 0x000e220000008800 */
[----:B------:R-:W-:-:S04]  /*29f90*/  @P0 MOV R2, 0x400 ;  /* 0x0000040000020802 */ /* 0x000fc80000000f00 */
[----:B0-----:R-:W-:-:S04]  /*29fa0*/  @P0 LEA R2, R3, R2, 0x18 ;  /* 0x0000000203020211 */ /* 0x001fc800078ec0ff */
[----:B------:R0:W-:Y:S01]  /*29fb0*/  @P0 SYNCS.ARRIVE.TRANS64.A1T0 RZ, [R2+URZ+0x78], RZ ;  /* 0x000078ff02ff09a7 */ /* 0x0001e2000810003f */
[----:B------:R-:W-:-:S04]  /*29fc0*/  ISETP.GT.U32.AND P0, PT, R4, 0x5, PT ;  /* 0x000000050400780c */ /* 0x000fc80003f04070 */
[----:B------:R-:W-:Y:S01]  /*29fd0*/  ISETP.LT.U32.AND P0, PT, R0, 0x6, P0 ;  /* 0x000000060000780c */ /* 0x000fe20000701070 */
[----:B0-----:R-:W-:-:S05]  /*29fe0*/  IMAD.WIDE.U32 R2, R4, -0x55555555, RZ ;  /* 0xaaaaaaab04027825 */ /* 0x001fca00078e00ff */
[----:B------:R-:W-:Y:S02]  /*29ff0*/  SHF.R.U32.HI R5, RZ, 0x2, R3 ;  /* 0x00000002ff057819 */ /* 0x000fe40000011603 */
[----:B------:R-:W-:Y:S02]  /*2a000*/  SEL R3, RZ, 0x1, !P0 ;  /* 0x00000001ff037807 */ /* 0x000fe40004000000 */
[----:B------:R-:W-:Y:S01]  /*2a010*/  PRMT R2, RZ, 0x7610, R2 ;  /* 0x00007610ff027816 */ /* 0x000fe20000000002 */
[----:B------:R-:W-:Y:S01]  /*2a020*/  IMAD R7, R5, -0x6, R4 ;  /* 0xfffffffa05077824 */ /* 0x000fe200078e0204 */
[----:B------:R-:W-:Y:S01]  /*2a030*/  LOP3.LUT R6, R6, R3, RZ, 0x3c, !PT ;  /* 0x0000000306067212 */ /* 0x000fe200078e3cff */
[----:B------:R-:W-:-:S03]  /*2a040*/  IMAD.MOV.U32 R4, RZ, RZ, -0x1 ;  /* 0xffffffffff047424 */ /* 0x000fc600078e00ff */
[----:B------:R-:W-:Y:S01]  /*2a050*/  @P1 LOP3.LUT R6, R6, 0x1, R5, 0x78, !PT ;  /* 0x0000000106061812 */ /* 0x000fe200078e7805 */
[----:B------:R-:W-:Y:S01]  /*2a060*/  IMAD.MOV.U32 R5, RZ, RZ, -0x1 ;  /* 0xffffffffff057424 */ /* 0x000fe200078e00ff */
[----:B---3--:R-:W-:-:S04]  /*2a070*/  IADD3 R14, P0, R14, UR22, RZ ;  /* 0x000000160e0e7c10 */ /* 0x008fc8000ff1e0ff */
[----:B--2---:R-:W-:Y:S01]  /*2a080*/  IADD3.X R15, R15, UR13, RZ, P0, !PT ;  /* 0x0000000d0f0f7c10 */ /* 0x004fe200087fe4ff */
[----:B------:R0:W-:Y:S01]  /*2a090*/  STL [R1+0x414], R14 ;  /* 0x0004140e01007387 */ /* 0x0001e20000100800 */
[----:B------:R-:W-:-:S03]  /*2a0a0*/  ISETP.GE.U32.AND P0, PT, R14, UR8, PT ;  /* 0x000000080e007c0c */ /* 0x000fc6000bf06070 */
[----:B------:R0:W-:Y:S01]  /*2a0b0*/  STL [R1+0x410], R15 ;  /* 0x0004100f01007387 */ /* 0x0001e20000100800 */
[----:B------:R-:W-:-:S13]  /*2a0c0*/  ISETP.GE.U32.AND.EX P0, PT, R15, UR9, PT, P0 ;  /* 0x000000090f007c0c */ /* 0x000fda000bf06100 */
[----:B0-----:R-:W-:Y:S05]  /*2a0d0*/  @P0 BRA `(.L_x_57) ;  /* 0x0000000400580947 */ /* 0x001fea0003800000 */
[----:B------:R-:W0:Y:S01]  /*2a0e0*/  S2R R8, SR_CTAID.X ;  /* 0x0000000000087919 */ /* 0x000e220000002500 */
[----:B------:R-:W1:Y:S01]  /*2a0f0*/  LDC R17, c[0x0][0x65c] ;  /* 0x00019700ff117b82 */ /* 0x000e620000000800 */
[----:B------:R-:W-:Y:S01]  /*2a100*/  ULDC UR5, c[0x0][0x150] ;  /* 0x0000540000057ab9 */ /* 0x000fe20000000800 */
[----:B------:R-:W-:Y:S01]  /*2a110*/  ULDC.64 UR8, c[0x0][0x628] ;  /* 0x00018a0000087ab9 */ /* 0x000fe20000000a00 */
[----:B------:R-:W2:Y:S01]  /*2a120*/  S2R R2, SR_CTAID.Y ;  /* 0x0000000000027919 */ /* 0x000ea20000002600 */
[----:B------:R-:W-:Y:S01]  /*2a130*/  ISETP.NE.U32.AND P0, PT, RZ, UR8, PT ;  /* 0x00000008ff007c0c */ /* 0x000fe2000bf05070 */
[----:B------:R-:W-:-:S03]  /*2a140*/  ULDC UR6, c[0x0][0x630] ;  /* 0x00018c0000067ab9 */ /* 0x000fc60000000800 */
[----:B------:R-:W3:Y:S01]  /*2a150*/  LDC R5, c[0x0][0x144] ;  /* 0x00005100ff057b82 */ /* 0x000ee20000000800 */
[----:B------:R-:W-:-:S07]  /*2a160*/  ISETP.NE.AND.EX P0, PT, RZ, UR9, PT, P0 ;  /* 0x00000009ff007c0c */ /* 0x000fce000bf05300 */
[----:B------:R-:W4:Y:S01]  /*2a170*/  LDC R13, c[0x0][0x148] ;  /* 0x00005200ff0d7b82 */ /* 0x000f220000000800 */
[----:B-1----:R-:W-:Y:S02]  /*2a180*/  ISETP.NE.AND P2, PT, R17, 0x1, PT ;  /* 0x000000011100780c */ /* 0x002fe40003f45270 */
[----:B0-----:R-:W-:Y:S02]  /*2a190*/  I2FP.F32.U32 R3, R8 ;  /* 0x0000000800037245 */ /* 0x001fe40000201000 */
[----:B--2---:R-:W-:-:S03]  /*2a1a0*/  I2FP.F32.U32 R4, R2 ;  /* 0x0000000200047245 */ /* 0x004fc60000201000 */
[----:B------:R-:W-:Y:S01]  /*2a1b0*/  FMUL R3, R3, UR5 ;  /* 0x0000000503037c20 */ /* 0x000fe20008400000 */
[----:B------:R-:W-:Y:S02]  /*2a1c0*/  ULDC UR5, c[0x0][0x154] ;  /* 0x0000550000057ab9 */ /* 0x000fe40000000800 */
[----:B------:R-:W-:-:S03]  /*2a1d0*/  FMUL R11, R4, UR5 ;  /* 0x00000005040b7c20 */ /* 0x000fc60008400000 */
[----:B------:R-:W0:Y:S08]  /*2a1e0*/  F2I.U32.TRUNC.NTZ R3, R3 ;  /* 0x0000000300037305 */ /* 0x000e30000020f000 */
[----:B------:R-:W1:Y:S01]  /*2a1f0*/  F2I.U32.TRUNC.NTZ R11, R11 ;  /* 0x0000000b000b7305 */ /* 0x000e62000020f000 */
[----:B0-----:R-:W-:Y:S02]  /*2a200*/  IMAD.MOV R4, RZ, RZ, -R3 ;  /* 0x000000ffff047224 */ /* 0x001fe400078e0a03 */
[----:B------:R-:W-:-:S02]  /*2a210*/  IMAD.MOV.U32 R3, RZ, RZ, R15 ;  /* 0x000000ffff037224 */ /* 0x000fc400078e000f */
[----:B---3--:R-:W-:Y:S02]  /*2a220*/  IMAD R8, R5, R4, R8 ;  /* 0x0000000405087224 */ /* 0x008fe400078e0208 */
[----:B-1----:R-:W-:-:S04]  /*2a230*/  IMAD.MOV R4, RZ, RZ, -R11 ;  /* 0x000000ffff047224 */ /* 0x002fc800078e0a0b */
[----:B----4-:R-:W-:Y:S02]  /*2a240*/  @P2 IMAD R8, R13, R4, R2 ;  /* 0x000000040d082224 */ /* 0x010fe400078e0202 */
[----:B------:R-:W-:Y:S01]  /*2a250*/  IMAD.MOV.U32 R2, RZ, RZ, R14 ;  /* 0x000000ffff027224 */ /* 0x000fe200078e000e */
[----:B------:R-:W-:Y:S06]  /*2a260*/  @!P0 BRA `(.L_x_58) ;  /* 0x0000000000288947 */ /* 0x000fec0003800000 */
[----:B------:R-:W-:Y:S02]  /*2a270*/  ULDC UR5, c[0x0][0x634] ;  /* 0x00018d0000057ab9 */ /* 0x000fe40000000800 */
[----:B------:R-:W-:-:S05]  /*2a280*/  IADD3 R3, P0, R14, UR5, RZ ;  /* 0x000000050e037c10 */ /* 0x000fca000ff1e0ff */
[----:B------:R-:W-:-:S04]  /*2a290*/  IMAD.X R11, RZ, RZ, R15, P0 ;  /* 0x000000ffff0b7224 */ /* 0x000fc800000e060f */
[----:B------:R-:W-:-:S04]  /*2a2a0*/  IMAD.WIDE.U32 R4, R11, UR8, RZ ;  /* 0x000000080b047c25 */ /* 0x000fc8000f8e00ff */
[----:B------:R-:W-:-:S04]  /*2a2b0*/  IMAD.WIDE.U32 R4, P0, R3, UR9, R4 ;  /* 0x0000000903047c25 */ /* 0x000fc8000f800004 */
[----:B------:R-:W-:-:S04]  /*2a2c0*/  IMAD.WIDE.U32 R2, R3, UR8, RZ ;  /* 0x0000000803027c25 */ /* 0x000fc8000f8e00ff */
[----:B------:R-:W-:Y:S01]  /*2a2d0*/  IMAD.MOV.U32 R2, RZ, RZ, R5 ;  /* 0x000000ffff027224 */ /* 0x000fe200078e0005 */
[----:B------:R-:W-:Y:S01]  /*2a2e0*/  IADD3 RZ, P1, R3, R4, RZ ;  /* 0x0000000403ff7210 */ /* 0x000fe20007f3e0ff */
[----:B------:R-:W-:-:S04]  /*2a2f0*/  IMAD.X R3, RZ, RZ, RZ, P0 ;  /* 0x000000ffff037224 */ /* 0x000fc800000e06ff */
[----:B------:R-:W-:-:S08]  /*2a300*/  IMAD.WIDE.U32.X R2, R11, UR9, R2, P1 ;  /* 0x000000090b027c25 */ /* 0x000fd000088e0402 */
.L_x_58:
[--C-:B------:R-:W-:Y:S01]  /*2a310*/  SHF.R.U64 R11, R2, UR6, R3.reuse ;  /* 0x00000006020b7c19 */ /* 0x100fe20008001203 */
[----:B------:R-:W-:Y:S01]  /*2a320*/  ULDC.64 UR8, c[0x0][0x620] ;  /* 0x0001880000087ab9 */ /* 0x000fe20000000a00 */
[----:B------:R-:W-:Y:S01]  /*2a330*/  SHF.R.U32.HI R2, RZ, UR6, R3 ;  /* 0x00000006ff027c19 */ /* 0x000fe20008011603 */
[----:B------:R-:W-:Y:S01]  /*2a340*/  IMAD.MOV.U32 R3, RZ, RZ, R15 ;  /* 0x000000ffff037224 */ /* 0x000fe200078e000f */
[----:B------:R-:W-:Y:S01]  /*2a350*/  IADD3 R13, P0, RZ, -R11, RZ ;  /* 0x8000000bff0d7210 */ /* 0x000fe20007f1e0ff */
[----:B------:R-:W-:-:S04]  /*2a360*/  ULDC UR5, c[0x0][0x618] ;  /* 0x0001860000057ab9 */ /* 0x000fc80000000800 */
[----:B------:R-:W-:-:S04]  /*2a370*/  IMAD.X R2, RZ, RZ, ~R2, P0 ;  /* 0x000000ffff027224 */ /* 0x000fc800000e0e02 */
[----:B------:R-:W-:-:S04]  /*2a380*/  IMAD R2, R2, UR8, RZ ;  /* 0x0000000802027c24 */ /* 0x000fc8000f8e02ff */
[----:B------:R-:W-:Y:S02]  /*2a390*/  IMAD R5, R13, UR9, R2 ;  /* 0x000000090d057c24 */ /* 0x000fe4000f8e0202 */
[----:B------:R-:W-:-:S04]  /*2a3a0*/  IMAD.MOV.U32 R2, RZ, RZ, R14 ;  /* 0x000000ffff027224 */ /* 0x000fc800078e000e */
[----:B------:R-:W-:Y:S01]  /*2a3b0*/  IMAD.WIDE.U32 R2, R13, UR8, R2 ;  /* 0x000000080d027c25 */ /* 0x000fe2000f8e0002 */
[----:B------:R-:W-:Y:S02]  /*2a3c0*/  ULDC.64 UR8, c[0x0][0x640] ;  /* 0x0001900000087ab9 */ /* 0x000fe40000000a00 */
[----:B------:R-:W-:Y:S01]  /*2a3d0*/  ISETP.NE.U32.AND P0, PT, RZ, UR8, PT ;  /* 0x00000008ff007c0c */ /* 0x000fe2000bf05070 */
[----:B------:R-:W-:-:S03]  /*2a3e0*/  IMAD.IADD R3, R3, 0x1, R5 ;  /* 0x0000000103037824 */ /* 0x000fc600078e0205 */
[----:B------:R-:W-:Y:S02]  /*2a3f0*/  ISETP.NE.AND.EX P0, PT, RZ, UR9, PT, P0 ;  /* 0x00000009ff007c0c */ /* 0x000fe4000bf05300 */
[--C-:B------:R-:W-:Y:S02]  /*2a400*/  SHF.R.U64 R12, R2, UR5, R3.reuse ;  /* 0x00000005020c7c19 */ /* 0x100fe40008001203 */
[----:B------:R-:W-:Y:S01]  /*2a410*/  SHF.R.U32.HI R3, RZ, UR5, R3 ;  /* 0x00000005ff037c19 */ /* 0x000fe20008011603 */
[----:B------:R-:W-:-:S03]  /*2a420*/  ULDC UR5, c[0x0][0x608] ;  /* 0x0001820000057ab9 */ /* 0x000fc60000000800 */
[--C-:B------:R-:W-:Y:S02]  /*2a430*/  SHF.R.U64 R13, R12, UR5, R3.reuse ;  /* 0x000000050c0d7c19 */ /* 0x100fe40008001203 */
[----:B------:R-:W-:Y:S01]  /*2a440*/  SHF.R.U32.HI R2, RZ, UR5, R3 ;  /* 0x00000005ff027c19 */ /* 0x000fe20008011603 */
[----:B------:R-:W-:-:S03]  /*2a450*/  ULDC UR5, c[0x0][0x658] ;  /* 0x0001960000057ab9 */ /* 0x000fc60000000800 */
[--C-:B------:R-:W-:Y:S02]  /*2a460*/  SHF.R.U64 R14, R13, UR5, R2.reuse ;  /* 0x000000050d0e7c19 */ /* 0x100fe40008001202 */
[----:B------:R-:W-:-:S03]  /*2a470*/  SHF.R.U32.HI R15, RZ, UR5, R2 ;  /* 0x00000005ff0f7c19 */ /* 0x000fc60008011602 */
[----:B------:R-:W-:Y:S02]  /*2a480*/  IMAD.MOV.U32 R2, RZ, RZ, R14 ;  /* 0x000000ffff027224 */ /* 0x000fe400078e000e */
        /* <DEDUP_REMOVED lines=12> */
.L_x_59:
[----:B------:R-:W-:Y:S01]  /*2a550*/  ULDC UR5, c[0x0][0x648] ;  /* 0x0001920000057ab9 */ /* 0x000fe20000000800 */
[----:B------:R-:W-:Y:S02]  /*2a560*/  LOP3.LUT R13, R13, UR18, RZ, 0xc0, !PT ;  /* 0x000000120d0d7c12 */ /* 0x000fe4000f8ec0ff */
[----:B------:R-:W-:Y:S01]  /*2a570*/  SHF.R.U64 R2, R2, UR5, R3 ;  /* 0x0000000502027c19 */ /* 0x000fe20008001203 */
[----:B------:R-:W-:-:S04]  /*2a580*/  ULDC UR5, c[0x0][0x638] ;  /* 0x00018e0000057ab9 */ /* 0x000fc80000000800 */
[----:B------:R-:W-:Y:S02]  /*2a590*/  IMAD.MOV R3, RZ, RZ, -R2 ;  /* 0x000000ffff037224 */ /* 0x000fe400078e0a02 */
[----:B------:R-:W-:Y:S02]  /*2a5a0*/  IMAD R13, R2, UR19, R13 ;  /* 0x00000013020d7c24 */ /* 0x000fe4000f8e020d */
[----:B------:R-:W-:Y:S01]  /*2a5b0*/  IMAD R14, R3, UR5, R14 ;  /* 0x00000005030e7c24 */ /* 0x000fe2000f8e020e */
[----:B------:R-:W-:Y:S01]  /*2a5c0*/  ULDC UR5, c[0x0][0x610] ;  /* 0x0001840000057ab9 */ /* 0x000fe20000000800 */
[----:B------:R-:W-:Y:S01]  /*2a5d0*/  LOP3.LUT R3, R12, UR4, RZ, 0xc0, !PT ;  /* 0x000000040c037c12 */ /* 0x000fe2000f8ec0ff */
[----:B------:R-:W-:Y:S01]  /*2a5e0*/  IMAD R8, R13, UR5, R8 ;  /* 0x000000050d087c24 */ /* 0x000fe2000f8e0208 */
[----:B------:R-:W-:Y:S01]  /*2a5f0*/  ULDC UR5, c[0x0][0x600] ;  /* 0x0001800000057ab9 */ /* 0x000fe20000000800 */
[----:B------:R-:W-:Y:S02]  /*2a600*/  IMAD.MOV.U32 R2, RZ, RZ, 0x1 ;  /* 0x00000001ff027424 */ /* 0x000fe400078e00ff */
[----:B------:R-:W-:-:S05]  /*2a610*/  IMAD R3, R14, UR5, R3 ;  /* 0x000000050e037c24 */ /* 0x000fca000f8e0203 */
[----:B------:R-:W-:Y:S02]  /*2a620*/  SEL R5, R3, R8, !P2 ;  /* 0x0000000803057207 */ /* 0x000fe40005000000 */
[----:B------:R-:W-:-:S07]  /*2a630*/  SEL R4, R8, R3, !P2 ;  /* 0x0000000308047207 */ /* 0x000fce0005000000 */
.L_x_57:
[----:B------:R-:W-:Y:S05]  /*2a640*/  BSYNC B1 ;  /* 0x0000000000017941 */ /* 0x000fea0003800000 */
.L_x_56:
[----:B------:R-:W-:-:S13]  /*2a650*/  LOP3.LUT P0, RZ, R2, 0xff, RZ, 0xc0, !PT ;  /* 0x000000ff02ff7812 */ /* 0x000fda000780c0ff */
[----:B------:R-:W-:Y:S05]  /*2a660*/  @P0 BRA `(.L_x_60) ;  /* 0xfffffff400240947 */ /* 0x000fea000383ffff */
[----:B------:R-:W-:Y:S05]  /*2a670*/  BSYNC B0 ;  /* 0x0000000000007941 */ /* 0x000fea0003800000 */
.L_x_49:
[----:B------:R-:W-:-:S03]  /*2a680*/  UMOV UR5, 0xffffffff ;  /* 0xffffffff00057882 */ /* 0x000fc60000000000 */
[----:B------:R-:W-:Y:S05]  /*2a690*/  BRA.DIV UR5, `(.L_x_61) ;  /* 0x0000000605707947 */ /* 0x000fea000b800000 */
[----:B------:R-:W-:-:S13]  /*2a6a0*/  ELECT P0, URZ, PT ;  /* 0x00000000003f782f */ /* 0x000fda0003800000 */
.L_x_77:
[----:B------:R-:W-:Y:S04]  /*2a6b0*/  BSSY B0, `(.L_x_62) ;  /* 0x000003e000007945 */ /* 0x000fe80003800000 */
[----:B------:R-:W-:Y:S05]  /*2a6c0*/  @!P0 BRA `(.L_x_63) ;  /* 0x0000000000f08947 */ /* 0x000fea0003800000 */
[----:B------:R-:W-:-:S04]  /*2a6d0*/  ULOP3.LUT UR5, UR7, 0x2, URZ, 0xfc, !UPT ;  /* 0x0000000207057892 */ /* 0x000fc8000f8efc3f */
[----:B------:R-:W-:-:S06]  /*2a6e0*/  UISETP.NE.AND UP0, UPT, UR5, 0x3, UPT ;  /* 0x000000030500788c */ /* 0x000fcc000bf05270 */
[----:B------:R-:W-:-:S13]  /*2a6f0*/  PLOP3.LUT P0, PT, PT, PT, UP0, 0x80, 0x0 ;  /* 0x000000000000781c */ /* 0x000fda0003f0f008 */
[----:B------:R-:W-:Y:S05]  /*2a700*/  @!P0 BRA `(.L_x_64) ;  /* 0x0000000000048947 */ /* 0x000fea0003800000 */
[----:B------:R-:W-:Y:S01]  /*2a710*/  BPT.TRAP 0x1 ;  /* 0x000000040000795c */ /* 0x000fe20000300000 */
.L_x_64:
[----:B------:R-:W0:Y:S01]  /*2a720*/  S2R R3, SR_CgaCtaId ;  /* 0x0000000000037919 */ /* 0x000e220000008800 */
[----:B------:R-:W-:Y:S02]  /*2a730*/  MOV R0, 0x400 ;  /* 0x0000040000007802 */ /* 0x000fe40000000f00 */
[----:B------:R-:W-:Y:S02]  /*2a740*/  SHF.L.U32 R2, R6, 0x1f, RZ ;  /* 0x0000001f06027819 */ /* 0x000fe400000006ff */
[----:B0-----:R-:W-:-:S05]  /*2a750*/  LEA R0, R3, R0, 0x18 ;  /* 0x0000000003007211 */ /* 0x001fca00078ec0ff */
[----:B------:R-:W-:-:S04]  /*2a760*/  VIADD R0, R0, 0x30 ;  /* 0x0000003000007836 */ /* 0x000fc80000000000 */
[----:B------:R-:W-:-:S04]  /*2a770*/  IMAD R3, R7, 0x8, R0 ;  /* 0x0000000807037824 */ /* 0x000fc800078e0200 */
[----:B------:R-:W0:Y:S02]  /*2a780*/  SYNCS.PHASECHK.TRANS64.TRYWAIT P0, [R3+URZ], R2 ;  /* 0x00000002030075a7 */ /* 0x000e24000800017f */
[----:B0-----:R-:W-:Y:S05]  /*2a790*/  @!P0 BRA `(.L_x_65) ;  /* 0x0000000400508947 */ /* 0x001fea0003800000 */
.L_x_78:
[----:B------:R-:W-:-:S05]  /*2a7a0*/  VIADD R7, R7, 0x1 ;  /* 0x0000000107077836 */ /* 0x000fca0000000000 */
[----:B------:R-:W-:-:S04]  /*2a7b0*/  ISETP.NE.AND P0, PT, R7, 0x6, PT ;  /* 0x000000060700780c */ /* 0x000fc80003f05270 */
[----:B0-----:R-:W-:Y:S02]  /*2a7c0*/  SEL R3, RZ, 0x1, P0 ;  /* 0x00000001ff037807 */ /* 0x001fe40000000000 */
[----:B------:R-:W-:Y:S02]  /*2a7d0*/  SEL R7, R7, RZ, P0 ;  /* 0x000000ff07077207 */ /* 0x000fe40000000000 */
[----:B------:R-:W-:-:S03]  /*2a7e0*/  LOP3.LUT R6, R6, R3, RZ, 0x3c, !PT ;  /* 0x0000000306067212 */ /* 0x000fc600078e3cff */
[----:B------:R-:W-:Y:S01]  /*2a7f0*/  IMAD R3, R7, 0x8, R0 ;  /* 0x0000000807037824 */ /* 0x000fe200078e0200 */
[----:B------:R-:W-:-:S04]  /*2a800*/  SHF.L.U32 R2, R6, 0x1f, RZ ;  /* 0x0000001f06027819 */ /* 0x000fc800000006ff */
[----:B------:R-:W0:Y:S02]  /*2a810*/  SYNCS.PHASECHK.TRANS64.TRYWAIT P0, [R3+URZ], R2 ;  /* 0x00000002030075a7 */ /* 0x000e24000800017f */
[----:B0-----:R-:W-:Y:S05]  /*2a820*/  @!P0 BRA `(.L_x_66) ;  /* 0x0000000400408947 */ /* 0x001fea0003800000 */
.L_x_79:
[----:B0-----:R-:W-:-:S05]  /*2a830*/  VIADD R2, R7, 0x1 ;  /* 0x0000000107027836 */ /* 0x001fca0000000000 */
[----:B------:R-:W-:-:S04]  /*2a840*/  ISETP.NE.AND P0, PT, R2, 0x6, PT ;  /* 0x000000060200780c */ /* 0x000fc80003f05270 */
[----:B------:R-:W-:Y:S02]  /*2a850*/  SEL R3, RZ, 0x1, P0 ;  /* 0x00000001ff037807 */ /* 0x000fe40000000000 */
[----:B------:R-:W-:Y:S02]  /*2a860*/  SEL R5, R2, RZ, P0 ;  /* 0x000000ff02057207 */ /* 0x000fe40000000000 */
[----:B------:R-:W-:-:S03]  /*2a870*/  LOP3.LUT R6, R6, R3, RZ, 0x3c, !PT ;  /* 0x0000000306067212 */ /* 0x000fc600078e3cff */
[----:B------:R-:W-:Y:S01]  /*2a880*/  IMAD R3, R5, 0x8, R0 ;  /* 0x0000000805037824 */ /* 0x000fe200078e0200 */
[----:B------:R-:W-:-:S04]  /*2a890*/  SHF.L.U32 R2, R6, 0x1f, RZ ;  /* 0x0000001f06027819 */ /* 0x000fc800000006ff */
[----:B------:R-:W0:Y:S02]  /*2a8a0*/  SYNCS.PHASECHK.TRANS64.TRYWAIT P0, [R3+URZ], R2 ;  /* 0x00000002030075a7 */ /* 0x000e24000800017f */
[----:B0-----:R-:W-:Y:S05]  /*2a8b0*/  @!P0 BRA `(.L_x_67) ;  /* 0x0000000400308947 */ /* 0x001fea0003800000 */
.L_x_80:
        /* <DEDUP_REMOVED lines=9> */
.L_x_81:
        /* <DEDUP_REMOVED lines=9> */
.L_x_82:
[----:B0-----:R-:W-:-:S05]  /*2a9e0*/  VIADD R2, R5, 0x1 ;  /* 0x0000000105027836 */ /* 0x001fca0000000000 */
[----:B------:R-:W-:-:S04]  /*2a9f0*/  ISETP.NE.AND P0, PT, R2, 0x6, PT ;  /* 0x000000060200780c */ /* 0x000fc80003f05270 */
[----:B------:R-:W-:Y:S02]  /*2aa00*/  SEL R4, RZ, 0x1, P0 ;  /* 0x00000001ff047807 */ /* 0x000fe40000000000 */
[----:B------:R-:W-:Y:S02]  /*2aa10*/  SEL R3, R2, RZ, P0 ;  /* 0x000000ff02037207 */ /* 0x000fe40000000000 */
[----:B------:R-:W-:-:S03]  /*2aa20*/  LOP3.LUT R4, R7, R4, RZ, 0x3c, !PT ;  /* 0x0000000407047212 */ /* 0x000fc600078e3cff */
[----:B------:R-:W-:Y:S01]  /*2aa30*/  IMAD R3, R3, 0x8, R0 ;  /* 0x0000000803037824 */ /* 0x000fe200078e0200 */
[----:B------:R-:W-:-:S07]  /*2aa40*/  SHF.L.U32 R0, R4, 0x1f, RZ ;  /* 0x0000001f04007819 */ /* 0x000fce00000006ff */
.L_x_70:
[----:B0-----:R0:W1:Y:S02]  /*2aa50*/  SYNCS.PHASECHK.TRANS64.TRYWAIT P0, [R3+URZ], R0 ;  /* 0x00000000030075a7 */ /* 0x001064000800017f */
[----:B-1----:R-:W-:Y:S05]  /*2aa60*/  @!P0 NANOSLEEP.SYNCS 0x989680 ;  /* 0x009896800000895d */ /* 0x002fea0003900000 */
[----:B------:R-:W1:Y:S02]  /*2aa70*/  @!P0 SYNCS.PHASECHK.TRANS64 P0, [R3+URZ], R0 ;  /* 0x00000000030085a7 */ /* 0x000e64000800007f */
[----:B-1----:R-:W-:Y:S05]  /*2aa80*/  @!P0 BRA `(.L_x_70) ;  /* 0xfffffffc00f08947 */ /* 0x002fea000383ffff */
.L_x_63:
[----:B------:R-:W-:Y:S05]  /*2aa90*/  BSYNC B0 ;  /* 0x0000000000007941 */ /* 0x000fea0003800000 */
.L_x_62:
[----:B------:R-:W-:Y:S05]  /*2aaa0*/  EXIT ;  /* 0x000000000000794d */ /* 0x000fea0003800000 */
.L_x_21:
[----:B--2---:R-:W-:-:S04]  /*2aab0*/  IMAD.U32 R12, RZ, RZ, UR12 ;  /* 0x0000000cff0c7e24 */ /* 0x004fc8000f8e00ff */
[----:B------:R2:W0:Y:S03]  /*2aac0*/  SYNCS.PHASECHK.TRANS64.TRYWAIT P0, [R12+URZ], R11 ;  /* 0x0000000b0c0075a7 */ /* 0x000426000800017f */
[----:B0-----:R-:W-:Y:S05]  /*2aad0*/  @!P0 NANOSLEEP.SYNCS 0x989680 ;  /* 0x009896800000895d */ /* 0x001fea0003900000 */
[----:B------:R-:W0:Y:S02]  /*2aae0*/  @!P0 SYNCS.PHASECHK.TRANS64 P0, [R12+URZ], R11 ;  /* 0x0000000b0c0085a7 */ /* 0x000e24000800007f */
[----:B0-----:R-:W-:Y:S05]  /*2aaf0*/  @!P0 BRA `(.L_x_21) ;  /* 0xfffffffc00ec8947 */ /* 0x001fea000383ffff */
[----:B------:R-:W-:Y:S05]  /*2ab00*/  BRA `(.L_x_20) ;  /* 0xfffffd8000847947 */ /* 0x000fea000383ffff */
.L_x_27:
[----:B-----5:R1:W-:Y:S02]  /*2ab10*/  STL [R1+0x420], R0 ;  /* 0x0004200001007387 */ /* 0x0203e40000100800 */
[----:B-1----:R-:W-:-:S04]  /*2ab20*/  IMAD.U32 R0, RZ, RZ, UR14 ;  /* 0x0000000eff007e24 */ /* 0x002fc8000f8e00ff */
[----:B------:R1:W2:Y:S03]  /*2ab30*/  SYNCS.PHASECHK.TRANS64.TRYWAIT P0, [R0+URZ], R13 ;  /* 0x0000000d000075a7 */ /* 0x0002a6000800017f */
[----:B--2---:R-:W-:Y:S05]  /*2ab40*/  @!P0 NANOSLEEP.SYNCS 0x989680 ;  /* 0x009896800000895d */ /* 0x004fea0003900000 */
[----:B------:R1:W2:Y:S02]  /*2ab50*/  @!P0 SYNCS.PHASECHK.TRANS64 P0, [R0+URZ], R13 ;  /* 0x0000000d000085a7 */ /* 0x0002a4000800007f */
[----:B-1----:R4:W5:Y:S02]  /*2ab60*/  LDL.LU R0, [R1+0x420] ;  /* 0x0004200001007983 */ /* 0x0029640000300800 */
[----:B--2-4-:R-:W-:Y:S05]  /*2ab70*/  @!P0 BRA `(.L_x_27) ;  /* 0xfffffffc00e48947 */ /* 0x014fea000383ffff */
[----:B------:R-:W-:Y:S05]  /*2ab80*/  BRA `(.L_x_26) ;  /* 0xfffffdc000d87947 */ /* 0x000fea000383ffff */
.L_x_50:
[----:B------:R-:W-:Y:S01]  /*2ab90*/  BSSY B1, `(.L_x_71) ;  /* 0x0000006000017945 */ /* 0x000fe20003800000 */
[----:B------:R-:W-:-:S07]  /*2aba0*/  IMAD.MOV.U32 R2, RZ, RZ, -0x1 ;  /* 0xffffffffff027424 */ /* 0x000fce00078e00ff */
[----:B------:R-:W-:Y:S05]  /*2abb0*/  WARPSYNC.COLLECTIVE R2, `(.L_x_72) ;  /* 0x00000000020c7348 */ /* 0x000fea0003c00000 */
[----:B------:R-:W-:Y:S02]  /*2abc0*/  ELECT P0, UR62, PT ;  /* 0x00000000003e782f */ /* 0x000fe40003800000 */
[----:B------:R-:W-:Y:S01]  /*2abd0*/  MOV R2, UR62 ;  /* 0x0000003e00027c02 */ /* 0x000fe20008000f00 */
[----:B------:R-:W-:Y:S10]  /*2abe0*/  ENDCOLLECTIVE ;  /* 0x000000000000791b */ /* 0x000ff40003800000 */
.L_x_72:
[----:B------:R-:W-:Y:S05]  /*2abf0*/  BSYNC B1 ;  /* 0x0000000000017941 */ /* 0x000fea0003800000 */
.L_x_71:
[----:B------:R-:W-:Y:S05]  /*2ac00*/  BRA `(.L_x_73) ;  /* 0xffffffec00c87947 */ /* 0x000fea000383ffff */
.L_x_53:
[----:B0-----:R0:W1:Y:S02]  /*2ac10*/  SYNCS.PHASECHK.TRANS64.TRYWAIT P0, [R15+URZ+0x30], R14 ;  /* 0x0000300e0f0075a7 */ /* 0x001064000800017f */
[----:B-1----:R-:W-:Y:S05]  /*2ac20*/  @!P0 NANOSLEEP.SYNCS 0x989680 ;  /* 0x009896800000895d */ /* 0x002fea0003900000 */
[----:B------:R-:W1:Y:S02]  /*2ac30*/  @!P0 SYNCS.PHASECHK.TRANS64 P0, [R15+URZ+0x30], R14 ;  /* 0x0000300e0f0085a7 */ /* 0x000e64000800007f */
[----:B-1----:R-:W-:Y:S05]  /*2ac40*/  @!P0 BRA `(.L_x_53) ;  /* 0xfffffffc00f08947 */ /* 0x002fea000383ffff */
[----:B------:R-:W-:Y:S05]  /*2ac50*/  BRA `(.L_x_74) ;  /* 0xffffffec00fc7947 */ /* 0x000fea000383ffff */
.L_x_61:
[----:B------:R-:W-:Y:S01]  /*2ac60*/  BSSY B0, `(.L_x_75) ;  /* 0x0000006000007945 */ /* 0x000fe20003800000 */
[----:B------:R-:W-:-:S07]  /*2ac70*/  IMAD.MOV.U32 R2, RZ, RZ, -0x1 ;  /* 0xffffffffff027424 */ /* 0x000fce00078e00ff */
[----:B------:R-:W-:Y:S05]  /*2ac80*/  WARPSYNC.COLLECTIVE R2, `(.L_x_76) ;  /* 0x00000000020c7348 */ /* 0x000fea0003c00000 */
[----:B------:R-:W-:Y:S02]  /*2ac90*/  ELECT P0, UR62, PT ;  /* 0x00000000003e782f */ /* 0x000fe40003800000 */
[----:B------:R-:W-:Y:S01]  /*2aca0*/  MOV R2, UR62 ;  /* 0x0000003e00027c02 */ /* 0x000fe20008000f00 */
[----:B------:R-:W-:Y:S10]  /*2acb0*/  ENDCOLLECTIVE ;  /* 0x000000000000791b */ /* 0x000ff40003800000 */
.L_x_76:
[----:B------:R-:W-:Y:S05]  /*2acc0*/  BSYNC B0 ;  /* 0x0000000000007941 */ /* 0x000fea0003800000 */
.L_x_75:
[----:B------:R-:W-:Y:S05]  /*2acd0*/  BRA `(.L_x_77) ;  /* 0xfffffff800747947 */ /* 0x000fea000383ffff */
.L_x_65:
[----:B0-----:R0:W1:Y:S02]  /*2ace0*/  SYNCS.PHASECHK.TRANS64.TRYWAIT P0, [R3+URZ], R2 ;  /* 0x00000002030075a7 */ /* 0x001064000800017f */
[----:B-1----:R-:W-:Y:S05]  /*2acf0*/  @!P0 NANOSLEEP.SYNCS 0x989680 ;  /* 0x009896800000895d */ /* 0x002fea0003900000 */
[----:B------:R-:W1:Y:S02]  /*2ad00*/  @!P0 SYNCS.PHASECHK.TRANS64 P0, [R3+URZ], R2 ;  /* 0x00000002030085a7 */ /* 0x000e64000800007f */
[----:B-1----:R-:W-:Y:S05]  /*2ad10*/  @!P0 BRA `(.L_x_65) ;  /* 0xfffffffc00f08947 */ /* 0x002fea000383ffff */
[----:B------:R-:W-:Y:S05]  /*2ad20*/  BRA `(.L_x_78) ;  /* 0xfffffff8009c7947 */ /* 0x000fea000383ffff */
.L_x_66:
[----:B0-----:R0:W1:Y:S02]  /*2ad30*/  SYNCS.PHASECHK.TRANS64.TRYWAIT P0, [R3+URZ], R2 ;  /* 0x00000002030075a7 */ /* 0x001064000800017f */
[----:B-1----:R-:W-:Y:S05]  /*2ad40*/  @!P0 NANOSLEEP.SYNCS 0x989680 ;  /* 0x009896800000895d */ /* 0x002fea0003900000 */
[----:B------:R-:W1:Y:S02]  /*2ad50*/  @!P0 SYNCS.PHASECHK.TRANS64 P0, [R3+URZ], R2 ;  /* 0x00000002030085a7 */ /* 0x000e64000800007f */
[----:B-1----:R-:W-:Y:S05]  /*2ad60*/  @!P0 BRA `(.L_x_66) ;  /* 0xfffffffc00f08947 */ /* 0x002fea000383ffff */
[----:B------:R-:W-:Y:S05]  /*2ad70*/  BRA `(.L_x_79) ;  /* 0xfffffff800ac7947 */ /* 0x000fea000383ffff */
.L_x_67:
[----:B0-----:R0:W1:Y:S02]  /*2ad80*/  SYNCS.PHASECHK.TRANS64.TRYWAIT P0, [R3+URZ], R2 ;  /* 0x00000002030075a7 */ /* 0x001064000800017f */
[----:B-1----:R-:W-:Y:S05]  /*2ad90*/  @!P0 NANOSLEEP.SYNCS 0x989680 ;  /* 0x009896800000895d */ /* 0x002fea0003900000 */
[----:B------:R-:W1:Y:S02]  /*2ada0*/  @!P0 SYNCS.PHASECHK.TRANS64 P0, [R3+URZ], R2 ;  /* 0x00000002030085a7 */ /* 0x000e64000800007f */
[----:B-1----:R-:W-:Y:S05]  /*2adb0*/  @!P0 BRA `(.L_x_67) ;  /* 0xfffffffc00f08947 */ /* 0x002fea000383ffff */
[----:B------:R-:W-:Y:S05]  /*2adc0*/  BRA `(.L_x_80) ;  /* 0xfffffff800bc7947 */ /* 0x000fea000383ffff */
.L_x_68:
[----:B0-----:R0:W1:Y:S02]  /*2add0*/  SYNCS.PHASECHK.TRANS64.TRYWAIT P0, [R3+URZ], R2 ;  /* 0x00000002030075a7 */ /* 0x001064000800017f */
[----:B-1----:R-:W-:Y:S05]  /*2ade0*/  @!P0 NANOSLEEP.SYNCS 0x989680 ;  /* 0x009896800000895d */ /* 0x002fea0003900000 */
[----:B------:R-:W1:Y:S02]  /*2adf0*/  @!P0 SYNCS.PHASECHK.TRANS64 P0, [R3+URZ], R2 ;  /* 0x00000002030085a7 */ /* 0x000e64000800007f */
[----:B-1----:R-:W-:Y:S05]  /*2ae00*/  @!P0 BRA `(.L_x_68) ;  /* 0xfffffffc00f08947 */ /* 0x002fea000383ffff */
[----:B------:R-:W-:Y:S05]  /*2ae10*/  BRA `(.L_x_81) ;  /* 0xfffffff800cc7947 */ /* 0x000fea000383ffff */
.L_x_69:
[----:B0-----:R0:W1:Y:S02]  /*2ae20*/  SYNCS.PHASECHK.TRANS64.TRYWAIT P0, [R3+URZ], R2 ;  /* 0x00000002030075a7 */ /* 0x001064000800017f */
[----:B-1----:R-:W-:Y:S05]  /*2ae30*/  @!P0 NANOSLEEP.SYNCS 0x989680 ;  /* 0x009896800000895d */ /* 0x002fea0003900000 */
[----:B------:R-:W1:Y:S02]  /*2ae40*/  @!P0 SYNCS.PHASECHK.TRANS64 P0, [R3+URZ], R2 ;  /* 0x00000002030085a7 */ /* 0x000e64000800007f */
[----:B-1----:R-:W-:Y:S05]  /*2ae50*/  @!P0 BRA `(.L_x_69) ;  /* 0xfffffffc00f08947 */ /* 0x002fea000383ffff */
[----:B------:R-:W-:Y:S05]  /*2ae60*/  BRA `(.L_x_82) ;  /* 0xfffffff800dc7947 */ /* 0x000fea000383ffff */
.L_x_83:
[----:B------:R-:W-:-:S00]  /*2ae70*/  BRA `(.L_x_83) ;  /* 0xfffffffc00fc7947 */ /* 0x000fc0000383ffff */
[----:B------:R-:W-:-:S00]  /*2ae80*/  NOP ;  /* 0x0000000000007918 */ /* 0x000fc00000000000 */
[----:B------:R-:W-:-:S00]  /*2ae90*/  NOP ;  /* 0x0000000000007918 */ /* 0x000fc00000000000 */
[----:B------:R-:W-:-:S00]  /*2aea0*/  NOP ;  /* 0x0000000000007918 */ /* 0x000fc00000000000 */
[----:B------:R-:W-:-:S00]  /*2aeb0*/  NOP ;  /* 0x0000000000007918 */ /* 0x000fc00000000000 */
[----:B------:R-:W-:-:S00]  /*2aec0*/  NOP ;  /* 0x0000000000007918 */ /* 0x000fc00000000000 */
[----:B------:R-:W-:-:S00]  /*2aed0*/  NOP ;  /* 0x0000000000007918 */ /* 0x000fc00000000000 */
[----:B------:R-:W-:-:S00]  /*2aee0*/  NOP ;  /* 0x0000000000007918 */ /* 0x000fc00000000000 */
[----:B------:R-:W-:-:S00]  /*2aef0*/  NOP ;  /* 0x0000000000007918 */ /* 0x000fc00000000000 */
.L_x_84:


//--------------------- .nv.shared._ZN7cutlass13device_kernelINS_4gemm6kernel13GemmUniversalIN4cute5tupleIJiiiiEEENS1_10collective13CollectiveMmaINS1_37MainloopSm90TmaGmmaWarpSpecializedFP8ILi6ENS5_IJNS4_1CILi2EEENSA_ILi1EEESC_EEENS1_35KernelTmaWarpSpecializedCooperativeEEENS5_IJNSA_ILi384EEENSA_ILi160EEENSA_ILi64EEEEEENS_12float_e4m3_tENS5_IJlSC_lEEESK_SL_NS4_8TiledMMAINS4_8MMA_AtomIJNS4_4SM904GMMA30MMA_64x32x32_F32E4M3E4M3_SS_TNILNSP_7ScaleInE1ELSR_1EEEEEENS4_6LayoutISD_NS5_IJSC_NSA_ILi0EEESV_EEEEENS5_IJNS4_10UnderscoreESY_SY_EEEEENS4_13SM90_TMA_LOADENS4_14ComposedLayoutINS4_7SwizzleILi2ELi4ELi3EEENS4_18smem_ptr_flag_bitsILi8EEENSU_INS5_IJNSA_ILi8EEESI_EEENS5_IJSI_SC_EEEEEEEvNS4_8identityENS4_23SM90_TMA_LOAD_MULTICASTES1B_vS1C_EENS_8epilogue10collective6detail29Sm90TmaWarpSpecializedAdapterINS1G_15DefaultEpilogueISK_SL_SL_NS1F_6thread17LinearCombinationISK_Li1EffLNS1K_9ScaleType4KindE0ELNS_15FloatRoundStyleE2ESK_EENS1_15EpilogueDefaultEEEEEvvEEEEvNT_6ParamsE --------------------------
	.section	.nv.shared._ZN7cutlass13device_kernelINS_4gemm6kernel13GemmUniversalIN4cute5tupleIJiiiiEEENS1_10collective13CollectiveMmaINS1_37MainloopSm90TmaGmmaWarpSpecializedFP8ILi6ENS5_IJNS4_1CILi2EEENSA_ILi1EEESC_EEENS1_35KernelTmaWarpSpecializedCooperativeEEENS5_IJNSA_ILi384EEENSA_ILi160EEENSA_ILi64EEEEEENS_12float_e4m3_tENS5_IJlSC_lEEESK_SL_NS4_8TiledMMAINS4_8MMA_AtomIJNS4_4SM904GMMA30MMA_64x32x32_F32E4M3E4M3_SS_TNILNSP_7ScaleInE1ELSR_1EEEEEENS4_6LayoutISD_NS5_IJSC_NSA_ILi0EEESV_EEEEENS5_IJNS4_10UnderscoreESY_SY_EEEEENS4_13SM90_TMA_LOADENS4_14ComposedLayoutINS4_7SwizzleILi2ELi4ELi3EEENS4_18smem_ptr_flag_bitsILi8EEENSU_INS5_IJNSA_ILi8EEESI_EEENS5_IJSI_SC_EEEEEEEvNS4_8identityENS4_23SM90_TMA_LOAD_MULTICASTES1B_vS1C_EENS_8epilogue10collective6detail29Sm90TmaWarpSpecializedAdapterINS1G_15DefaultEpilogueISK_SL_SL_NS1F_6thread17LinearCombinationISK_Li1EffLNS1K_9ScaleType4KindE0ELNS_15FloatRoundStyleE2ESK_EENS1_15EpilogueDefaultEEEEEvvEEEEvNT_6ParamsE,"aw",@nobits
	.sectionflags	@""
	.align	16
	.zero		1024


//--------------------- .nv.shared.reserved.0     --------------------------
	.section	.nv.shared.reserved.0,"aw",@nobits
	.weak		__nv_reservedSMEM_offset_0_alias
	.size		__nv_reservedSMEM_offset_0_alias, 0, 0
	.other		__nv_reservedSMEM_offset_0_alias,@"STO_CUDA_RESERVED_SHARED STV_DEFAULT"
__nv_reservedSMEM_offset_0_alias:
	.zero		0


//--------------------- .nv.global                --------------------------
	.section	.nv.global,"aw",@nobits
.nv.global:
	.type		_ZN40_INTERNAL_2212557b_4_k_cu_4544e755_181474cute1_E,@object
	.size		_ZN40_INTERNAL_2212557b_4_k_cu_4544e755_181474cute1_E,(_ZN40_INTERNAL_2212557b_4_k_cu_4544e755_181474cuda3std3__45__cpo6cbeginE - _ZN40_INTERNAL_2212557b_4_k_cu_4544e755_181474cute1_E)
_ZN40_INTERNAL_2212557b_4_k_cu_4544e755_181474cute1_E:
	.zero		1
	.type		_ZN40_INTERNAL_2212557b_4_k_cu_4544e755_181474cuda3std3__45__cpo6cbeginE,@object
	.size		_ZN40_INTERNAL_2212557b_4_k_cu_4544e755_181474cuda3std3__45__cpo6cbeginE,(_ZN40_INTERNAL_2212557b_4_k_cu_4544e755_181474cuda3std3__48in_placeE - _ZN40_INTERNAL_2212557b_4_k_cu_4544e755_181474cuda3std3__45__cpo6cbeginE)
_ZN40_INTERNAL_2212557b_4_k_cu_4544e755_181474cuda3std3__45__cpo6cbeginE:
	.zero		1
	.type		_ZN40_INTERNAL_2212557b_4_k_cu_4544e755_181474cuda3std3__48in_placeE,@object
	.size		_ZN40_INTERNAL_2212557b_4_k_cu_4544e755_181474cuda3std3__48in_placeE,(_ZN40_INTERNAL_2212557b_4_k_cu_4544e755_181474cuda3std6ranges3__45__cpo9iter_moveE - _ZN40_INTERNAL_2212557b_4_k_cu_4544e755_181474cuda3std3__48in_placeE)
_ZN40_INTERNAL_2212557b_4_k_cu_4544e755_181474cuda3std3__48in_placeE:
	.zero		1
	.type		_ZN40_INTERNAL_2212557b_4_k_cu_4544e755_181474cuda3std6ranges3__45__cpo9iter_moveE,@object
	.size		_ZN40_INTERNAL_2212557b_4_k_cu_4544e755_181474cuda3std6ranges3__45__cpo9iter_moveE,(_ZN40_INTERNAL_2212557b_4_k_cu_4544e755_181474cuda3std3__45__cpo5beginE - _ZN40_INTERNAL_2212557b_4_k_cu_4544e755_181474cuda3std6ranges3__45__cpo9iter_moveE)
_ZN40_INTERNAL_2212557b_4_k_cu_4544e755_181474cuda3std6ranges3__45__cpo9iter_moveE:
	.zero		1
	.type		_ZN40_INTERNAL_2212557b_4_k_cu_4544e755_181474cuda3std3__45__cpo5beginE,@object
	.size		_ZN40_INTERNAL_2212557b_4_k_cu_4544e755_181474cuda3std3__45__cpo5beginE,(_ZN40_INTERNAL_2212557b_4_k_cu_4544e755_181474cuda3std3__442_GLOBAL__N__2212557b_4_k_cu_4544e755_181476ignoreE - _ZN40_INTERNAL_2212557b_4_k_cu_4544e755_181474cuda3std3__45__cpo5beginE)
_ZN40_INTERNAL_2212557b_4_k_cu_4544e755_181474cuda3std3__45__cpo5beginE:
	.zero		1
	.type		_ZN40_INTERNAL_2212557b_4_k_cu_4544e755_181474cuda3std3__442_GLOBAL__N__2212557b_4_k_cu_4544e755_181476ignoreE,@object
	.size		_ZN40_INTERNAL_2212557b_4_k_cu_4544e755_181474cuda3std3__442_GLOBAL__N__2212557b_4_k_cu_4544e755_181476ignoreE,(_ZN40_INTERNAL_2212557b_4_k_cu_4544e755_181474cute7productE - _ZN40_INTERNAL_2212557b_4_k_cu_4544e755_181474cuda3std3__442_GLOBAL__N__2212557b_4_k_cu_4544e755_181476ignoreE)
_ZN40_INTERNAL_2212557b_4_k_cu_4544e755_181474cuda3std3__442_GLOBAL__N__2212557b_4_k_cu_4544e755_181476ignoreE:
	.zero		1
	.type		_ZN40_INTERNAL_2212557b_4_k_cu_4544e755_181474cute7productE,@object
	.size		_ZN40_INTERNAL_2212557b_4_k_cu_4544e755_181474cute7productE,(_ZN40_INTERNAL_2212557b_4_k_cu_4544e755_181474cuda3std3__45__cpo3endE - _ZN40_INTERNAL_2212557b_4_k_cu_4544e755_181474cute7productE)
_ZN40_INTERNAL_2212557b_4_k_cu_4544e755_181474cute7productE:
	.zero		1
	.type		_ZN40_INTERNAL_2212557b_4_k_cu_4544e755_181474cuda3std3__45__cpo3endE,@object
	.size		_ZN40_INTERNAL_2212557b_4_k_cu_4544e755_181474cuda3std3__45__cpo3endE,(_ZN40_INTERNAL_2212557b_4_k_cu_4544e755_181474cuda3std3__419piecewise_constructE - _ZN40_INTERNAL_2212557b_4_k_cu_4544e755_181474cuda3std3__45__cpo3endE)
_ZN40_INTERNAL_2212557b_4_k_cu_4544e755_181474cuda3std3__45__cpo3endE:
	.zero		1
	.type		_ZN40_INTERNAL_2212557b_4_k_cu_4544e755_181474cuda3std3__419piecewise_constructE,@object
	.size		_ZN40_INTERNAL_2212557b_4_k_cu_4544e755_181474cuda3std3__419piecewise_constructE,(_ZN40_INTERNAL_2212557b_4_k_cu_4544e755_181474cuda3std3__45__cpo4cendE - _ZN40_INTERNAL_2212557b_4_k_cu_4544e755_181474cuda3std3__419piecewise_constructE)
_ZN40_INTERNAL_2212557b_4_k_cu_4544e755_181474cuda3std3__419piecewise_constructE:
	.zero		1
	.type		_ZN40_INTERNAL_2212557b_4_k_cu_4544e755_181474cuda3std3__45__cpo4cendE,@object
	.size		_ZN40_INTERNAL_2212557b_4_k_cu_4544e755_181474cuda3std3__45__cpo4cendE,(_ZN40_INTERNAL_2212557b_4_k_cu_4544e755_181474cuda3std6ranges3__45__cpo4swapE - _ZN40_INTERNAL_2212557b_4_k_cu_4544e755_181474cuda3std3__45__cpo4cendE)
_ZN40_INTERNAL_2212557b_4_k_cu_4544e755_181474cuda3std3__45__cpo4cendE:
	.zero		1
	.type		_ZN40_INTERNAL_2212557b_4_k_cu_4544e755_181474cuda3std6ranges3__45__cpo4swapE,@object
	.size		_ZN40_INTERNAL_2212557b_4_k_cu_4544e755_181474cuda3std6ranges3__45__cpo4swapE,(.L_7 - _ZN40_INTERNAL_2212557b_4_k_cu_4544e755_181474cuda3std6ranges3__45__cpo4swapE)
_ZN40_INTERNAL_2212557b_4_k_cu_4544e755_181474cuda3std6ranges3__45__cpo4swapE:
	.zero		1
.L_7:


//--------------------- .nv.constant0._ZN7cutlass13device_kernelINS_4gemm6kernel13GemmUniversalIN4cute5tupleIJiiiiEEENS1_10collective13CollectiveMmaINS1_37MainloopSm90TmaGmmaWarpSpecializedFP8ILi6ENS5_IJNS4_1CILi2EEENSA_ILi1EEESC_EEENS1_35KernelTmaWarpSpecializedCooperativeEEENS5_IJNSA_ILi384EEENSA_ILi160EEENSA_ILi64EEEEEENS_12float_e4m3_tENS5_IJlSC_lEEESK_SL_NS4_8TiledMMAINS4_8MMA_AtomIJNS4_4SM904GMMA30MMA_64x32x32_F32E4M3E4M3_SS_TNILNSP_7ScaleInE1ELSR_1EEEEEENS4_6LayoutISD_NS5_IJSC_NSA_ILi0EEESV_EEEEENS5_IJNS4_10UnderscoreESY_SY_EEEEENS4_13SM90_TMA_LOADENS4_14ComposedLayoutINS4_7SwizzleILi2ELi4ELi3EEENS4_18smem_ptr_flag_bitsILi8EEENSU_INS5_IJNSA_ILi8EEESI_EEENS5_IJSI_SC_EEEEEEEvNS4_8identityENS4_23SM90_TMA_LOAD_MULTICASTES1B_vS1C_EENS_8epilogue10collective6detail29Sm90TmaWarpSpecializedAdapterINS1G_15DefaultEpilogueISK_SL_SL_NS1F_6thread17LinearCombinationISK_Li1EffLNS1K_9ScaleType4KindE0ELNS_15FloatRoundStyleE2ESK_EENS1_15EpilogueDefaultEEEEEvvEEEEvNT_6ParamsE --------------------------
	.section	.nv.constant0._ZN7cutlass13device_kernelINS_4gemm6kernel13GemmUniversalIN4cute5tupleIJiiiiEEENS1_10collective13CollectiveMmaINS1_37MainloopSm90TmaGmmaWarpSpecializedFP8ILi6ENS5_IJNS4_1CILi2EEENSA_ILi1EEESC_EEENS1_35KernelTmaWarpSpecializedCooperativeEEENS5_IJNSA_ILi384EEENSA_ILi160EEENSA_ILi64EEEEEENS_12float_e4m3_tENS5_IJlSC_lEEESK_SL_NS4_8TiledMMAINS4_8MMA_AtomIJNS4_4SM904GMMA30MMA_64x32x32_F32E4M3E4M3_SS_TNILNSP_7ScaleInE1ELSR_1EEEEEENS4_6LayoutISD_NS5_IJSC_NSA_ILi0EEESV_EEEEENS5_IJNS4_10UnderscoreESY_SY_EEEEENS4_13SM90_TMA_LOADENS4_14ComposedLayoutINS4_7SwizzleILi2ELi4ELi3EEENS4_18smem_ptr_flag_bitsILi8EEENSU_INS5_IJNSA_ILi8EEESI_EEENS5_IJSI_SC_EEEEEEEvNS4_8identityENS4_23SM90_TMA_LOAD_MULTICASTES1B_vS1C_EENS_8epilogue10collective6detail29Sm90TmaWarpSpecializedAdapterINS1G_15DefaultEpilogueISK_SL_SL_NS1F_6thread17LinearCombinationISK_Li1EffLNS1K_9ScaleType4KindE0ELNS_15FloatRoundStyleE2ESK_EENS1_15EpilogueDefaultEEEEEvvEEEEvNT_6ParamsE,"a",@progbits
	.sectionflags	@""
	.align	4
.nv.constant0._ZN7cutlass13device_kernelINS_4gemm6kernel13GemmUniversalIN4cute5tupleIJiiiiEEENS1_10collective13CollectiveMmaINS1_37MainloopSm90TmaGmmaWarpSpecializedFP8ILi6ENS5_IJNS4_1CILi2EEENSA_ILi1EEESC_EEENS1_35KernelTmaWarpSpecializedCooperativeEEENS5_IJNSA_ILi384EEENSA_ILi160EEENSA_ILi64EEEEEENS_12float_e4m3_tENS5_IJlSC_lEEESK_SL_NS4_8TiledMMAINS4_8MMA_AtomIJNS4_4SM904GMMA30MMA_64x32x32_F32E4M3E4M3_SS_TNILNSP_7ScaleInE1ELSR_1EEEEEENS4_6LayoutISD_NS5_IJSC_NSA_ILi0EEESV_EEEEENS5_IJNS4_10UnderscoreESY_SY_EEEEENS4_13SM90_TMA_LOADENS4_14ComposedLayoutINS4_7SwizzleILi2ELi4ELi3EEENS4_18smem_ptr_flag_bitsILi8EEENSU_INS5_IJNSA_ILi8EEESI_EEENS5_IJSI_SC_EEEEEEEvNS4_8identityENS4_23SM90_TMA_LOAD_MULTICASTES1B_vS1C_EENS_8epilogue10collective6detail29Sm90TmaWarpSpecializedAdapterINS1G_15DefaultEpilogueISK_SL_SL_NS1F_6thread17LinearCombinationISK_Li1EffLNS1K_9ScaleType4KindE0ELNS_15FloatRoundStyleE2ESK_EENS1_15EpilogueDefaultEEEEEvvEEEEvNT_6ParamsE:
	.zero		1664


//--------------------- SYMBOLS --------------------------

	.type		.nv.reservedSmem.offset0,@object
	.size		.nv.reservedSmem.offset0,0x4
